// auto-generated by cutlass_sweep.gemm — config: {"arch": "sm_90", "cluster_m": 2, "cluster_n": 1, "dtype": "fp16", "dtype_b": "fp16", "layout": "nt", "stages": 0, "tile_k": 32, "tile_m": 384, "tile_n": 240}
#include "cutlass/cutlass.h"
#include "cutlass/gemm/collective/collective_builder.hpp"
#include "cutlass/gemm/device/gemm_universal_adapter.h"
#include "cutlass/gemm/kernel/gemm_universal.hpp"
#include "cutlass/epilogue/collective/collective_builder.hpp"

using ElemA = cutlass::half_t;
using ElemB = cutlass::half_t;
using ElemCD = cutlass::half_t;
using Acc  = float;
using TileShape    = cute::Shape<cute::_384, cute::_240, cute::_32>;
using ClusterShape = cute::Shape<cute::_2, cute::_1, cute::_1>;

using CollectiveEpilogue = typename cutlass::epilogue::collective::CollectiveBuilder<
    cutlass::arch::Sm90, cutlass::arch::OpClassTensorOp,
    TileShape, ClusterShape,
    cutlass::epilogue::collective::EpilogueTileAuto,
    Acc, Acc,
    ElemCD, cutlass::layout::RowMajor, 128 / cutlass::sizeof_bits<ElemCD>::value,
    ElemCD, cutlass::layout::RowMajor, 128 / cutlass::sizeof_bits<ElemCD>::value,
    cutlass::epilogue::collective::EpilogueScheduleAuto
  >::CollectiveOp;

using CollectiveMainloop = typename cutlass::gemm::collective::CollectiveBuilder<
    cutlass::arch::Sm90, cutlass::arch::OpClassTensorOp,
    ElemA, cutlass::layout::RowMajor, 128 / cutlass::sizeof_bits<ElemA>::value,
    ElemB, cutlass::layout::ColumnMajor, 128 / cutlass::sizeof_bits<ElemB>::value,
    Acc,
    TileShape, ClusterShape,
    cutlass::gemm::collective::StageCountAutoCarveout<static_cast<int>(sizeof(typename CollectiveEpilogue::SharedStorage))>,
    cutlass::gemm::collective::KernelScheduleAuto
  >::CollectiveOp;

using GemmKernel = cutlass::gemm::kernel::GemmUniversal<
    cute::Shape<int,int,int,int>,
    CollectiveMainloop,
    CollectiveEpilogue
>;
using Gemm = cutlass::gemm::device::GemmUniversalAdapter<GemmKernel>;

// Force the device kernel symbol into the cubin without needing a host main.
auto* _anchor = &cutlass::device_kernel<GemmKernel>;


// ===== COMPILED SASS (sm_90a) =====

	.target	sm_90a

	.elftype	@"ET_EXEC"


//--------------------- .note.nv.tkinfo           --------------------------
	.section	.note.nv.tkinfo,"",@"SHT_NOTE"
	.sectionflags	@"SHF_NOTE_NV_TKINFO"
	.tkinfo
        /*0018*/ 	.word	0x00000002
        /*0030*/ 	.string	""
        /*0030*/ 	.string	"ptxas"
        /*0030*/ 	.string	"Cuda compilation tools, release 13.0, V13.0.88"
        /*0030*/ 	.string	"Build cuda_13.0.r13.0/compiler.36424714_0"
        /*0030*/ 	.string	"-arch sm_90a -m 64 "



//--------------------- .note.nv.cuinfo           --------------------------
	.section	.note.nv.cuinfo,"",@"SHT_NOTE"
	.sectionflags	@"SHF_NOTE_NV_CUINFO"
        /*0018*/ 	.short	0x0002
        /*001a*/ 	.short	0x005a
        /*001c*/ 	.short	0x0082
	.zero		2


//--------------------- .nv.info                  --------------------------
	.section	.nv.info,"",@"SHT_CUDA_INFO"
	.align	4


	//----- nvinfo : EIATTR_REGCOUNT
	.align		4
        /*0000*/ 	.byte	0x04, 0x2f
        /*0002*/ 	.short	(.L_15 - .L_14)
	.align		4
.L_14:
        /*0004*/ 	.word	index@(_ZN7cutlass13device_kernelINS_4gemm6kernel13GemmUniversalIN4cute5tupleIJiiiiEEENS1_10collective13CollectiveMmaINS1_34MainloopSm90TmaGmmaWarpSpecializedILi5ENS5_IJNS4_1CILi2EEENSA_ILi1EEESC_EEENS1_35KernelTmaWarpSpecializedCooperativeEEENS5_IJNSA_ILi384EEENSA_ILi240EEENSA_ILi32EEEEEENS_6half_tENS5_IJlSC_lEEESK_SL_NS4_8TiledMMAINS4_8MMA_AtomIJNS4_4SM904GMMA25MMA_64x16x16_F32F16F16_SSILNSP_5MajorE0ELSR_0ELNSP_7ScaleInE1ELSS_1EEEEEENS4_6LayoutISD_NS5_IJSC_NSA_ILi0EEESW_EEEEENS5_IJNS4_10UnderscoreESZ_SZ_EEEEENS4_13SM90_TMA_LOADENS4_14ComposedLayoutINS4_7SwizzleILi2ELi4ELi3EEENS4_18smem_ptr_flag_bitsILi16EEENSV_INS5_IJNSA_ILi8EEESI_EEENS5_IJSI_SC_EEEEEEEvNS4_8identityENS4_23SM90_TMA_LOAD_MULTICASTES1C_vS1D_EENS_8epilogue10collective6detail29Sm90TmaWarpSpecializedAdapterINS1H_15DefaultEpilogueISK_SL_SL_NS1G_6thread17LinearCombinationISK_Li1EffLNS1L_9ScaleType4KindE0ELNS_15FloatRoundStyleE2ESK_EENS1_15EpilogueDefaultEEEEEvvEEEEvNT_6ParamsE)
        /*0008*/ 	.word	0x000000a8


	//----- nvinfo : EIATTR_FRAME_SIZE
	.align		4
.L_15:
        /*000c*/ 	.byte	0x04, 0x11
        /*000e*/ 	.short	(.L_17 - .L_16)
	.align		4
.L_16:
        /*0010*/ 	.word	index@(_ZN7cutlass13device_kernelINS_4gemm6kernel13GemmUniversalIN4cute5tupleIJiiiiEEENS1_10collective13CollectiveMmaINS1_34MainloopSm90TmaGmmaWarpSpecializedILi5ENS5_IJNS4_1CILi2EEENSA_ILi1EEESC_EEENS1_35KernelTmaWarpSpecializedCooperativeEEENS5_IJNSA_ILi384EEENSA_ILi240EEENSA_ILi32EEEEEENS_6half_tENS5_IJlSC_lEEESK_SL_NS4_8TiledMMAINS4_8MMA_AtomIJNS4_4SM904GMMA25MMA_64x16x16_F32F16F16_SSILNSP_5MajorE0ELSR_0ELNSP_7ScaleInE1ELSS_1EEEEEENS4_6LayoutISD_NS5_IJSC_NSA_ILi0EEESW_EEEEENS5_IJNS4_10UnderscoreESZ_SZ_EEEEENS4_13SM90_TMA_LOADENS4_14ComposedLayoutINS4_7SwizzleILi2ELi4ELi3EEENS4_18smem_ptr_flag_bitsILi16EEENSV_INS5_IJNSA_ILi8EEESI_EEENS5_IJSI_SC_EEEEEEEvNS4_8identityENS4_23SM90_TMA_LOAD_MULTICASTES1C_vS1D_EENS_8epilogue10collective6detail29Sm90TmaWarpSpecializedAdapterINS1H_15DefaultEpilogueISK_SL_SL_NS1G_6thread17LinearCombinationISK_Li1EffLNS1L_9ScaleType4KindE0ELNS_15FloatRoundStyleE2ESK_EENS1_15EpilogueDefaultEEEEEvvEEEEvNT_6ParamsE)
        /*0014*/ 	.word	0x000005e0


	//----- nvinfo : EIATTR_MIN_STACK_SIZE
	.align		4
.L_17:
        /*0018*/ 	.byte	0x04, 0x12
        /*001a*/ 	.short	(.L_19 - .L_18)
	.align		4
.L_18:
        /*001c*/ 	.word	index@(_ZN7cutlass13device_kernelINS_4gemm6kernel13GemmUniversalIN4cute5tupleIJiiiiEEENS1_10collective13CollectiveMmaINS1_34MainloopSm90TmaGmmaWarpSpecializedILi5ENS5_IJNS4_1CILi2EEENSA_ILi1EEESC_EEENS1_35KernelTmaWarpSpecializedCooperativeEEENS5_IJNSA_ILi384EEENSA_ILi240EEENSA_ILi32EEEEEENS_6half_tENS5_IJlSC_lEEESK_SL_NS4_8TiledMMAINS4_8MMA_AtomIJNS4_4SM904GMMA25MMA_64x16x16_F32F16F16_SSILNSP_5MajorE0ELSR_0ELNSP_7ScaleInE1ELSS_1EEEEEENS4_6LayoutISD_NS5_IJSC_NSA_ILi0EEESW_EEEEENS5_IJNS4_10UnderscoreESZ_SZ_EEEEENS4_13SM90_TMA_LOADENS4_14ComposedLayoutINS4_7SwizzleILi2ELi4ELi3EEENS4_18smem_ptr_flag_bitsILi16EEENSV_INS5_IJNSA_ILi8EEESI_EEENS5_IJSI_SC_EEEEEEEvNS4_8identityENS4_23SM90_TMA_LOAD_MULTICASTES1C_vS1D_EENS_8epilogue10collective6detail29Sm90TmaWarpSpecializedAdapterINS1H_15DefaultEpilogueISK_SL_SL_NS1G_6thread17LinearCombinationISK_Li1EffLNS1L_9ScaleType4KindE0ELNS_15FloatRoundStyleE2ESK_EENS1_15EpilogueDefaultEEEEEvvEEEEvNT_6ParamsE)
        /*0020*/ 	.word	0x000005e0
.L_19:


//--------------------- .nv.compat                --------------------------
	.section	.nv.compat,"",@"SHT_CUDA_COMPAT_INFO"
	.align	4
        /*0000*/ 	.byte	0x02, 0x09, 0x01, 0x00, 0x02, 0x02, 0x04, 0x00, 0x02, 0x05, 0x05, 0x00, 0x03, 0x07, 0x01, 0x01
        /*0010*/ 	.byte	0x02, 0x03, 0x01, 0x00, 0x02, 0x06, 0x01, 0x00, 0x04, 0x0b, 0x08, 0x00, 0x00, 0x00, 0x00, 0x00
        /*0020*/ 	.byte	0x00, 0x00, 0x00, 0x00


//--------------------- .nv.info._ZN7cutlass13device_kernelINS_4gemm6kernel13GemmUniversalIN4cute5tupleIJiiiiEEENS1_10collective13CollectiveMmaINS1_34MainloopSm90TmaGmmaWarpSpecializedILi5ENS5_IJNS4_1CILi2EEENSA_ILi1EEESC_EEENS1_35KernelTmaWarpSpecializedCooperativeEEENS5_IJNSA_ILi384EEENSA_ILi240EEENSA_ILi32EEEEEENS_6half_tENS5_IJlSC_lEEESK_SL_NS4_8TiledMMAINS4_8MMA_AtomIJNS4_4SM904GMMA25MMA_64x16x16_F32F16F16_SSILNSP_5MajorE0ELSR_0ELNSP_7ScaleInE1ELSS_1EEEEEENS4_6LayoutISD_NS5_IJSC_NSA_ILi0EEESW_EEEEENS5_IJNS4_10UnderscoreESZ_SZ_EEEEENS4_13SM90_TMA_LOADENS4_14ComposedLayoutINS4_7SwizzleILi2ELi4ELi3EEENS4_18smem_ptr_flag_bitsILi16EEENSV_INS5_IJNSA_ILi8EEESI_EEENS5_IJSI_SC_EEEEEEEvNS4_8identityENS4_23SM90_TMA_LOAD_MULTICASTES1C_vS1D_EENS_8epilogue10collective6detail29Sm90TmaWarpSpecializedAdapterINS1H_15DefaultEpilogueISK_SL_SL_NS1G_6thread17LinearCombinationISK_Li1EffLNS1L_9ScaleType4KindE0ELNS_15FloatRoundStyleE2ESK_EENS1_15EpilogueDefaultEEEEEvvEEEEvNT_6ParamsE --------------------------
	.section	.nv.info._ZN7cutlass13device_kernelINS_4gemm6kernel13GemmUniversalIN4cute5tupleIJiiiiEEENS1_10collective13CollectiveMmaINS1_34MainloopSm90TmaGmmaWarpSpecializedILi5ENS5_IJNS4_1CILi2EEENSA_ILi1EEESC_EEENS1_35KernelTmaWarpSpecializedCooperativeEEENS5_IJNSA_ILi384EEENSA_ILi240EEENSA_ILi32EEEEEENS_6half_tENS5_IJlSC_lEEESK_SL_NS4_8TiledMMAINS4_8MMA_AtomIJNS4_4SM904GMMA25MMA_64x16x16_F32F16F16_SSILNSP_5MajorE0ELSR_0ELNSP_7ScaleInE1ELSS_1EEEEEENS4_6LayoutISD_NS5_IJSC_NSA_ILi0EEESW_EEEEENS5_IJNS4_10UnderscoreESZ_SZ_EEEEENS4_13SM90_TMA_LOADENS4_14ComposedLayoutINS4_7SwizzleILi2ELi4ELi3EEENS4_18smem_ptr_flag_bitsILi16EEENSV_INS5_IJNSA_ILi8EEESI_EEENS5_IJSI_SC_EEEEEEEvNS4_8identityENS4_23SM90_TMA_LOAD_MULTICASTES1C_vS1D_EENS_8epilogue10collective6detail29Sm90TmaWarpSpecializedAdapterINS1H_15DefaultEpilogueISK_SL_SL_NS1G_6thread17LinearCombinationISK_Li1EffLNS1L_9ScaleType4KindE0ELNS_15FloatRoundStyleE2ESK_EENS1_15EpilogueDefaultEEEEEvvEEEEvNT_6ParamsE,"",@"SHT_CUDA_INFO"
	.sectionflags	@""
	.align	4


	//----- nvinfo : EIATTR_CUDA_API_VERSION
	.align		4
        /*0000*/ 	.byte	0x04, 0x37
        /*0002*/ 	.short	(.L_21 - .L_20)
.L_20:
        /*0004*/ 	.word	0x00000082


	//----- nvinfo : EIATTR_KPARAM_INFO
	.align		4
.L_21:
        /*0008*/ 	.byte	0x04, 0x17
        /*000a*/ 	.short	(.L_23 - .L_22)
.L_22:
        /*000c*/ 	.word	0x00000000
        /*0010*/ 	.short	0x0000
        /*0012*/ 	.short	0x0070
        /*0014*/ 	.byte	0x00, 0xf0, 0x01, 0x10


	//----- nvinfo : EIATTR_SPARSE_MMA_MASK
	.align		4
.L_23:
        /*0018*/ 	.byte	0x03, 0x50
        /*001a*/ 	.short	0x0000


	//----- nvinfo : EIATTR_MAXREG_COUNT
	.align		4
        /*001c*/ 	.byte	0x03, 0x1b
        /*001e*/ 	.short	0x00a8


	//----- nvinfo : EIATTR_NUM_BARRIERS
	.align		4
        /*0020*/ 	.byte	0x02, 0x4c
        /*0022*/ 	.byte	0x01
	.zero		1


	//----- nvinfo : EIATTR_EXTERNS
	.align		4
        /*0024*/ 	.byte	0x04, 0x0f
        /*0026*/ 	.short	(.L_25 - .L_24)


	//   ....[0]....
	.align		4
.L_24:
        /*0028*/ 	.word	index@(__assertfail)


	//----- nvinfo : EIATTR_ANNOTATIONS
	.align		4
.L_25:
        /*002c*/ 	.byte	0x04, 0x55
        /*002e*/ 	.short	(.L_27 - .L_26)


	//   ....[0]....
.L_26:
        /*0030*/ 	.word	0x00000001
        /*0034*/ 	.byte	0x50, 0x02, 0x00, 0x00, 0x01, 0x00, 0x00, 0x00, 0x50, 0x07, 0x00, 0x00, 0x01, 0x00, 0x00, 0x00
        /* <DEDUP_REMOVED lines=903> */
        /*38b4*/ 	.byte	0x60, 0x59, 0x02, 0x00, 0x01, 0x00, 0x00, 0x00, 0x70, 0x5f, 0x02, 0x00


	//----- nvinfo : EIATTR_MERCURY_ISA_VERSION
	.align		4
.L_27:
        /*38c0*/ 	.byte	0x03, 0x5f
        /*38c2*/ 	.short	0x0101


	//----- nvinfo : EIATTR_INT_WARP_WIDE_INSTR_OFFSETS
	.align		4
        /*38c4*/ 	.byte	0x04, 0x31
        /*38c6*/ 	.short	(.L_29 - .L_28)


	//   ....[0]....
.L_28:
        /*38c8*/ 	.word	0x00000590


	//   ....[1]....
        /*38cc*/ 	.word	0x000005c0


	//   ....[2]....
        /*38d0*/ 	.word	0x00000720


	//----- nvinfo : EIATTR_COOP_GROUP_MASK_REGIDS
	.align		4
.L_29:
        /*38d4*/ 	.byte	0x04, 0x29
        /*38d6*/ 	.short	(.L_31 - .L_30)


	//   ....[0]....
.L_30:
        /*38d8*/ 	.word	0xffffffff


	//   ....[1]....
        /*38dc*/ 	.word	0xffffffff


	//   ....[2]....
        /*38e0*/ 	.word	0xffffffff


	//   ....[3]....
        /*38e4*/ 	.word	0xffffffff


	//   ....[4]....
        /*38e8*/ 	.word	0xffffffff


	//   ....[5]....
        /*38ec*/ 	.word	0xffffffff


	//----- nvinfo : EIATTR_COOP_GROUP_INSTR_OFFSETS
	.align		4
.L_31:
        /*38f0*/ 	.byte	0x04, 0x28
        /*38f2*/ 	.short	(.L_33 - .L_32)


	//   ....[0]....
.L_32:
        /*38f4*/ 	.word	0x00000070


	//   ....[1]....
        /*38f8*/ 	.word	0x00000080


	//   ....[2]....
        /*38fc*/ 	.word	0x000001b0


	//   ....[3]....
        /*3900*/ 	.word	0x00000400


	//   ....[4]....
        /*3904*/ 	.word	0x00000880


	//   ....[5]....
        /*3908*/ 	.word	0x00001460


	//----- nvinfo : EIATTR_REG_RECONFIG
	.align		4
.L_33:
        /*390c*/ 	.byte	0x01, 0x54
	.zero		2


	//----- nvinfo : EIATTR_SYSCALL_OFFSETS
	.align		4
        /*3910*/ 	.byte	0x04, 0x46
        /*3912*/ 	.short	(.L_35 - .L_34)


	//   ....[0]....
.L_34:
        /*3914*/ 	.word	0x00001610


	//----- nvinfo : EIATTR_MBARRIER_INSTR_OFFSETS
	.align		4
.L_35:
        /*3918*/ 	.byte	0x04, 0x39
        /*391a*/ 	.short	(.L_37 - .L_36)


	//   ....[0]....
.L_36:
        /*391c*/ 	.word	0x00000340
        /*3920*/ 	.word	0x000000ff
        /*3924*/ 	.word	0x00000000
        /*3928*/ 	.short	0x0100
        /*392a*/ 	.byte	0x09
	.zero		1


	//   ....[1]....
        /*392c*/ 	.word	0x00000350
        /*3930*/ 	.word	0x000000ff
        /*3934*/ 	.word	0x00000028
        /*3938*/ 	.short	0x0100
        /*393a*/ 	.byte	0x09
	.zero		1


	//   ....[2]....
        /*393c*/ 	.word	0x00000360
        /*3940*/ 	.word	0x000000ff
        /*3944*/ 	.word	0x00000008
        /*3948*/ 	.short	0x0100
        /*394a*/ 	.byte	0x09
	.zero		1


	//   ....[3]....
        /*394c*/ 	.word	0x00000370
        /*3950*/ 	.word	0x000000ff
        /*3954*/ 	.word	0x00000030
        /*3958*/ 	.short	0x0100
        /*395a*/ 	.byte	0x09
	.zero		1


	//   ....[4]....
        /*395c*/ 	.word	0x00000380
        /*3960*/ 	.word	0x000000ff
        /*3964*/ 	.word	0x00000010
        /*3968*/ 	.short	0x0100
        /*396a*/ 	.byte	0x09
	.zero		1


	//   ....[5]....
        /*396c*/ 	.word	0x00000390
        /*3970*/ 	.word	0x000000ff
        /*3974*/ 	.word	0x00000038
        /*3978*/ 	.short	0x0100
        /*397a*/ 	.byte	0x09
	.zero		1


	//   ....[6]....
        /*397c*/ 	.word	0x000003a0
        /*3980*/ 	.word	0x000000ff
        /*3984*/ 	.word	0x00000018
        /*3988*/ 	.short	0x0100
        /*398a*/ 	.byte	0x09
	.zero		1


	//   ....[7]....
        /*398c*/ 	.word	0x000003b0
        /*3990*/ 	.word	0x000000ff
        /*3994*/ 	.word	0x00000040
        /*3998*/ 	.short	0x0100
        /*399a*/ 	.byte	0x09
	.zero		1


	//   ....[8]....
        /*399c*/ 	.word	0x000003c0
        /*39a0*/ 	.word	0x000000ff
        /*39a4*/ 	.word	0x00000020
        /*39a8*/ 	.short	0x0100
        /*39aa*/ 	.byte	0x09
	.zero		1


	//   ....[9]....
        /*39ac*/ 	.word	0x000003d0
        /*39b0*/ 	.word	0x000000ff
        /*39b4*/ 	.word	0x00000048
        /*39b8*/ 	.short	0x0100
        /*39ba*/ 	.byte	0x09
	.zero		1


	//   ....[10]....
        /*39bc*/ 	.word	0x000007b0
        /*39c0*/ 	.word	0x000000ff
        /*39c4*/ 	.word	0x00000060
        /*39c8*/ 	.short	0x0100
        /*39ca*/ 	.byte	0x06
	.zero		1


	//   ....[11]....
        /*39cc*/ 	.word	0x00000820
        /*39d0*/ 	.word	0x000000ff
        /*39d4*/ 	.word	0x00000068
        /*39d8*/ 	.short	0x0100
        /*39da*/ 	.byte	0x06
	.zero		1


	//   ....[12]....
        /*39dc*/ 	.word	0x00001720
        /*39e0*/ 	.word	0x00000003
        /*39e4*/ 	.word	0x00000000
        /*39e8*/ 	.short	0x010a
        /*39ea*/ 	.byte	0x3f
	.zero		1


	//   ....[13]....
        /*39ec*/ 	.word	0x00001760
        /*39f0*/ 	.word	0x00000003
        /*39f4*/ 	.word	0x00000000
        /*39f8*/ 	.short	0x010a
        /*39fa*/ 	.byte	0x3f
	.zero		1


	//   ....[14]....
        /*39fc*/ 	.word	0x00005cb0
        /*3a00*/ 	.word	0x000000ff
        /*3a04*/ 	.word	0x00000000
        /*3a08*/ 	.short	0x010a
        /*3a0a*/ 	.byte	0x04
	.zero		1


	//   ....[15]....
        /*3a0c*/ 	.word	0x00005cf0
        /*3a10*/ 	.word	0x000000ff
        /*3a14*/ 	.word	0x00000000
        /*3a18*/ 	.short	0x010a
        /*3a1a*/ 	.byte	0x04
	.zero		1


	//   ....[16]....
        /*3a1c*/ 	.word	0x0000adf0
        /*3a20*/ 	.word	0x00000006
        /*3a24*/ 	.word	0x00000000
        /*3a28*/ 	.short	0x0101
        /*3a2a*/ 	.byte	0x3f
	.zero		1


	//   ....[17]....
        /*3a2c*/ 	.word	0x0000b070
        /*3a30*/ 	.word	0x00000000
        /*3a34*/ 	.word	0x00000000
        /*3a38*/ 	.short	0x0101
        /*3a3a*/ 	.byte	0x3f
	.zero		1


	//   ....[18]....
        /*3a3c*/ 	.word	0x000254c0
        /*3a40*/ 	.word	0x0000000c
        /*3a44*/ 	.word	0x00000028
        /*3a48*/ 	.short	0x010a
        /*3a4a*/ 	.byte	0x3f
	.zero		1


	//   ....[19]....
        /*3a4c*/ 	.word	0x00025860
        /*3a50*/ 	.word	0x00000002
        /*3a54*/ 	.word	0x00000068
        /*3a58*/ 	.short	0x0101
        /*3a5a*/ 	.byte	0x3f
	.zero		1


	//   ....[20]....
        /*3a5c*/ 	.word	0x00026040
        /*3a60*/ 	.word	0x00000003
        /*3a64*/ 	.word	0x00000000
        /*3a68*/ 	.short	0x010a
        /*3a6a*/ 	.byte	0x3f
	.zero		1


	//   ....[21]....
        /*3a6c*/ 	.word	0x000260d0
        /*3a70*/ 	.word	0x00000003
        /*3a74*/ 	.word	0x00000000
        /*3a78*/ 	.short	0x010a
        /*3a7a*/ 	.byte	0x3f
	.zero		1


	//   ....[22]....
        /*3a7c*/ 	.word	0x00026160
        /*3a80*/ 	.word	0x00000003
        /*3a84*/ 	.word	0x00000000
        /*3a88*/ 	.short	0x010a
        /*3a8a*/ 	.byte	0x3f
	.zero		1


	//   ....[23]....
        /*3a8c*/ 	.word	0x000261f0
        /*3a90*/ 	.word	0x00000003
        /*3a94*/ 	.word	0x00000000
        /*3a98*/ 	.short	0x010a
        /*3a9a*/ 	.byte	0x3f
	.zero		1


	//   ....[24]....
        /*3a9c*/ 	.word	0x00026280
        /*3aa0*/ 	.word	0x00000003
        /*3aa4*/ 	.word	0x00000000
        /*3aa8*/ 	.short	0x010a
        /*3aaa*/ 	.byte	0x3f
	.zero		1


	//   ....[25]....
        /*3aac*/ 	.word	0x000262e0
        /*3ab0*/ 	.word	0x00000003
        /*3ab4*/ 	.word	0x00000000
        /*3ab8*/ 	.short	0x010a
        /*3aba*/ 	.byte	0x3f
	.zero		1


	//   ....[26]....
        /*3abc*/ 	.word	0x00026340
        /*3ac0*/ 	.word	0x00000007
        /*3ac4*/ 	.word	0x00000000
        /*3ac8*/ 	.short	0x010a
        /*3aca*/ 	.byte	0x3f
	.zero		1


	//   ....[27]....
        /*3acc*/ 	.word	0x00026410
        /*3ad0*/ 	.word	0x0000000c
        /*3ad4*/ 	.word	0x00000028
        /*3ad8*/ 	.short	0x010a
        /*3ada*/ 	.byte	0x3f
	.zero		1


	//   ....[28]....
        /*3adc*/ 	.word	0x000264e0
        /*3ae0*/ 	.word	0x00000003
        /*3ae4*/ 	.word	0x00000000
        /*3ae8*/ 	.short	0x010a
        /*3aea*/ 	.byte	0x3f
	.zero		1


	//   ....[29]....
        /*3aec*/ 	.word	0x00026530
        /*3af0*/ 	.word	0x00000003
        /*3af4*/ 	.word	0x00000000
        /*3af8*/ 	.short	0x010a
        /*3afa*/ 	.byte	0x3f
	.zero		1


	//   ....[30]....
        /*3afc*/ 	.word	0x00026580
        /*3b00*/ 	.word	0x00000003
        /*3b04*/ 	.word	0x00000000
        /*3b08*/ 	.short	0x010a
        /*3b0a*/ 	.byte	0x3f
	.zero		1


	//   ....[31]....
        /*3b0c*/ 	.word	0x000265d0
        /*3b10*/ 	.word	0x00000003
        /*3b14*/ 	.word	0x00000000
        /*3b18*/ 	.short	0x010a
        /*3b1a*/ 	.byte	0x3f
	.zero		1


	//----- nvinfo : EIATTR_NUM_MBARRIERS
	.align		4
.L_37:
        /*3b1c*/ 	.byte	0x03, 0x38
        /*3b1e*/ 	.short	0x000c


	//----- nvinfo : EIATTR_EXIT_INSTR_OFFSETS
	.align		4
        /*3b20*/ 	.byte	0x04, 0x1c
        /*3b22*/ 	.short	(.L_39 - .L_38)


	//   ....[0]....
.L_38:
        /*3b24*/ 	.word	0x00000a50


	//   ....[1]....
        /*3b28*/ 	.word	0x00001310


	//   ....[2]....
        /*3b2c*/ 	.word	0x00024ba0


	//   ....[3]....
        /*3b30*/ 	.word	0x00025150


	//   ....[4]....
        /*3b34*/ 	.word	0x000262d0


	//----- nvinfo : EIATTR_MAX_THREADS
	.align		4
.L_39:
        /*3b38*/ 	.byte	0x04, 0x05
        /*3b3a*/ 	.short	(.L_41 - .L_40)
.L_40:
        /*3b3c*/ 	.word	0x00000180
        /*3b40*/ 	.word	0x00000001
        /*3b44*/ 	.word	0x00000001


	//----- nvinfo : EIATTR_CRS_STACK_SIZE
	.align		4
.L_41:
        /*3b48*/ 	.byte	0x04, 0x1e
        /*3b4a*/ 	.short	(.L_43 - .L_42)
.L_42:
        /*3b4c*/ 	.word	0x00000000


	//----- nvinfo : EIATTR_CBANK_PARAM_SIZE
	.align		4
.L_43:
        /*3b50*/ 	.byte	0x03, 0x19
        /*3b52*/ 	.short	0x0470


	//----- nvinfo : EIATTR_PARAM_CBANK
	.align		4
        /*3b54*/ 	.byte	0x04, 0x0a
        /*3b56*/ 	.short	(.L_45 - .L_44)
	.align		4
.L_44:
        /*3b58*/ 	.word	index@(.nv.constant0._ZN7cutlass13device_kernelINS_4gemm6kernel13GemmUniversalIN4cute5tupleIJiiiiEEENS1_10collective13CollectiveMmaINS1_34MainloopSm90TmaGmmaWarpSpecializedILi5ENS5_IJNS4_1CILi2EEENSA_ILi1EEESC_EEENS1_35KernelTmaWarpSpecializedCooperativeEEENS5_IJNSA_ILi384EEENSA_ILi240EEENSA_ILi32EEEEEENS_6half_tENS5_IJlSC_lEEESK_SL_NS4_8TiledMMAINS4_8MMA_AtomIJNS4_4SM904GMMA25MMA_64x16x16_F32F16F16_SSILNSP_5MajorE0ELSR_0ELNSP_7ScaleInE1ELSS_1EEEEEENS4_6LayoutISD_NS5_IJSC_NSA_ILi0EEESW_EEEEENS5_IJNS4_10UnderscoreESZ_SZ_EEEEENS4_13SM90_TMA_LOADENS4_14ComposedLayoutINS4_7SwizzleILi2ELi4ELi3EEENS4_18smem_ptr_flag_bitsILi16EEENSV_INS5_IJNSA_ILi8EEESI_EEENS5_IJSI_SC_EEEEEEEvNS4_8identityENS4_23SM90_TMA_LOAD_MULTICASTES1C_vS1D_EENS_8epilogue10collective6detail29Sm90TmaWarpSpecializedAdapterINS1H_15DefaultEpilogueISK_SL_SL_NS1G_6thread17LinearCombinationISK_Li1EffLNS1L_9ScaleType4KindE0ELNS_15FloatRoundStyleE2ESK_EENS1_15EpilogueDefaultEEEEEvvEEEEvNT_6ParamsE)
        /*3b5c*/ 	.short	0x0210
        /*3b5e*/ 	.short	0x0470


	//----- nvinfo : EIATTR_SW_WAR
	.align		4
.L_45:
        /*3b60*/ 	.byte	0x04, 0x36
        /*3b62*/ 	.short	(.L_47 - .L_46)
.L_46:
        /*3b64*/ 	.word	0x00000008
.L_47:


//--------------------- .nv.callgraph             --------------------------
	.section	.nv.callgraph,"",@"SHT_CUDA_CALLGRAPH"
	.align	4
	.sectionentsize	8
	.align		4
        /*0000*/ 	.word	0x00000000
	.align		4
        /*0004*/ 	.word	0xffffffff
	.align		4
        /*0008*/ 	.word	index@(_ZN7cutlass13device_kernelINS_4gemm6kernel13GemmUniversalIN4cute5tupleIJiiiiEEENS1_10collective13CollectiveMmaINS1_34MainloopSm90TmaGmmaWarpSpecializedILi5ENS5_IJNS4_1CILi2EEENSA_ILi1EEESC_EEENS1_35KernelTmaWarpSpecializedCooperativeEEENS5_IJNSA_ILi384EEENSA_ILi240EEENSA_ILi32EEEEEENS_6half_tENS5_IJlSC_lEEESK_SL_NS4_8TiledMMAINS4_8MMA_AtomIJNS4_4SM904GMMA25MMA_64x16x16_F32F16F16_SSILNSP_5MajorE0ELSR_0ELNSP_7ScaleInE1ELSS_1EEEEEENS4_6LayoutISD_NS5_IJSC_NSA_ILi0EEESW_EEEEENS5_IJNS4_10UnderscoreESZ_SZ_EEEEENS4_13SM90_TMA_LOADENS4_14ComposedLayoutINS4_7SwizzleILi2ELi4ELi3EEENS4_18smem_ptr_flag_bitsILi16EEENSV_INS5_IJNSA_ILi8EEESI_EEENS5_IJSI_SC_EEEEEEEvNS4_8identityENS4_23SM90_TMA_LOAD_MULTICASTES1C_vS1D_EENS_8epilogue10collective6detail29Sm90TmaWarpSpecializedAdapterINS1H_15DefaultEpilogueISK_SL_SL_NS1G_6thread17LinearCombinationISK_Li1EffLNS1L_9ScaleType4KindE0ELNS_15FloatRoundStyleE2ESK_EENS1_15EpilogueDefaultEEEEEvvEEEEvNT_6ParamsE)
	.align		4
        /*000c*/ 	.word	index@(__assertfail)
	.align		4
        /*0010*/ 	.word	0x00000000
	.align		4
        /*0014*/ 	.word	0xfffffffe
	.align		4
        /*0018*/ 	.word	0x00000000
	.align		4
        /*001c*/ 	.word	0xfffffffd
	.align		4
        /*0020*/ 	.word	0x00000000
	.align		4
        /*0024*/ 	.word	0xfffffffc


//--------------------- .nv.constant4             --------------------------
	.section	.nv.constant4,"a",@progbits
	.align	8
	.align		8
.nv.constant4:
        /*0000*/ 	.dword	__assertfail
	.align		8
        /*0008*/ 	.dword	__unnamed_1
	.align		8
        /*0010*/ 	.dword	_ZN39_INTERNAL_09f7679c_4_k_cu_a2dd96bb_44664cuda3std3__45__cpo5beginE
	.align		8
        /*0018*/ 	.dword	_ZN39_INTERNAL_09f7679c_4_k_cu_a2dd96bb_44664cuda3std3__45__cpo3endE
	.align		8
        /*0020*/ 	.dword	_ZN39_INTERNAL_09f7679c_4_k_cu_a2dd96bb_44664cuda3std3__45__cpo6cbeginE
	.align		8
        /*0028*/ 	.dword	_ZN39_INTERNAL_09f7679c_4_k_cu_a2dd96bb_44664cuda3std3__45__cpo4cendE
	.align		8
        /*0030*/ 	.dword	_ZN39_INTERNAL_09f7679c_4_k_cu_a2dd96bb_44664cuda3std3__441_GLOBAL__N__09f7679c_4_k_cu_a2dd96bb_44666ignoreE
	.align		8
        /*0038*/ 	.dword	_ZN39_INTERNAL_09f7679c_4_k_cu_a2dd96bb_44664cuda3std3__419piecewise_constructE
	.align		8
        /*0040*/ 	.dword	_ZN39_INTERNAL_09f7679c_4_k_cu_a2dd96bb_44664cuda3std3__48in_placeE
	.align		8
        /*0048*/ 	.dword	_ZN39_INTERNAL_09f7679c_4_k_cu_a2dd96bb_44664cuda3std6ranges3__45__cpo4swapE
	.align		8
        /*0050*/ 	.dword	_ZN39_INTERNAL_09f7679c_4_k_cu_a2dd96bb_44664cuda3std6ranges3__45__cpo9iter_moveE
	.align		8
        /*0058*/ 	.dword	_ZN39_INTERNAL_09f7679c_4_k_cu_a2dd96bb_44664cute7productE
	.align		8
        /*0060*/ 	.dword	_ZN39_INTERNAL_09f7679c_4_k_cu_a2dd96bb_44664cute1_E
	.align		8
        /*0068*/ 	.dword	$str$22
	.align		8
        /*0070*/ 	.dword	$str$23


//--------------------- .text._ZN7cutlass13device_kernelINS_4gemm6kernel13GemmUniversalIN4cute5tupleIJiiiiEEENS1_10collective13CollectiveMmaINS1_34MainloopSm90TmaGmmaWarpSpecializedILi5ENS5_IJNS4_1CILi2EEENSA_ILi1EEESC_EEENS1_35KernelTmaWarpSpecializedCooperativeEEENS5_IJNSA_ILi384EEENSA_ILi240EEENSA_ILi32EEEEEENS_6half_tENS5_IJlSC_lEEESK_SL_NS4_8TiledMMAINS4_8MMA_AtomIJNS4_4SM904GMMA25MMA_64x16x16_F32F16F16_SSILNSP_5MajorE0ELSR_0ELNSP_7ScaleInE1ELSS_1EEEEEENS4_6LayoutISD_NS5_IJSC_NSA_ILi0EEESW_EEEEENS5_IJNS4_10UnderscoreESZ_SZ_EEEEENS4_13SM90_TMA_LOADENS4_14ComposedLayoutINS4_7SwizzleILi2ELi4ELi3EEENS4_18smem_ptr_flag_bitsILi16EEENSV_INS5_IJNSA_ILi8EEESI_EEENS5_IJSI_SC_EEEEEEEvNS4_8identityENS4_23SM90_TMA_LOAD_MULTICASTES1C_vS1D_EENS_8epilogue10collective6detail29Sm90TmaWarpSpecializedAdapterINS1H_15DefaultEpilogueISK_SL_SL_NS1G_6thread17LinearCombinationISK_Li1EffLNS1L_9ScaleType4KindE0ELNS_15FloatRoundStyleE2ESK_EENS1_15EpilogueDefaultEEEEEvvEEEEvNT_6ParamsE --------------------------
	.section	.text._ZN7cutlass13device_kernelINS_4gemm6kernel13GemmUniversalIN4cute5tupleIJiiiiEEENS1_10collective13CollectiveMmaINS1_34MainloopSm90TmaGmmaWarpSpecializedILi5ENS5_IJNS4_1CILi2EEENSA_ILi1EEESC_EEENS1_35KernelTmaWarpSpecializedCooperativeEEENS5_IJNSA_ILi384EEENSA_ILi240EEENSA_ILi32EEEEEENS_6half_tENS5_IJlSC_lEEESK_SL_NS4_8TiledMMAINS4_8MMA_AtomIJNS4_4SM904GMMA25MMA_64x16x16_F32F16F16_SSILNSP_5MajorE0ELSR_0ELNSP_7ScaleInE1ELSS_1EEEEEENS4_6LayoutISD_NS5_IJSC_NSA_ILi0EEESW_EEEEENS5_IJNS4_10UnderscoreESZ_SZ_EEEEENS4_13SM90_TMA_LOADENS4_14ComposedLayoutINS4_7SwizzleILi2ELi4ELi3EEENS4_18smem_ptr_flag_bitsILi16EEENSV_INS5_IJNSA_ILi8EEESI_EEENS5_IJSI_SC_EEEEEEEvNS4_8identityENS4_23SM90_TMA_LOAD_MULTICASTES1C_vS1D_EENS_8epilogue10collective6detail29Sm90TmaWarpSpecializedAdapterINS1H_15DefaultEpilogueISK_SL_SL_NS1G_6thread17LinearCombinationISK_Li1EffLNS1L_9ScaleType4KindE0ELNS_15FloatRoundStyleE2ESK_EENS1_15EpilogueDefaultEEEEEvvEEEEvNT_6ParamsE,"ax",@progbits
	.align	128
.text._ZN7cutlass13device_kernelINS_4gemm6kernel13GemmUniversalIN4cute5tupleIJiiiiEEENS1_10collective13CollectiveMmaINS1_34MainloopSm90TmaGmmaWarpSpecializedILi5ENS5_IJNS4_1CILi2EEENSA_ILi1EEESC_EEENS1_35KernelTmaWarpSpecializedCooperativeEEENS5_IJNSA_ILi384EEENSA_ILi240EEENSA_ILi32EEEEEENS_6half_tENS5_IJlSC_lEEESK_SL_NS4_8TiledMMAINS4_8MMA_AtomIJNS4_4SM904GMMA25MMA_64x16x16_F32F16F16_SSILNSP_5MajorE0ELSR_0ELNSP_7ScaleInE1ELSS_1EEEEEENS4_6LayoutISD_NS5_IJSC_NSA_ILi0EEESW_EEEEENS5_IJNS4_10UnderscoreESZ_SZ_EEEEENS4_13SM90_TMA_LOADENS4_14ComposedLayoutINS4_7SwizzleILi2ELi4ELi3EEENS4_18smem_ptr_flag_bitsILi16EEENSV_INS5_IJNSA_ILi8EEESI_EEENS5_IJSI_SC_EEEEEEEvNS4_8identityENS4_23SM90_TMA_LOAD_MULTICASTES1C_vS1D_EENS_8epilogue10collective6detail29Sm90TmaWarpSpecializedAdapterINS1H_15DefaultEpilogueISK_SL_SL_NS1G_6thread17LinearCombinationISK_Li1EffLNS1L_9ScaleType4KindE0ELNS_15FloatRoundStyleE2ESK_EENS1_15EpilogueDefaultEEEEEvvEEEEvNT_6ParamsE:
        .type           _ZN7cutlass13device_kernelINS_4gemm6kernel13GemmUniversalIN4cute5tupleIJiiiiEEENS1_10collective13CollectiveMmaINS1_34MainloopSm90TmaGmmaWarpSpecializedILi5ENS5_IJNS4_1CILi2EEENSA_ILi1EEESC_EEENS1_35KernelTmaWarpSpecializedCooperativeEEENS5_IJNSA_ILi384EEENSA_ILi240EEENSA_ILi32EEEEEENS_6half_tENS5_IJlSC_lEEESK_SL_NS4_8TiledMMAINS4_8MMA_AtomIJNS4_4SM904GMMA25MMA_64x16x16_F32F16F16_SSILNSP_5MajorE0ELSR_0ELNSP_7ScaleInE1ELSS_1EEEEEENS4_6LayoutISD_NS5_IJSC_NSA_ILi0EEESW_EEEEENS5_IJNS4_10UnderscoreESZ_SZ_EEEEENS4_13SM90_TMA_LOADENS4_14ComposedLayoutINS4_7SwizzleILi2ELi4ELi3EEENS4_18smem_ptr_flag_bitsILi16EEENSV_INS5_IJNSA_ILi8EEESI_EEENS5_IJSI_SC_EEEEEEEvNS4_8identityENS4_23SM90_TMA_LOAD_MULTICASTES1C_vS1D_EENS_8epilogue10collective6detail29Sm90TmaWarpSpecializedAdapterINS1H_15DefaultEpilogueISK_SL_SL_NS1G_6thread17LinearCombinationISK_Li1EffLNS1L_9ScaleType4KindE0ELNS_15FloatRoundStyleE2ESK_EENS1_15EpilogueDefaultEEEEEvvEEEEvNT_6ParamsE,@function
        .size           _ZN7cutlass13device_kernelINS_4gemm6kernel13GemmUniversalIN4cute5tupleIJiiiiEEENS1_10collective13CollectiveMmaINS1_34MainloopSm90TmaGmmaWarpSpecializedILi5ENS5_IJNS4_1CILi2EEENSA_ILi1EEESC_EEENS1_35KernelTmaWarpSpecializedCooperativeEEENS5_IJNSA_ILi384EEENSA_ILi240EEENSA_ILi32EEEEEENS_6half_tENS5_IJlSC_lEEESK_SL_NS4_8TiledMMAINS4_8MMA_AtomIJNS4_4SM904GMMA25MMA_64x16x16_F32F16F16_SSILNSP_5MajorE0ELSR_0ELNSP_7ScaleInE1ELSS_1EEEEEENS4_6LayoutISD_NS5_IJSC_NSA_ILi0EEESW_EEEEENS5_IJNS4_10UnderscoreESZ_SZ_EEEEENS4_13SM90_TMA_LOADENS4_14ComposedLayoutINS4_7SwizzleILi2ELi4ELi3EEENS4_18smem_ptr_flag_bitsILi16EEENSV_INS5_IJNSA_ILi8EEESI_EEENS5_IJSI_SC_EEEEEEEvNS4_8identityENS4_23SM90_TMA_LOAD_MULTICASTES1C_vS1D_EENS_8epilogue10collective6detail29Sm90TmaWarpSpecializedAdapterINS1H_15DefaultEpilogueISK_SL_SL_NS1G_6thread17LinearCombinationISK_Li1EffLNS1L_9ScaleType4KindE0ELNS_15FloatRoundStyleE2ESK_EENS1_15EpilogueDefaultEEEEEvvEEEEvNT_6ParamsE,(.L_x_785 - _ZN7cutlass13device_kernelINS_4gemm6kernel13GemmUniversalIN4cute5tupleIJiiiiEEENS1_10collective13CollectiveMmaINS1_34MainloopSm90TmaGmmaWarpSpecializedILi5ENS5_IJNS4_1CILi2EEENSA_ILi1EEESC_EEENS1_35KernelTmaWarpSpecializedCooperativeEEENS5_IJNSA_ILi384EEENSA_ILi240EEENSA_ILi32EEEEEENS_6half_tENS5_IJlSC_lEEESK_SL_NS4_8TiledMMAINS4_8MMA_AtomIJNS4_4SM904GMMA25MMA_64x16x16_F32F16F16_SSILNSP_5MajorE0ELSR_0ELNSP_7ScaleInE1ELSS_1EEEEEENS4_6LayoutISD_NS5_IJSC_NSA_ILi0EEESW_EEEEENS5_IJNS4_10UnderscoreESZ_SZ_EEEEENS4_13SM90_TMA_LOADENS4_14ComposedLayoutINS4_7SwizzleILi2ELi4ELi3EEENS4_18smem_ptr_flag_bitsILi16EEENSV_INS5_IJNSA_ILi8EEESI_EEENS5_IJSI_SC_EEEEEEEvNS4_8identityENS4_23SM90_TMA_LOAD_MULTICASTES1C_vS1D_EENS_8epilogue10collective6detail29Sm90TmaWarpSpecializedAdapterINS1H_15DefaultEpilogueISK_SL_SL_NS1G_6thread17LinearCombinationISK_Li1EffLNS1L_9ScaleType4KindE0ELNS_15FloatRoundStyleE2ESK_EENS1_15EpilogueDefaultEEEEEvvEEEEvNT_6ParamsE)
        .other          _ZN7cutlass13device_kernelINS_4gemm6kernel13GemmUniversalIN4cute5tupleIJiiiiEEENS1_10collective13CollectiveMmaINS1_34MainloopSm90TmaGmmaWarpSpecializedILi5ENS5_IJNS4_1CILi2EEENSA_ILi1EEESC_EEENS1_35KernelTmaWarpSpecializedCooperativeEEENS5_IJNSA_ILi384EEENSA_ILi240EEENSA_ILi32EEEEEENS_6half_tENS5_IJlSC_lEEESK_SL_NS4_8TiledMMAINS4_8MMA_AtomIJNS4_4SM904GMMA25MMA_64x16x16_F32F16F16_SSILNSP_5MajorE0ELSR_0ELNSP_7ScaleInE1ELSS_1EEEEEENS4_6LayoutISD_NS5_IJSC_NSA_ILi0EEESW_EEEEENS5_IJNS4_10UnderscoreESZ_SZ_EEEEENS4_13SM90_TMA_LOADENS4_14ComposedLayoutINS4_7SwizzleILi2ELi4ELi3EEENS4_18smem_ptr_flag_bitsILi16EEENSV_INS5_IJNSA_ILi8EEESI_EEENS5_IJSI_SC_EEEEEEEvNS4_8identityENS4_23SM90_TMA_LOAD_MULTICASTES1C_vS1D_EENS_8epilogue10collective6detail29Sm90TmaWarpSpecializedAdapterINS1H_15DefaultEpilogueISK_SL_SL_NS1G_6thread17LinearCombinationISK_Li1EffLNS1L_9ScaleType4KindE0ELNS_15FloatRoundStyleE2ESK_EENS1_15EpilogueDefaultEEEEEvvEEEEvNT_6ParamsE,@"STO_CUDA_ENTRY STV_DEFAULT"
_ZN7cutlass13device_kernelINS_4gemm6kernel13GemmUniversalIN4cute5tupleIJiiiiEEENS1_10collective13CollectiveMmaINS1_34MainloopSm90TmaGmmaWarpSpecializedILi5ENS5_IJNS4_1CILi2EEENSA_ILi1EEESC_EEENS1_35KernelTmaWarpSpecializedCooperativeEEENS5_IJNSA_ILi384EEENSA_ILi240EEENSA_ILi32EEEEEENS_6half_tENS5_IJlSC_lEEESK_SL_NS4_8TiledMMAINS4_8MMA_AtomIJNS4_4SM904GMMA25MMA_64x16x16_F32F16F16_SSILNSP_5MajorE0ELSR_0ELNSP_7ScaleInE1ELSS_1EEEEEENS4_6LayoutISD_NS5_IJSC_NSA_ILi0EEESW_EEEEENS5_IJNS4_10UnderscoreESZ_SZ_EEEEENS4_13SM90_TMA_LOADENS4_14ComposedLayoutINS4_7SwizzleILi2ELi4ELi3EEENS4_18smem_ptr_flag_bitsILi16EEENSV_INS5_IJNSA_ILi8EEESI_EEENS5_IJSI_SC_EEEEEEEvNS4_8identityENS4_23SM90_TMA_LOAD_MULTICASTES1C_vS1D_EENS_8epilogue10collective6detail29Sm90TmaWarpSpecializedAdapterINS1H_15DefaultEpilogueISK_SL_SL_NS1G_6thread17LinearCombinationISK_Li1EffLNS1L_9ScaleType4KindE0ELNS_15FloatRoundStyleE2ESK_EENS1_15EpilogueDefaultEEEEEvvEEEEvNT_6ParamsE:
[----:B------:R-:W0:Y:S02]  /*0000*/  LDC R1, c[0x0][0x28] ;  /* 0x00000a00ff017b82 */ /* 0x000e240000000800 */
[----:B0-----:R-:W-:Y:S01]  /*0010*/  VIADD R1, R1, 0xfffffa20 ;  /* 0xfffffa2001017836 */ /* 0x001fe20000000000 */
[----:B------:R-:W0:Y:S01]  /*0020*/  S2R R4, SR_TID.X ;  /* 0x0000000000047919 */ /* 0x000e220000002100 */
[----:B------:R-:W-:Y:S01]  /*0030*/  ELECT P0, URZ, PT ;  /* 0x00000000003f782f */ /* 0x000fe20003800000 */
[----:B------:R-:W-:Y:S01]  /*0040*/  BSSY B0, `(.L_x_0) ;  /* 0x0000015000007945 */ /* 0x000fe20003800000 */
[--C-:B0-----:R-:W-:Y:S02]  /*0050*/  SHF.R.U32.HI R0, RZ, 0x5, R4.reuse ;  /* 0x00000005ff007819 */ /* 0x101fe40000011604 */
[----:B------:R-:W-:-:S03]  /*0060*/  SHF.R.U32.HI R2, RZ, 0x7, R4 ;  /* 0x00000007ff027819 */ /* 0x000fc60000011604 */
[----:B------:R-:W0:Y:S04]  /*0070*/  SHFL.IDX PT, R3, R0, RZ, 0x1f ;  /* 0x00001fff00037589 */ /* 0x000e2800000e0000 */
[----:B------:R-:W1:Y:S01]  /*0080*/  SHFL.IDX PT, R2, R2, RZ, 0x1f ;  /* 0x00001fff02027589 */ /* 0x000e6200000e0000 */
[----:B0-----:R-:W-:Y:S02]  /*0090*/  R2UR UR4, R3 ;  /* 0x00000000030472ca */ /* 0x001fe400000e0000 */
[----:B-1----:R-:W-:-:S11]  /*00a0*/  R2UR UR6, R2 ;  /* 0x00000000020672ca */ /* 0x002fd600000e0000 */
[----:B------:R-:W-:Y:S02]  /*00b0*/  USHF.R.S32.HI UR5, URZ, 0x1f, UR4 ;  /* 0x0000001f3f057899 */ /* 0x000fe40008011404 */
[----:B------:R-:W-:Y:S02]  /*00c0*/  ISETP.NE.OR P0, PT, RZ, UR4, !P0 ;  /* 0x00000004ff007c0c */ /* 0x000fe4000c705670 */
[----:B------:R-:W-:-:S04]  /*00d0*/  ULEA.HI UR5, UR5, UR4, URZ, 0x2 ;  /* 0x0000000405057291 */ /* 0x000fc8000f8f103f */
[----:B------:R-:W-:-:S04]  /*00e0*/  ULOP3.LUT UR5, UR5, 0xfffffffc, URZ, 0xc0, !UPT ;  /* 0xfffffffc05057892 */ /* 0x000fc8000f8ec03f */
[----:B------:R-:W-:-:S03]  /*00f0*/  UIADD3 UR8, UR4, -UR5, URZ ;  /* 0x8000000504087290 */ /* 0x000fc6000fffe03f */
[----:B------:R-:W-:Y:S09]  /*0100*/  @P0 BRA `(.L_x_1) ;  /* 0x0000000000200947 */ /* 0x000ff20003800000 */
[----:B------:R-:W-:Y:S02]  /*0110*/  ULDC.64 UR4, c[0x0][0x198] ;  /* 0x0000660000047ab9 */ /* 0x000fe40000000a00 */
[----:B------:R-:W-:Y:S02]  /*0120*/  UIADD3 UR10, UP0, UR4, 0xf0, URZ ;  /* 0x000000f0040a7890 */ /* 0x000fe4000ff1e03f */
[----:B------:R-:W-:Y:S02]  /*0130*/  UIADD3 UR4, UP1, UR4, 0x1f0, URZ ;  /* 0x000001f004047890 */ /* 0x000fe4000ff3e03f */
[----:B------:R-:W-:Y:S02]  /*0140*/  UIADD3.X UR11, URZ, UR5, URZ, UP0, !UPT ;  /* 0x000000053f0b7290 */ /* 0x000fe400087fe43f */
[----:B------:R-:W-:-:S07]  /*0150*/  UIADD3.X UR5, URZ, UR5, URZ, UP1, !UPT ;  /* 0x000000053f057290 */ /* 0x000fce0008ffe43f */
[----:B------:R0:W-:Y:S02]  /*0160*/  UTMACCTL.PF [UR10] ;  /* 0x000000000a0079b9 */ /* 0x0001e40008040000 */
[----:B------:R0:W-:Y:S02]  /*0170*/  UTMACCTL.PF [UR4] ;  /* 0x00000000040079b9 */ /* 0x0001e40008040000 */
[----:B0-----:R-:W-:Y:S01]  /*0180*/  NOP ;  /* 0x0000000000007918 */ /* 0x001fe20000000000 */
.L_x_1:
[----:B------:R-:W-:Y:S05]  /*0190*/  BSYNC B0 ;  /* 0x0000000000007941 */ /* 0x000fea0003800000 */
.L_x_0:
[----:B------:R-:W-:Y:S01]  /*01a0*/  UISETP.NE.AND UP0, UPT, UR8, 0x3, UPT ;  /* 0x000000030800788c */ /* 0x000fe2000bf05270 */
[----:B------:R-:W0:Y:S01]  /*01b0*/  SHFL.IDX PT, R3, R0, RZ, 0x1f ;  /* 0x00001fff00037589 */ /* 0x000e2200000e0000 */
[----:B------:R-:W-:Y:S02]  /*01c0*/  UIADD3 UR10, UR6, -0x1, URZ ;  /* 0xffffffff060a7890 */ /* 0x000fe4000fffe03f */
[----:B------:R-:W-:Y:S01]  /*01d0*/  ISETP.NE.AND P1, PT, RZ, UR6, PT ;  /* 0x00000006ff007c0c */ /* 0x000fe2000bf25270 */
[----:B------:R-:W-:Y:S02]  /*01e0*/  UISETP.EQ.OR UP0, UPT, UR8, URZ, !UP0 ;  /* 0x0000003f0800728c */ /* 0x000fe4000c702670 */
[----:B------:R-:W-:Y:S02]  /*01f0*/  UISETP.GE.U32.AND UP1, UPT, UR10, 0x2, UPT ;  /* 0x000000020a00788c */ /* 0x000fe4000bf26070 */
[----:B------:R-:W-:-:S04]  /*0200*/  UISETP.EQ.AND UP0, UPT, UR6, URZ, UP0 ;  /* 0x0000003f0600728c */ /* 0x000fc80008702270 */
[----:B------:R-:W-:-:S04]  /*0210*/  USEL UR4, URZ, 0x1, !UP0 ;  /* 0x000000013f047887 */ /* 0x000fc8000c000000 */
[----:B------:R-:W-:-:S06]  /*0220*/  USEL UR4, UR4, 0x2, UP1 ;  /* 0x0000000204047887 */ /* 0x000fcc0008800000 */
[----:B------:R-:W-:Y:S01]  /*0230*/  IMAD.U32 R2, RZ, RZ, UR4 ;  /* 0x00000004ff027e24 */ /* 0x000fe2000f8e00ff */
[----:B0-----:R-:W-:-:S04]  /*0240*/  ISETP.NE.AND P0, PT, R3, RZ, PT ;  /* 0x000000ff0300720c */ /* 0x001fc80003f05270 */
[----:B------:R0:W-:Y:S09]  /*0250*/  STL [R1+0x28c], R2 ;  /* 0x00028c0201007387 */ /* 0x0001f20000100800 */
[----:B0-----:R-:W-:Y:S05]  /*0260*/  @P0 BRA `(.L_x_2) ;  /* 0x0000000000600947 */ /* 0x001fea0003800000 */
[----:B------:R-:W0:Y:S01]  /*0270*/  S2UR UR9, SR_CgaCtaId ;  /* 0x00000000000979c3 */ /* 0x000e220000008800 */
[----:B------:R-:W-:Y:S01]  /*0280*/  UMOV UR4, 0x400 ;  /* 0x0000040000047882 */ /* 0x000fe20000000000 */
[----:B------:R-:W-:Y:S01]  /*0290*/  UMOV UR5, 0x1 ;  /* 0x0000000100057882 */ /* 0x000fe20000000000 */
[----:B------:R-:W-:Y:S01]  /*02a0*/  UMOV UR6, 0x4 ;  /* 0x0000000400067882 */ /* 0x000fe20000000000 */
[----:B------:R-:W-:Y:S01]  /*02b0*/  ELECT P0, URZ, PT ;  /* 0x00000000003f782f */ /* 0x000fe20003800000 */
[----:B------:R-:W-:-:S04]  /*02c0*/  UIADD3 UR6, -UR6, 0x100000, URZ ;  /* 0x0010000006067890 */ /* 0x000fc8000fffe13f */
[----:B------:R-:W-:Y:S02]  /*02d0*/  USHF.L.U32 UR7, UR6, 0xb, URZ ;  /* 0x0000000b06077899 */ /* 0x000fe4000800063f */
[----:B------:R-:W-:Y:S02]  /*02e0*/  USHF.L.U32 UR6, UR6, 0x1, URZ ;  /* 0x0000000106067899 */ /* 0x000fe4000800063f */
[----:B0-----:R-:W-:Y:S02]  /*02f0*/  ULEA UR9, UR9, UR4, 0x18 ;  /* 0x0000000409097291 */ /* 0x001fe4000f8ec03f */
[----:B------:R-:W-:-:S04]  /*0300*/  UIADD3 UR4, -UR5, 0x100000, URZ ;  /* 0x0010000005047890 */ /* 0x000fc8000fffe13f */
[----:B------:R-:W-:Y:S02]  /*0310*/  USHF.L.U32 UR5, UR4, 0xb, URZ ;  /* 0x0000000b04057899 */ /* 0x000fe4000800063f */
[----:B------:R-:W-:Y:S01]  /*0320*/  USHF.L.U32 UR4, UR4, 0x1, URZ ;  /* 0x0000000104047899 */ /* 0x000fe2000800063f */
[----:B------:R-:W0:Y:S11]  /*0330*/  FENCE.VIEW.ASYNC.S ;  /* 0x00000000000073c6 */ /* 0x000e360000000000 */
[----:B0-----:R0:W1:Y:S01]  /*0340*/  SYNCS.EXCH.64 URZ, [UR9], UR4 ;  /* 0x00000004093f75b2 */ /* 0x0010620008000100 */
[----:B------:R0:W2:Y:S01]  /*0350*/  SYNCS.EXCH.64 URZ, [UR9+0x28], UR6 ;  /* 0x00002806093f75b2 */ /* 0x0000a20008000100 */
[----:B------:R0:W3:Y:S01]  /*0360*/  SYNCS.EXCH.64 URZ, [UR9+0x8], UR4 ;  /* 0x00000804093f75b2 */ /* 0x0000e20008000100 */
[----:B------:R0:W4:Y:S01]  /*0370*/  SYNCS.EXCH.64 URZ, [UR9+0x30], UR6 ;  /* 0x00003006093f75b2 */ /* 0x0001220008000100 */
[----:B------:R0:W0:Y:S01]  /*0380*/  SYNCS.EXCH.64 URZ, [UR9+0x10], UR4 ;  /* 0x00001004093f75b2 */ /* 0x0000220008000100 */
[----:B------:R0:W0:Y:S01]  /*0390*/  SYNCS.EXCH.64 URZ, [UR9+0x38], UR6 ;  /* 0x00003806093f75b2 */ /* 0x0000220008000100 */
[----:B------:R0:W0:Y:S01]  /*03a0*/  SYNCS.EXCH.64 URZ, [UR9+0x18], UR4 ;  /* 0x00001804093f75b2 */ /* 0x0000220008000100 */
[----:B------:R0:W0:Y:S01]  /*03b0*/  SYNCS.EXCH.64 URZ, [UR9+0x40], UR6 ;  /* 0x00004006093f75b2 */ /* 0x0000220008000100 */
[----:B------:R0:W0:Y:S01]  /*03c0*/  SYNCS.EXCH.64 URZ, [UR9+0x20], UR4 ;  /* 0x00002004093f75b2 */ /* 0x0000220008000100 */
[----:B------:R0:W0:Y:S01]  /*03d0*/  SYNCS.EXCH.64 URZ, [UR9+0x48], UR6 ;  /* 0x00004806093f75b2 */ /* 0x0000220008000100 */
[----:B------:R-:W-:Y:S01]  /*03e0*/  NOP ;  /* 0x0000000000007918 */ /* 0x000fe20000000000 */
.L_x_2:
[----:B------:R-:W-:Y:S01]  /*03f0*/  SHF.R.S32.HI R2, RZ, 0x1f, R4 ;  /* 0x0000001fff027819 */ /* 0x000fe20000011404 */
[----:B------:R-:W5:Y:S01]  /*0400*/  SHFL.IDX PT, R0, R0, RZ, 0x1f ;  /* 0x00001fff00007589 */ /* 0x000f6200000e0000 */
[----:B0-----:R-:W0:Y:S01]  /*0410*/  S2UR UR9, SR_CTAID.X ;  /* 0x00000000000979c3 */ /* 0x001e220000002500 */
[----:B------:R-:W-:Y:S02]  /*0420*/  ELECT P0, URZ, PT ;  /* 0x00000000003f782f */ /* 0x000fe40003800000 */
[----:B------:R-:W-:Y:S01]  /*0430*/  LEA.HI R2, R2, R4, RZ, 0x7 ;  /* 0x0000000402027211 */ /* 0x000fe200078f38ff */
[----:B------:R-:W-:Y:S01]  /*0440*/  ULDC UR4, c[0x0][0x150] ;  /* 0x0000540000047ab9 */ /* 0x000fe20000000800 */
[----:B------:R-:W-:Y:S01]  /*0450*/  SHF.R.S32.HI R6, RZ, 0x1f, R3 ;  /* 0x0000001fff067819 */ /* 0x000fe20000011403 */
[----:B------:R-:W-:Y:S01]  /*0460*/  NOP ;  /* 0x0000000000007918 */ /* 0x000fe20000000000 */
[----:B------:R-:W-:Y:S01]  /*0470*/  LOP3.LUT R2, R2, 0xffffff80, RZ, 0xc0, !PT ;  /* 0xffffff8002027812 */ /* 0x000fe200078ec0ff */
[----:B------:R-:W-:Y:S01]  /*0480*/  NOP ;  /* 0x0000000000007918 */ /* 0x000fe20000000000 */
[----:B------:R-:W-:Y:S01]  /*0490*/  LEA.HI R6, R6, R3, RZ, 0x2 ;  /* 0x0000000306067211 */ /* 0x000fe200078f10ff */
[----:B------:R-:W1:Y:S02]  /*04a0*/  LDC R8, c[0x0][0x144] ;  /* 0x00005100ff087b82 */ /* 0x000e640000000800 */
[----:B------:R-:W-:Y:S01]  /*04b0*/  IMAD.IADD R4, R4, 0x1, -R2 ;  /* 0x0000000104047824 */ /* 0x000fe200078e0a02 */
[----:B------:R-:W-:Y:S01]  /*04c0*/  LOP3.LUT R6, R6, 0x3ffffffc, RZ, 0xc0, !PT ;  /* 0x3ffffffc06067812 */ /* 0x000fe200078ec0ff */
[----:B------:R-:W2:Y:S03]  /*04d0*/  S2R R2, SR_CTAID.Y ;  /* 0x0000000000027919 */ /* 0x000ea60000002600 */
[----:B------:R-:W-:Y:S01]  /*04e0*/  SHF.R.S32.HI R5, RZ, 0x1f, R4 ;  /* 0x0000001fff057819 */ /* 0x000fe20000011404 */
[----:B------:R-:W-:Y:S01]  /*04f0*/  IMAD.IADD R6, R3, 0x1, -R6 ;  /* 0x0000000103067824 */ /* 0x000fe200078e0a06 */
[----:B------:R-:W3:Y:S02]  /*0500*/  LDC R11, c[0x0][0x148] ;  /* 0x00005200ff0b7b82 */ /* 0x000ee40000000800 */
[----:B------:R-:W-:-:S02]  /*0510*/  LEA.HI R5, R5, R4, RZ, 0x3 ;  /* 0x0000000405057211 */ /* 0x000fc400078f18ff */
[----:B-----5:R-:W-:Y:S02]  /*0520*/  ISETP.NE.OR P0, PT, R0, RZ, !P0 ;  /* 0x000000ff0000720c */ /* 0x020fe40004705670 */
[--C-:B------:R-:W-:Y:S02]  /*0530*/  SHF.R.S32.HI R0, RZ, 0x3, R5.reuse ;  /* 0x00000003ff007819 */ /* 0x100fe40000011405 */
[----:B0-----:R-:W-:Y:S02]  /*0540*/  I2FP.F32.U32 R7, UR9 ;  /* 0x0000000900077c45 */ /* 0x001fe40008201000 */
[----:B------:R-:W-:-:S03]  /*0550*/  SHF.R.S32.HI R5, RZ, 0x1f, R5 ;  /* 0x0000001fff057819 */ /* 0x000fc60000011405 */
[----:B------:R-:W-:Y:S01]  /*0560*/  FMUL R7, R7, UR4 ;  /* 0x0000000407077c20 */ /* 0x000fe20008400000 */
[----:B------:R-:W-:Y:S01]  /*0570*/  LEA.HI R5, R5, R0, RZ, 0x2 ;  /* 0x0000000005057211 */ /* 0x000fe200078f10ff */
[----:B------:R-:W-:Y:S02]  /*0580*/  ULDC UR4, c[0x0][0x154] ;  /* 0x0000550000047ab9 */ /* 0x000fe40000000800 */
[----:B------:R-:W-:Y:S01]  /*0590*/  VOTEU.ALL UP0, P0 ;  /* 0x00000000003f7886 */ /* 0x000fe20000000000 */
[----:B------:R-:W-:Y:S01]  /*05a0*/  LOP3.LUT R5, R5, 0xfffffffc, RZ, 0xc0, !PT ;  /* 0xfffffffc05057812 */ /* 0x000fe200078ec0ff */
[----:B------:R-:W0:Y:S01]  /*05b0*/  F2I.U32.TRUNC.NTZ R7, R7 ;  /* 0x0000000700077305 */ /* 0x000e22000020f000 */
[----:B------:R-:W-:Y:S02]  /*05c0*/  VOTEU.ALL UP1, P0 ;  /* 0x00000000003f7886 */ /* 0x000fe40000020000 */
[----:B------:R-:W-:Y:S01]  /*05d0*/  IADD3 R5, R0, -R5, RZ ;  /* 0x8000000500057210 */ /* 0x000fe20007ffe0ff */
[----:B------:R-:W5:Y:S01]  /*05e0*/  @!UP0 S2UR UR7, SR_CgaCtaId ;  /* 0x00000000000789c3 */ /* 0x000f620000008800 */
[----:B------:R-:W-:Y:S01]  /*05f0*/  @!UP0 UMOV UR6, 0x400 ;  /* 0x0000040000068882 */ /* 0x000fe20000000000 */
[----:B--2---:R-:W-:-:S02]  /*0600*/  I2FP.F32.U32 R9, R2 ;  /* 0x0000000200097245 */ /* 0x004fc40000201000 */
[----:B------:R-:W-:-:S03]  /*0610*/  IMAD R5, R6, 0x4, R5 ;  /* 0x0000000406057824 */ /* 0x000fc600078e0205 */
[----:B------:R-:W-:Y:S02]  /*0620*/  FMUL R9, R9, UR4 ;  /* 0x0000000409097c20 */ /* 0x000fe40008400000 */
[----:B------:R-:W-:Y:S01]  /*0630*/  LEA.HI R0, R5, R5, RZ, 0x1 ;  /* 0x0000000505007211 */ /* 0x000fe200078f08ff */
[----:B------:R-:W-:Y:S01]  /*0640*/  UMOV UR4, 0x20 ;  /* 0x0000002000047882 */ /* 0x000fe20000000000 */
[----:B0-----:R-:W-:Y:S01]  /*0650*/  IMAD.MOV R13, RZ, RZ, -R7 ;  /* 0x000000ffff0d7224 */ /* 0x001fe200078e0a07 */
[----:B------:R-:W-:-:S04]  /*0660*/  @!UP0 UIADD3 UR4, -UR4, 0x100000, URZ ;  /* 0x0010000004048890 */ /* 0x000fc8000fffe13f */
[----:B------:R-:W-:Y:S02]  /*0670*/  @!UP0 USHF.L.U32 UR5, UR4, 0xb, URZ ;  /* 0x0000000b04058899 */ /* 0x000fe4000800063f */
[----:B------:R-:W-:Y:S01]  /*0680*/  @!UP0 USHF.L.U32 UR4, UR4, 0x1, URZ ;  /* 0x0000000104048899 */ /* 0x000fe2000800063f */
[----:B------:R-:W-:Y:S01]  /*0690*/  LOP3.LUT R6, R0, 0xfffffffe, RZ, 0xc0, !PT ;  /* 0xfffffffe00067812 */ /* 0x000fe200078ec0ff */
[----:B------:R-:W0:Y:S01]  /*06a0*/  F2I.U32.TRUNC.NTZ R9, R9 ;  /* 0x0000000900097305 */ /* 0x000e22000020f000 */
[----:B-1----:R-:W-:Y:S02]  /*06b0*/  IMAD R0, R8, R13, UR9 ;  /* 0x0000000908007e24 */ /* 0x002fe4000f8e020d */
[C---:B------:R-:W-:Y:S01]  /*06c0*/  IADD3 R7, R5.reuse, -R6, RZ ;  /* 0x8000000605077210 */ /* 0x040fe20007ffe0ff */
[----:B------:R-:W-:-:S03]  /*06d0*/  IMAD.SHL.U32 R6, R5, 0x4, RZ ;  /* 0x0000000405067824 */ /* 0x000fc600078e00ff */
[----:B------:R-:W-:Y:S02]  /*06e0*/  ISETP.NE.AND P2, PT, R7, R0, PT ;  /* 0x000000000700720c */ /* 0x000fe40003f45270 */
[----:B------:R-:W-:Y:S01]  /*06f0*/  LOP3.LUT R10, R5, 0xc, R6, 0x78, !PT ;  /* 0x0000000c050a7812 */ /* 0x000fe200078e7806 */
[----:B-----5:R-:W-:Y:S01]  /*0700*/  @!UP0 ULEA UR6, UR7, UR6, 0x18 ;  /* 0x0000000607068291 */ /* 0x020fe2000f8ec03f */
[----:B------:R-:W1:Y:S01]  /*0710*/  LDC R7, c[0x0][0x140] ;  /* 0x00005000ff077b82 */ /* 0x000e620000000800 */
[----:B------:R-:W-:Y:S01]  /*0720*/  VOTEU.ALL UP0, P0 ;  /* 0x00000000003f7886 */ /* 0x000fe20000000000 */
[----:B------:R-:W-:Y:S01]  /*0730*/  LOP3.LUT P0, RZ, R4, 0x7, RZ, 0xc0, !PT ;  /* 0x0000000704ff7812 */ /* 0x000fe2000780c0ff */
[----:B------:R-:W-:Y:S01]  /*0740*/  IMAD.MOV.U32 R4, RZ, RZ, 0x1 ;  /* 0x00000001ff047424 */ /* 0x000fe200078e00ff */
[----:B------:R2:W-:Y:S01]  /*0750*/  STL [R1+0x284], R10 ;  /* 0x0002840a01007387 */ /* 0x0005e20000100800 */
[----:B0-----:R-:W-:Y:S01]  /*0760*/  IMAD.MOV R12, RZ, RZ, -R9 ;  /* 0x000000ffff0c7224 */ /* 0x001fe200078e0a09 */
[----:B------:R-:W-:-:S03]  /*0770*/  ISETP.LT.U32.AND P0, PT, R10, 0x2, !P0 ;  /* 0x000000020a00780c */ /* 0x000fc60004701070 */
[----:B------:R-:W-:Y:S01]  /*0780*/  @P2 LEA.HI R5, R10, R10, RZ, 0x1 ;  /* 0x0000000a0a052211 */ /* 0x000fe200078f08ff */
[----:B---3--:R-:W-:Y:S01]  /*0790*/  IMAD R6, R11, R12, R2 ;  /* 0x0000000c0b067224 */ /* 0x008fe200078e0202 */
[----:B------:R-:W0:Y:S02]  /*07a0*/  FENCE.VIEW.ASYNC.S ;  /* 0x00000000000073c6 */ /* 0x000e240000000000 */
[----:B0-----:R2:W0:Y:S01]  /*07b0*/  @!UP0 SYNCS.EXCH.64 URZ, [UR6+0x60], UR4 ;  /* 0x00006004063f85b2 */ /* 0x0014220008000100 */
[----:B------:R-:W-:-:S04]  /*07c0*/  @P2 SHF.R.S32.HI R5, RZ, 0x1, R5 ;  /* 0x00000001ff052819 */ /* 0x000fc80000011405 */
[----:B------:R-:W-:Y:S02]  /*07d0*/  @P2 ISETP.NE.AND P3, PT, R5, R6, PT ;  /* 0x000000060500220c */ /* 0x000fe40003f65270 */
[----:B------:R-:W-:Y:S02]  /*07e0*/  SEL R5, RZ, 0x1, !P0 ;  /* 0x00000001ff057807 */ /* 0x000fe40004000000 */
[----:B------:R-:W-:Y:S02]  /*07f0*/  @P2 SEL R4, RZ, 0x1, P3 ;  /* 0x00000001ff042807 */ /* 0x000fe40001800000 */
[----:B-1----:R-:W-:Y:S02]  /*0800*/  ISETP.EQ.U32.AND P4, PT, R7, 0x1, PT ;  /* 0x000000010700780c */ /* 0x002fe40003f82070 */
[----:B------:R-:W-:Y:S01]  /*0810*/  LOP3.LUT R4, R4, R5, RZ, 0xc0, !PT ;  /* 0x0000000504047212 */ /* 0x000fe200078ec0ff */
[----:B------:R2:W1:Y:S01]  /*0820*/  @!UP1 SYNCS.EXCH.64 URZ, [UR6+0x68], UR4 ;  /* 0x00006804063f95b2 */ /* 0x0004620008000100 */
[----:B------:R-:W-:-:S03]  /*0830*/  NOP ;  /* 0x0000000000007918 */ /* 0x000fc60000000000 */
[----:B------:R2:W-:Y:S06]  /*0840*/  STL [R1+0x280], R4 ;  /* 0x0002800401007387 */ /* 0x0005ec0000100800 */
[----:B0-----:R-:W-:Y:S05]  /*0850*/  @!P4 BRA `(.L_x_3) ;  /* 0x000000000008c947 */ /* 0x001fea0003800000 */
[----:B-1--4-:R-:W-:Y:S01]  /*0860*/  UCGABAR_ARV ;  /* 0x00000000000079c7 */ /* 0x012fe20008000000 */
[----:B------:R-:W-:Y:S05]  /*0870*/  BRA `(.L_x_4) ;  /* 0x0000000000047947 */ /* 0x000fea0003800000 */
.L_x_3:
[----:B-1--4-:R-:W-:Y:S01]  /*0880*/  NOP ;  /* 0x0000000000007918 */ /* 0x012fe20000000000 */
.L_x_4:
[----:B--2---:R-:W2:Y:S01]  /*0890*/  LDL.LU R4, [R1+0x288] ;  /* 0x0002880001047983 */ /* 0x004ea20000300800 */
[----:B------:R-:W0:Y:S01]  /*08a0*/  LDC R6, c[0x0][0x65c] ;  /* 0x00019700ff067b82 */ /* 0x000e220000000800 */
[----:B------:R-:W-:Y:S01]  /*08b0*/  IMAD.MOV.U32 R5, RZ, RZ, RZ ;  /* 0x000000ffff057224 */ /* 0x000fe200078e00ff */
[----:B0-----:R-:W-:-:S13]  /*08c0*/  ISETP.NE.AND P2, PT, R6, 0x1, PT ;  /* 0x000000010600780c */ /* 0x001fda0003f45270 */
[----:B------:R-:W0:Y:S01]  /*08d0*/  @P2 LDC R7, c[0x0][0x10] ;  /* 0x00000400ff072b82 */ /* 0x000e220000000800 */
[----:B------:R-:W-:Y:S02]  /*08e0*/  @P2 IMAD.MOV.U32 R3, RZ, RZ, RZ ;  /* 0x000000ffff032224 */ /* 0x000fe400078e00ff */
[----:B------:R-:W-:-:S05]  /*08f0*/  @P2 IMAD.MOV.U32 R13, RZ, RZ, RZ ;  /* 0x000000ffff0d2224 */ /* 0x000fca00078e00ff */
[----:B------:R-:W1:Y:S01]  /*0900*/  @!P2 LDC R9, c[0x0][0xc] ;  /* 0x00000300ff09ab82 */ /* 0x000e620000000800 */
[----:B0-----:R-:W-:-:S04]  /*0910*/  @P2 IMAD.WIDE.U32 R6, R7, UR9, R2 ;  /* 0x0000000907062c25 */ /* 0x001fc8000f8e0002 */
[----:B------:R-:W-:Y:S01]  /*0920*/  @P2 IMAD.IADD R24, R7, 0x1, R13 ;  /* 0x0000000107182824 */ /* 0x000fe200078e020d */
[----:B------:R-:W-:Y:S02]  /*0930*/  @P2 MOV R23, R6 ;  /* 0x0000000600172202 */ /* 0x000fe40000000f00 */
[----:B--2---:R-:W-:-:S04]  /*0940*/  LOP3.LUT R4, R4, 0xfffffff7, RZ, 0xc0, !PT ;  /* 0xfffffff704047812 */ /* 0x004fc800078ec0ff */
[----:B------:R-:W-:-:S05]  /*0950*/  @P2 LOP3.LUT R4, R4, 0x8, RZ, 0xfc, !PT ;  /* 0x0000000804042812 */ /* 0x000fca00078efcff */
[----:B------:R0:W-:Y:S02]  /*0960*/  STL [R1+0x288], R4 ;  /* 0x0002880401007387 */ /* 0x0001e40000100800 */
[----:B0-----:R-:W-:-:S05]  /*0970*/  MOV R4, UR9 ;  /* 0x0000000900047c02 */ /* 0x001fca0008000f00 */
[----:B-1----:R-:W-:-:S04]  /*0980*/  @!P2 IMAD.WIDE.U32 R4, R2, R9, R4 ;  /* 0x000000090204a225 */ /* 0x002fc800078e0004 */
[----:B------:R-:W-:Y:S02]  /*0990*/  @!P2 IMAD.MOV.U32 R23, RZ, RZ, R4 ;  /* 0x000000ffff17a224 */ /* 0x000fe400078e0004 */
[----:B------:R-:W-:-:S03]  /*09a0*/  @!P2 IMAD.MOV.U32 R24, RZ, RZ, R5 ;  /* 0x000000ffff18a224 */ /* 0x000fc600078e0005 */
[----:B------:R0:W-:Y:S04]  /*09b0*/  STL [R1+0x2b0], R23 ;  /* 0x0002b01701007387 */ /* 0x0001e80000100800 */
[----:B------:R0:W-:Y:S01]  /*09c0*/  STL [R1+0x29c], R24 ;  /* 0x00029c1801007387 */ /* 0x0001e20000100800 */
[----:B------:R-:W-:Y:S05]  /*09d0*/  @!P4 BRA `(.L_x_5) ;  /* 0x00000000000cc947 */ /* 0x000fea0003800000 */
[----:B------:R-:W-:Y:S01]  /*09e0*/  UCGABAR_WAIT ;  /* 0x0000000000007dc7 */ /* 0x000fe20008000000 */
[----:B------:R-:W-:Y:S01]  /*09f0*/  CCTL.IVALL ;  /* 0x00000000ff00798f */ /* 0x000fe20002000000 */
[----:B------:R-:W-:Y:S05]  /*0a00*/  BRA `(.L_x_6) ;  /* 0x0000000000047947 */ /* 0x000fea0003800000 */
.L_x_5:
[----:B------:R-:W-:Y:S06]  /*0a10*/  BAR.SYNC.DEFER_BLOCKING 0x0 ;  /* 0x0000000000007b1d */ /* 0x000fec0000010000 */
.L_x_6:
[----:B------:R-:W-:Y:S05]  /*0a20*/  @!P1 BRA `(.L_x_7) ;  /* 0x0000024000609947 */ /* 0x000fea0003800000 */
[----:B------:R-:W-:-:S06]  /*0a30*/  UISETP.GT.U32.AND UP0, UPT, UR10, 0x1, UPT ;  /* 0x000000010a00788c */ /* 0x000fcc000bf04070 */
[----:B------:R-:W-:-:S13]  /*0a40*/  PLOP3.LUT P0, PT, PT, PT, UP0, 0x80, 0x0 ;  /* 0x000000000000781c */ /* 0x000fda0003f0f008 */
[----:B------:R-:W-:Y:S05]  /*0a50*/  @P0 EXIT ;  /* 0x000000000000094d */ /* 0x000fea0003800000 */
[----:B------:R-:W-:Y:S01]  /*0a60*/  ULDC.64 UR4, c[0x0][0x650] ;  /* 0x0001940000047ab9 */ /* 0x000fe20000000a00 */
[----:B------:R-:W-:Y:S02]  /*0a70*/  PRMT R6, RZ, 0x7610, R6 ;  /* 0x00007610ff067816 */ /* 0x000fe40000000006 */
[----:B------:R-:W-:Y:S01]  /*0a80*/  ISETP.GE.U32.AND P0, PT, R23, UR4, PT ;  /* 0x0000000417007c0c */ /* 0x000fe2000bf06070 */
[----:B------:R-:W-:Y:S02]  /*0a90*/  UMOV UR4, 0xffffffff ;  /* 0xffffffff00047882 */ /* 0x000fe40000000000 */
[----:B------:R-:W-:Y:S01]  /*0aa0*/  IMAD.U32 R4, RZ, RZ, UR4 ;  /* 0x00000004ff047e24 */ /* 0x000fe2000f8e00ff */
[----:B------:R-:W-:Y:S01]  /*0ab0*/  ISETP.GE.U32.AND.EX P0, PT, R24, UR5, PT, P0 ;  /* 0x0000000518007c0c */ /* 0x000fe2000bf06100 */
[----:B------:R-:W-:Y:S01]  /*0ac0*/  UMOV UR5, 0xffffffff ;  /* 0xffffffff00057882 */ /* 0x000fe20000000000 */
[----:B------:R-:W-:Y:S01]  /*0ad0*/  MOV R19, UR4 ;  /* 0x0000000400137c02 */ /* 0x000fe20008000f00 */
[----:B------:R-:W-:Y:S01]  /*0ae0*/  IMAD.U32 R18, RZ, RZ, UR5 ;  /* 0x00000005ff127e24 */ /* 0x000fe2000f8e00ff */
[----:B------:R1:W-:Y:S09]  /*0af0*/  STL [R1+0x290], R4 ;  /* 0x0002900401007387 */ /* 0x0003f20000100800 */
[----:B------:R-:W-:Y:S05]  /*0b00*/  @P0 BRA `(.L_x_8) ;  /* 0x0000000400480947 */ /* 0x000fea0003800000 */
[----:B------:R-:W2:Y:S01]  /*0b10*/  LDC.64 R14, c[0x0][0x628] ;  /* 0x00018a00ff0e7b82 */ /* 0x000ea20000000a00 */
[----:B-1----:R-:W-:Y:S01]  /*0b20*/  IMAD.MOV.U32 R4, RZ, RZ, R23 ;  /* 0x000000ffff047224 */ /* 0x002fe200078e0017 */
[----:B------:R-:W-:-:S06]  /*0b30*/  MOV R5, R24 ;  /* 0x0000001800057202 */ /* 0x000fcc0000000f00 */
[----:B------:R-:W1:Y:S08]  /*0b40*/  LDC R10, c[0x0][0x630] ;  /* 0x00018c00ff0a7b82 */ /* 0x000e700000000800 */
[----:B------:R-:W3:Y:S01]  /*0b50*/  LDC.64 R16, c[0x0][0x620] ;  /* 0x00018800ff107b82 */ /* 0x000ee20000000a00 */
[----:B--2---:R-:W-:-:S04]  /*0b60*/  ISETP.NE.U32.AND P0, PT, R14, RZ, PT ;  /* 0x000000ff0e00720c */ /* 0x004fc80003f05070 */
[----:B------:R-:W-:-:S13]  /*0b70*/  ISETP.NE.AND.EX P0, PT, R15, RZ, PT, P0 ;  /* 0x000000ff0f00720c */ /* 0x000fda0003f05300 */
[----:B-1-3--:R-:W-:Y:S05]  /*0b80*/  @!P0 BRA `(.L_x_9) ;  /* 0x0000000000288947 */ /* 0x00afea0003800000 */
[----:B------:R-:W1:Y:S02]  /*0b90*/  LDC R9, c[0x0][0x634] ;  /* 0x00018d00ff097b82 */ /* 0x000e640000000800 */
[----:B-1----:R-:W-:-:S05]  /*0ba0*/  IADD3 R9, P0, R23, R9, RZ ;  /* 0x0000000917097210 */ /* 0x002fca0007f1e0ff */
[----:B------:R-:W-:-:S04]  /*0bb0*/  IMAD.X R13, RZ, RZ, R24, P0 ;  /* 0x000000ffff0d7224 */ /* 0x000fc800000e0618 */
[----:B------:R-:W-:-:S04]  /*0bc0*/  IMAD.WIDE.U32 R4, R13, R14, RZ ;  /* 0x0000000e0d047225 */ /* 0x000fc800078e00ff */
[----:B------:R-:W-:-:S04]  /*0bd0*/  IMAD.WIDE.U32 R6, P0, R9, R15, R4 ;  /* 0x0000000f09067225 */ /* 0x000fc80007800004 */
[----:B------:R-:W-:-:S04]  /*0be0*/  IMAD.WIDE.U32 R4, R9, R14, RZ ;  /* 0x0000000e09047225 */ /* 0x000fc800078e00ff */
[----:B------:R-:W-:Y:S01]  /*0bf0*/  IMAD.X R9, RZ, RZ, RZ, P0 ;  /* 0x000000ffff097224 */ /* 0x000fe200000e06ff */
[----:B------:R-:W-:Y:S01]  /*0c00*/  IADD3 RZ, P0, R5, R6, RZ ;  /* 0x0000000605ff7210 */ /* 0x000fe20007f1e0ff */
[----:B------:R-:W-:-:S04]  /*0c10*/  IMAD.MOV.U32 R8, RZ, RZ, R7 ;  /* 0x000000ffff087224 */ /* 0x000fc800078e0007 */
[----:B------:R-:W-:-:S08]  /*0c20*/  IMAD.WIDE.U32.X R4, R13, R15, R8, P0 ;  /* 0x0000000f0d047225 */ /* 0x000fd000000e0408 */
.L_x_9:
[----:B------:R-:W1:Y:S01]  /*0c30*/  LDC.64 R20, c[0x0][0x640] ;  /* 0x00019000ff147b82 */ /* 0x000e620000000a00 */
[-C--:B------:R-:W-:Y:S01]  /*0c40*/  SHF.R.U64 R22, R4, R10.reuse, R5 ;  /* 0x0000000a04167219 */ /* 0x080fe20000001205 */
[----:B------:R-:W-:Y:S01]  /*0c50*/  IMAD.MOV.U32 R4, RZ, RZ, R23 ;  /* 0x000000ffff047224 */ /* 0x000fe200078e0017 */
[----:B------:R-:W-:Y:S01]  /*0c60*/  SHF.R.U32.HI R3, RZ, R10, R5 ;  /* 0x0000000aff037219 */ /* 0x000fe20000011605 */
[----:B------:R-:W-:Y:S01]  /*0c70*/  IMAD.MOV.U32 R5, RZ, RZ, R24 ;  /* 0x000000ffff057224 */ /* 0x000fe200078e0018 */
[----:B------:R-:W-:Y:S01]  /*0c80*/  IADD3 R7, P0, RZ, -R22, RZ ;  /* 0x80000016ff077210 */ /* 0x000fe20007f1e0ff */
[----:B0-----:R-:W-:Y:S02]  /*0c90*/  IMAD R23, R11, R12, R2 ;  /* 0x0000000c0b177224 */ /* 0x001fe400078e0202 */
[----:B------:R-:W0:Y:S01]  /*0ca0*/  LDC R8, c[0x0][0x618] ;  /* 0x00018600ff087b82 */ /* 0x000e220000000800 */
[----:B------:R-:W-:Y:S01]  /*0cb0*/  IADD3.X R3, RZ, ~R3, RZ, P0, !PT ;  /* 0x80000003ff037210 */ /* 0x000fe200007fe4ff */
[----:B------:R-:W-:-:S04]  /*0cc0*/  IMAD.WIDE.U32 R4, R7, R16, R4 ;  /* 0x0000001007047225 */ /* 0x000fc800078e0004 */
[----:B------:R-:W-:Y:S02]  /*0cd0*/  IMAD R6, R3, R16, RZ ;  /* 0x0000001003067224 */ /* 0x000fe400078e02ff */
[----:B------:R-:W2:Y:S01]  /*0ce0*/  LDC R14, c[0x0][0x608] ;  /* 0x00018200ff0e7b82 */ /* 0x000ea20000000800 */
[----:B------:R-:W-:Y:S02]  /*0cf0*/  IMAD.MOV.U32 R11, RZ, RZ, 0x1 ;  /* 0x00000001ff0b7424 */ /* 0x000fe400078e00ff */
[----:B------:R-:W-:-:S04]  /*0d00*/  IMAD R3, R7, R17, R6 ;  /* 0x0000001107037224 */ /* 0x000fc800078e0206 */
[----:B------:R-:W-:Y:S01]  /*0d10*/  IMAD.IADD R3, R5, 0x1, R3 ;  /* 0x0000000105037824 */ /* 0x000fe200078e0203 */
[----:B------:R-:W3:Y:S01]  /*0d20*/  LDC R18, c[0x0][0x658] ;  /* 0x00019600ff127b82 */ /* 0x000ee20000000800 */
[----:B-1----:R-:W-:Y:S02]  /*0d30*/  ISETP.NE.U32.AND P0, PT, R20, RZ, PT ;  /* 0x000000ff1400720c */ /* 0x002fe40003f05070 */
[----:B------:R-:W-:Y:S02]  /*0d40*/  MOV R5, 0xffffffff ;  /* 0xffffffff00057802 */ /* 0x000fe40000000f00 */
[----:B------:R-:W-:-:S03]  /*0d50*/  ISETP.NE.AND.EX P0, PT, R21, RZ, PT, P0 ;  /* 0x000000ff1500720c */ /* 0x000fc60003f05300 */
[----:B------:R-:W1:Y:S01]  /*0d60*/  LDC R13, c[0x0][0x600] ;  /* 0x00018000ff0d7b82 */ /* 0x000e620000000800 */
[-CC-:B0-----:R-:W-:Y:S02]  /*0d70*/  SHF.R.U64 R10, R4, R8.reuse, R3.reuse ;  /* 0x00000008040a7219 */ /* 0x181fe40000001203 */
[----:B------:R-:W-:-:S05]  /*0d80*/  SHF.R.U32.HI R3, RZ, R8, R3 ;  /* 0x00000008ff037219 */ /* 0x000fca0000011603 */
[----:B------:R-:W0:Y:S01]  /*0d90*/  LDC R15, c[0x0][0x648] ;  /* 0x00019200ff0f7b82 */ /* 0x000e220000000800 */
[-CC-:B--2---:R-:W-:Y:S02]  /*0da0*/  SHF.R.U64 R19, R10, R14.reuse, R3.reuse ;  /* 0x0000000e0a137219 */ /* 0x184fe40000001203 */
[----:B------:R-:W-:-:S05]  /*0db0*/  SHF.R.U32.HI R3, RZ, R14, R3 ;  /* 0x0000000eff037219 */ /* 0x000fca0000011603 */
[----:B------:R-:W2:Y:S01]  /*0dc0*/  LDC R17, c[0x0][0x638] ;  /* 0x00018e00ff117b82 */ /* 0x000ea20000000800 */
[-C--:B---3--:R-:W-:Y:S02]  /*0dd0*/  SHF.L.U32 R2, R5, R18.reuse, RZ ;  /* 0x0000001205027219 */ /* 0x088fe400000006ff */
[--C-:B------:R-:W-:Y:S02]  /*0de0*/  SHF.R.U64 R12, R19, R18, R3.reuse ;  /* 0x00000012130c7219 */ /* 0x100fe40000001203 */
[----:B------:R-:W-:Y:S02]  /*0df0*/  LOP3.LUT R8, RZ, R2, RZ, 0x33, !PT ;  /* 0x00000002ff087212 */ /* 0x000fe400078e33ff */
[----:B------:R-:W-:Y:S01]  /*0e00*/  SHF.R.U32.HI R3, RZ, R18, R3 ;  /* 0x00000012ff037219 */ /* 0x000fe20000011603 */
[----:B------:R-:W3:Y:S01]  /*0e10*/  LDC R16, c[0x0][0x610] ;  /* 0x00018400ff107b82 */ /* 0x000ee20000000800 */
[----:B------:R-:W-:Y:S01]  /*0e20*/  IMAD.MOV.U32 R2, RZ, RZ, R12 ;  /* 0x000000ffff027224 */ /* 0x000fe200078e000c */
[----:B------:R-:W-:Y:S06]  /*0e30*/  @!P0 BRA `(.L_x_10) ;  /* 0x0000000000288947 */ /* 0x000fec0003800000 */
[----:B------:R-:W4:Y:S02]  /*0e40*/  LDC R7, c[0x0][0x64c] ;  /* 0x00019300ff077b82 */ /* 0x000f240000000800 */
[----:B----4-:R-:W-:-:S05]  /*0e50*/  IADD3 R7, P0, R12, R7, RZ ;  /* 0x000000070c077210 */ /* 0x010fca0007f1e0ff */
[----:B------:R-:W-:-:S04]  /*0e60*/  IMAD.X R9, RZ, RZ, R3, P0 ;  /* 0x000000ffff097224 */ /* 0x000fc800000e0603 */
[----:B------:R-:W-:-:S04]  /*0e70*/  IMAD.WIDE.U32 R2, R9, R20, RZ ;  /* 0x0000001409027225 */ /* 0x000fc800078e00ff */
[----:B------:R-:W-:-:S04]  /*0e80*/  IMAD.WIDE.U32 R4, P0, R7, R21, R2 ;  /* 0x0000001507047225 */ /* 0x000fc80007800002 */
[----:B------:R-:W-:Y:S01]  /*0e90*/  IMAD.WIDE.U32 R2, R7, R20, RZ ;  /* 0x0000001407027225 */ /* 0x000fe200078e00ff */
[----:B------:R-:W-:-:S03]  /*0ea0*/  IADD3.X R7, RZ, RZ, RZ, P0, !PT ;  /* 0x000000ffff077210 */ /* 0x000fc600007fe4ff */
[----:B------:R-:W-:Y:S01]  /*0eb0*/  IMAD.MOV.U32 R6, RZ, RZ, R5 ;  /* 0x000000ffff067224 */ /* 0x000fe200078e0005 */
[----:B------:R-:W-:-:S05]  /*0ec0*/  IADD3 RZ, P0, R3, R4, RZ ;  /* 0x0000000403ff7210 */ /* 0x000fca0007f1e0ff */
[----:B------:R-:W-:-:S08]  /*0ed0*/  IMAD.WIDE.U32.X R2, R9, R21, R6, P0 ;  /* 0x0000001509027225 */ /* 0x000fd000000e0406 */
.L_x_10:
[----:B0-----:R-:W-:Y:S01]  /*0ee0*/  SHF.R.U64 R4, R2, R15, R3 ;  /* 0x0000000f02047219 */ /* 0x001fe20000001203 */
[----:B-1----:R-:W-:Y:S01]  /*0ef0*/  VIADD R5, R13, 0xffffffff ;  /* 0xffffffff0d057836 */ /* 0x002fe20000000000 */
[----:B------:R-:W-:Y:S02]  /*0f00*/  SHF.L.U32 R2, R11, R18, RZ ;  /* 0x000000120b027219 */ /* 0x000fe400000006ff */
[----:B------:R-:W-:Y:S01]  /*0f10*/  LOP3.LUT R3, R19, R8, RZ, 0xc0, !PT ;  /* 0x0000000813037212 */ /* 0x000fe200078ec0ff */
[----:B------:R-:W-:Y:S01]  /*0f20*/  IMAD.MOV R6, RZ, RZ, -R4 ;  /* 0x000000ffff067224 */ /* 0x000fe200078e0a04 */
[----:B------:R-:W-:Y:S02]  /*0f30*/  SEL R0, R0, R23, !P2 ;  /* 0x0000001700007207 */ /* 0x000fe40005000000 */
[----:B------:R-:W-:Y:S01]  /*0f40*/  LOP3.LUT R5, R10, R5, RZ, 0xc0, !PT ;  /* 0x000000050a057212 */ /* 0x000fe200078ec0ff */
[----:B------:R-:W-:Y:S01]  /*0f50*/  IMAD R3, R2, R4, R3 ;  /* 0x0000000402037224 */ /* 0x000fe200078e0203 */
[----:B------:R-:W-:Y:S01]  /*0f60*/  R2UR UR6, R22 ;  /* 0x00000000160672ca */ /* 0x000fe200000e0000 */
[----:B--2---:R-:W-:-:S02]  /*0f70*/  IMAD R2, R6, R17, R12 ;  /* 0x0000001106027224 */ /* 0x004fc400078e020c */
[----:B---3--:R-:W-:Y:S02]  /*0f80*/  IMAD R0, R3, R16, R0 ;  /* 0x0000001003007224 */ /* 0x008fe400078e0200 */
[----:B------:R-:W-:Y:S02]  /*0f90*/  IMAD R3, R2, R13, R5 ;  /* 0x0000000d02037224 */ /* 0x000fe400078e0205 */
[----:B------:R-:W-:-:S03]  /*0fa0*/  IMAD.MOV.U32 R6, RZ, RZ, 0x1 ;  /* 0x00000001ff067424 */ /* 0x000fc600078e00ff */
[----:B------:R-:W-:Y:S02]  /*0fb0*/  SEL R2, R3, R0, !P2 ;  /* 0x0000000003027207 */ /* 0x000fe40005000000 */
[----:B------:R-:W-:Y:S02]  /*0fc0*/  SEL R0, R0, R3, !P2 ;  /* 0x0000000300007207 */ /* 0x000fe40005000000 */
[----:B------:R-:W-:Y:S02]  /*0fd0*/  R2UR UR5, R2 ;  /* 0x00000000020572ca */ /* 0x000fe400000e0000 */
[----:B------:R-:W-:Y:S02]  /*0fe0*/  R2UR UR4, R0 ;  /* 0x00000000000472ca */ /* 0x000fe400000e0000 */
[----:B------:R-:W-:-:S05]  /*0ff0*/  MOV R0, UR6 ;  /* 0x0000000600007c02 */ /* 0x000fca0008000f00 */
[----:B------:R2:W-:Y:S04]  /*1000*/  STL [R1+0x290], R0 ;  /* 0x0002900001007387 */ /* 0x0005e80000100800 */
[----:B------:R-:W-:Y:S02]  /*1010*/  IMAD.U32 R18, RZ, RZ, UR5 ;  /* 0x00000005ff127e24 */ /* 0x000fe4000f8e00ff */
[----:B------:R-:W-:-:S07]  /*1020*/  IMAD.U32 R19, RZ, RZ, UR4 ;  /* 0x00000004ff137e24 */ /* 0x000fce000f8e00ff */
.L_x_8:
[----:B------:R-:W-:-:S08]  /*1030*/  NOP ;  /* 0x0000000000007918 */ /* 0x000fd00000000000 */
[----:B------:R-:W3:Y:S02]  /*1040*/  USETMAXREG.TRY_ALLOC.CTAPOOL UP0, 0xf0 ;  /* 0x000000f0000079c8 */ /* 0x000ee40008000600 */
[----:B---3--:R-:W-:-:S13]  /*1050*/  PLOP3.LUT P0, PT, PT, PT, UP0, 0x80, 0x0 ;  /* 0x000000000000781c */ /* 0x008fda0003f0f008 */
[----:B------:R-:W-:Y:S05]  /*1060*/  @!P0 BRA `(.L_x_8) ;  /* 0xfffffffc00f08947 */ /* 0x000fea000383ffff */
[----:B------:R-:W-:Y:S01]  /*1070*/  ULDC.64 UR4, c[0x0][0x598] ;  /* 0x0001660000047ab9 */ /* 0x000fe20000000a00 */
[----:B------:R-:W-:Y:S01]  /*1080*/  ULDC.64 UR60, c[0x0][0x208] ;  /* 0x00008200003c7ab9 */ /* 0x000fe20000000a00 */
[----:B------:R-:W-:-:S04]  /*1090*/  ISETP.NE.U32.AND P0, PT, RZ, UR4, PT ;  /* 0x00000004ff007c0c */ /* 0x000fc8000bf05070 */
[----:B------:R-:W-:-:S13]  /*10a0*/  ISETP.NE.AND.EX P0, PT, RZ, UR5, PT, P0 ;  /* 0x00000005ff007c0c */ /* 0x000fda000bf05300 */
[----:B------:R-:W-:Y:S05]  /*10b0*/  @!P0 BRA `(.L_x_11) ;  /* 0x00000000001c8947 */ /* 0x000fea0003800000 */
[----:B------:R-:W3:Y:S02]  /*10c0*/  LDC.64 R2, c[0x0][0x598] ;  /* 0x00016600ff027b82 */ /* 0x000ee40000000a00 */
[----:B---3--:R-:W3:Y:S02]  /*10d0*/  LDG.E.64 R2, desc[UR60][R2.64] ;  /* 0x0000003c02027981 */ /* 0x008ee4000c1e1b00 */
[----:B---3--:R-:W-:-:S04]  /*10e0*/  ISETP.NE.U32.AND P0, PT, R2, RZ, PT ;  /* 0x000000ff0200720c */ /* 0x008fc80003f05070 */
[----:B------:R-:W-:-:S13]  /*10f0*/  ISETP.NE.AND.EX P0, PT, R3, RZ, PT, P0 ;  /* 0x000000ff0300720c */ /* 0x000fda0003f05300 */
[----:B------:R-:W-:Y:S05]  /*1100*/  @!P0 BRA `(.L_x_11) ;  /* 0x0000000000088947 */ /* 0x000fea0003800000 */
[----:B------:R3:W5:Y:S01]  /*1110*/  LD.E R2, desc[UR60][R2.64] ;  /* 0x0000003c02027980 */ /* 0x000762000c101900 */
[----:B------:R-:W-:Y:S05]  /*1120*/  BRA `(.L_x_12) ;  /* 0x0000000000247947 */ /* 0x000fea0003800000 */
.L_x_11:
[----:B------:R-:W-:Y:S02]  /*1130*/  ULDC.64 UR4, c[0x0][0x588] ;  /* 0x0001620000047ab9 */ /* 0x000fe40000000a00 */
[----:B------:R-:W-:-:S04]  /*1140*/  ISETP.NE.U32.AND P0, PT, RZ, UR4, PT ;  /* 0x00000004ff007c0c */ /* 0x000fc8000bf05070 */
[----:B------:R-:W-:-:S13]  /*1150*/  ISETP.NE.AND.EX P0, PT, RZ, UR5, PT, P0 ;  /* 0x00000005ff007c0c */ /* 0x000fda000bf05300 */
[----:B------:R-:W-:Y:S05]  /*1160*/  @!P0 BRA `(.L_x_13) ;  /* 0x00000000000c8947 */ /* 0x000fea0003800000 */
[----:B------:R-:W3:Y:S02]  /*1170*/  LDC.64 R2, c[0x0][0x588] ;  /* 0x00016200ff027b82 */ /* 0x000ee40000000a00 */
[----:B---3--:R4:W5:Y:S01]  /*1180*/  LDG.E R2, desc[UR60][R2.64] ;  /* 0x0000003c02027981 */ /* 0x008962000c1e1900 */
[----:B------:R-:W-:Y:S05]  /*1190*/  BRA `(.L_x_12) ;  /* 0x0000000000087947 */ /* 0x000fea0003800000 */
.L_x_13:
[----:B------:R-:W-:Y:S02]  /*11a0*/  ULDC UR4, c[0x0][0x580] ;  /* 0x0001600000047ab9 */ /* 0x000fe40000000800 */
[----:B------:R-:W-:-:S07]  /*11b0*/  MOV R2, UR4 ;  /* 0x0000000400027c02 */ /* 0x000fce0008000f00 */
.L_x_12:
[----:B------:R-:W-:Y:S02]  /*11c0*/  ULDC.64 UR4, c[0x0][0x5a0] ;  /* 0x0001680000047ab9 */ /* 0x000fe40000000a00 */
[----:B------:R-:W-:-:S04]  /*11d0*/  ISETP.NE.U32.AND P0, PT, RZ, UR4, PT ;  /* 0x00000004ff007c0c */ /* 0x000fc8000bf05070 */
[----:B------:R-:W-:-:S13]  /*11e0*/  ISETP.NE.AND.EX P0, PT, RZ, UR5, PT, P0 ;  /* 0x00000005ff007c0c */ /* 0x000fda000bf05300 */
[----:B------:R-:W-:Y:S05]  /*11f0*/  @!P0 BRA `(.L_x_14) ;  /* 0x00000000001c8947 */ /* 0x000fea0003800000 */
[----:B-1----:R-:W1:Y:S02]  /*1200*/  LDC.64 R4, c[0x0][0x5a0] ;  /* 0x00016800ff047b82 */ /* 0x002e640000000a00 */
[----:B-1----:R-:W2:Y:S02]  /*1210*/  LDG.E.64 R4, desc[UR60][R4.64] ;  /* 0x0000003c04047981 */ /* 0x002ea4000c1e1b00 */
[----:B--2---:R-:W-:-:S04]  /*1220*/  ISETP.NE.U32.AND P0, PT, R4, RZ, PT ;  /* 0x000000ff0400720c */ /* 0x004fc80003f05070 */
[----:B------:R-:W-:-:S13]  /*1230*/  ISETP.NE.AND.EX P0, PT, R5, RZ, PT, P0 ;  /* 0x000000ff0500720c */ /* 0x000fda0003f05300 */
[----:B------:R-:W-:Y:S05]  /*1240*/  @!P0 BRA `(.L_x_14) ;  /* 0x0000000000088947 */ /* 0x000fea0003800000 */
[----:B------:R1:W5:Y:S01]  /*1250*/  LD.E R16, desc[UR60][R4.64] ;  /* 0x0000003c04107980 */ /* 0x000362000c101900 */
[----:B------:R-:W-:Y:S05]  /*1260*/  BRA `(.L_x_15) ;  /* 0x0000000000247947 */ /* 0x000fea0003800000 */
.L_x_14:
[----:B------:R-:W-:Y:S02]  /*1270*/  ULDC.64 UR4, c[0x0][0x590] ;  /* 0x0001640000047ab9 */ /* 0x000fe40000000a00 */
[----:B------:R-:W-:-:S04]  /*1280*/  ISETP.NE.U32.AND P0, PT, RZ, UR4, PT ;  /* 0x00000004ff007c0c */ /* 0x000fc8000bf05070 */
[----:B------:R-:W-:-:S13]  /*1290*/  ISETP.NE.AND.EX P0, PT, RZ, UR5, PT, P0 ;  /* 0x00000005ff007c0c */ /* 0x000fda000bf05300 */
[----:B------:R-:W-:Y:S05]  /*12a0*/  @!P0 BRA `(.L_x_16) ;  /* 0x00000000000c8947 */ /* 0x000fea0003800000 */
[----:B------:R-:W0:Y:S02]  /*12b0*/  LDC.64 R16, c[0x0][0x590] ;  /* 0x00016400ff107b82 */ /* 0x000e240000000a00 */
[----:B0-----:R0:W5:Y:S01]  /*12c0*/  LDG.E R16, desc[UR60][R16.64] ;  /* 0x0000003c10107981 */ /* 0x001162000c1e1900 */
[----:B------:R-:W-:Y:S05]  /*12d0*/  BRA `(.L_x_15) ;  /* 0x0000000000087947 */ /* 0x000fea0003800000 */
.L_x_16:
[----:B------:R-:W-:Y:S02]  /*12e0*/  ULDC UR4, c[0x0][0x584] ;  /* 0x0001610000047ab9 */ /* 0x000fe40000000800 */
[----:B------:R-:W-:-:S07]  /*12f0*/  IMAD.U32 R16, RZ, RZ, UR4 ;  /* 0x00000004ff107e24 */ /* 0x000fce000f8e00ff */
.L_x_15:
[----:B------:R-:W-:-:S13]  /*1300*/  LOP3.LUT P0, RZ, R6, 0xff, RZ, 0xc0, !PT ;  /* 0x000000ff06ff7812 */ /* 0x000fda000780c0ff */
[----:B------:R-:W-:Y:S05]  /*1310*/  @!P0 EXIT ;  /* 0x000000000000894d */ /* 0x000fea0003800000 */
[----:B------:R-:W-:Y:S02]  /*1320*/  ULDC UR4, c[0x0][0x28c] ;  /* 0x0000a30000047ab9 */ /* 0x000fe40000000800 */
[----:B------:R-:W-:-:S04]  /*1330*/  UIADD3 UR4, UR4, 0x1f, URZ ;  /* 0x0000001f04047890 */ /* 0x000fc8000fffe03f */
[----:B------:R-:W-:-:S04]  /*1340*/  USHF.R.S32.HI UR5, URZ, 0x1f, UR4 ;  /* 0x0000001f3f057899 */ /* 0x000fc80008011404 */
[----:B------:R-:W-:-:S03]  /*1350*/  ULEA.HI UR5, UR5, UR4, URZ, 0x5 ;  /* 0x0000000405057291 */ /* 0x000fc6000f8f283f */
[----:B------:R-:W-:Y:S01]  /*1360*/  UMOV UR4, URZ ;  /* 0x0000003f00047c82 */ /* 0x000fe20008000000 */
[----:B------:R-:W-:Y:S01]  /*1370*/  USHF.R.S32.HI UR6, URZ, 0x5, UR5 ;  /* 0x000000053f067899 */ /* 0x000fe20008011405 */
[----:B---34-:R-:W-:Y:S02]  /*1380*/  IMAD.U32 R3, RZ, RZ, UR4 ;  /* 0x00000004ff037e24 */ /* 0x018fe4000f8e00ff */
[----:B------:R-:W-:Y:S02]  /*1390*/  UMOV UR5, URZ ;  /* 0x0000003f00057c82 */ /* 0x000fe40008000000 */
[----:B--2---:R-:W-:Y:S01]  /*13a0*/  MOV R0, UR5 ;  /* 0x0000000500007c02 */ /* 0x004fe20008000f00 */
[----:B-1----:R-:W-:-:S05]  /*13b0*/  IMAD.U32 R4, RZ, RZ, UR6 ;  /* 0x00000006ff047e24 */ /* 0x002fca000f8e00ff */
[----:B------:R1:W-:Y:S04]  /*13c0*/  STL [R1+0x2c0], R4 ;  /* 0x0002c00401007387 */ /* 0x0003e80000100800 */
[----:B------:R1:W-:Y:S04]  /*13d0*/  STL [R1+0x2bc], R0 ;  /* 0x0002bc0001007387 */ /* 0x0003e80000100800 */
[----:B------:R1:W-:Y:S02]  /*13e0*/  STL [R1+0x2b8], R3 ;  /* 0x0002b80301007387 */ /* 0x0003e40000100800 */
.L_x_748:
[----:B-1----:R-:W1:Y:S01]  /*13f0*/  S2R R0, SR_TID.X ;  /* 0x0000000000007919 */ /* 0x002e620000002100 */
[----:B------:R-:W2:Y:S01]  /*1400*/  S2UR UR7, SR_CgaCtaId ;  /* 0x00000000000779c3 */ /* 0x000ea20000008800 */
[----:B------:R-:W-:Y:S02]  /*1410*/  UMOV UR6, 0x400 ;  /* 0x0000040000067882 */ /* 0x000fe40000000000 */
[----:B--2---:R-:W-:-:S06]  /*1420*/  ULEA UR8, UR7, UR6, 0x18 ;  /* 0x0000000607087291 */ /* 0x004fcc000f8ec03f */
[----:B0----5:R-:W-:Y:S01]  /*1430*/  IMAD.U32 R17, RZ, RZ, UR8 ;  /* 0x00000008ff117e24 */ /* 0x021fe2000f8e00ff */
[----:B-1----:R-:W-:-:S04]  /*1440*/  LOP3.LUT R0, R0, 0x80, RZ, 0xc0, !PT ;  /* 0x0000008000007812 */ /* 0x002fc800078ec0ff */
[----:B------:R-:W-:-:S06]  /*1450*/  SHF.R.U32.HI R0, RZ, 0x7, R0 ;  /* 0x00000007ff007819 */ /* 0x000fcc0000011600 */
[----:B------:R-:W0:Y:S02]  /*1460*/  SHFL.IDX PT, R0, R0, RZ, 0x1f ;  /* 0x00001fff00007589 */ /* 0x000e2400000e0000 */
[----:B0-----:R-:W-:-:S13]  /*1470*/  R2UR UR4, R0 ;  /* 0x00000000000472ca */ /* 0x001fda00000e0000 */
[----:B------:R-:W-:-:S04]  /*1480*/  ULEA.HI UR5, UR4, UR4, URZ, 0x1 ;  /* 0x0000000404057291 */ /* 0x000fc8000f8f083f */
[----:B------:R-:W-:-:S04]  /*1490*/  ULOP3.LUT UR5, UR5, 0xffffe, URZ, 0xc0, !UPT ;  /* 0x000ffffe05057892 */ /* 0x000fc8000f8ec03f */
[----:B------:R-:W-:-:S03]  /*14a0*/  UIADD3 UR5, UR4, -UR5, URZ ;  /* 0x8000000504057290 */ /* 0x000fc6000fffe03f */
[----:B------:R-:W-:Y:S01]  /*14b0*/  ULDC UR4, c[0x0][0x28c] ;  /* 0x0000a30000047ab9 */ /* 0x000fe20000000800 */
[----:B------:R-:W-:Y:S01]  /*14c0*/  ULEA UR5, UR5, UR8, 0xc ;  /* 0x0000000805057291 */ /* 0x000fe2000f8e603f */
[----:B------:R-:W-:-:S03]  /*14d0*/  ISETP.LT.AND P0, PT, RZ, UR4, PT ;  /* 0x00000004ff007c0c */ /* 0x000fc6000bf01270 */
[----:B------:R-:W-:-:S04]  /*14e0*/  UIADD3 UR5, UR5, 0x100, URZ ;  /* 0x0000010005057890 */ /* 0x000fc8000fffe03f */
[----:B------:R-:W-:-:S04]  /*14f0*/  USHF.R.U32.HI UR5, URZ, 0x4, UR5 ;  /* 0x000000043f057899 */ /* 0x000fc80008011605 */
[----:B------:R-:W-:Y:S02]  /*1500*/  ULOP3.LUT UR36, UR5, 0x3fff, URZ, 0xc0, !UPT ;  /* 0x00003fff05247892 */ /* 0x000fe4000f8ec03f */
[----:B---3--:R-:W-:Y:S10]  /*1510*/  @P0 BRA `(.L_x_17) ;  /* 0x0000000000400947 */ /* 0x008ff40003800000 */
[----:B------:R-:W-:Y:S01]  /*1520*/  MOV R0, 0x0 ;  /* 0x0000000000007802 */ /* 0x000fe20000000f00 */
[----:B------:R-:W-:Y:S01]  /*1530*/  ULDC.64 UR4, c[0x4][0x68] ;  /* 0x01001a0000047ab9 */ /* 0x000fe20000000a00 */
[----:B------:R-:W-:Y:S01]  /*1540*/  ULDC.64 UR6, c[0x4][0x8] ;  /* 0x0100020000067ab9 */ /* 0x000fe20000000a00 */
[----:B------:R-:W-:Y:S01]  /*1550*/  IMAD.U32 R4, RZ, RZ, UR4 ;  /* 0x00000004ff047e24 */ /* 0x000fe2000f8e00ff */
[----:B------:R0:W1:Y:S01]  /*1560*/  LDC.64 R14, c[0x4][R0] ;  /* 0x01000000000e7b82 */ /* 0x0000620000000a00 */
[----:B------:R-:W-:Y:S01]  /*1570*/  IMAD.U32 R5, RZ, RZ, UR5 ;  /* 0x00000005ff057e24 */ /* 0x000fe2000f8e00ff */
[----:B------:R-:W-:Y:S01]  /*1580*/  ULDC.64 UR4, c[0x4][0x70] ;  /* 0x01001c0000047ab9 */ /* 0x000fe20000000a00 */
[----:B------:R-:W-:Y:S01]  /*1590*/  IMAD.U32 R10, RZ, RZ, UR6 ;  /* 0x00000006ff0a7e24 */ /* 0x000fe2000f8e00ff */
[----:B------:R-:W-:Y:S01]  /*15a0*/  MOV R6, UR4 ;  /* 0x0000000400067c02 */ /* 0x000fe20008000f00 */
[----:B------:R-:W-:Y:S01]  /*15b0*/  IMAD.U32 R7, RZ, RZ, UR5 ;  /* 0x00000005ff077e24 */ /* 0x000fe2000f8e00ff */
[----:B------:R-:W-:Y:S01]  /*15c0*/  MOV R8, 0x1e1 ;  /* 0x000001e100087802 */ /* 0x000fe20000000f00 */
[----:B------:R-:W-:-:S02]  /*15d0*/  IMAD.U32 R11, RZ, RZ, UR7 ;  /* 0x00000007ff0b7e24 */ /* 0x000fc4000f8e00ff */
[----:B------:R-:W-:Y:S02]  /*15e0*/  IMAD.MOV.U32 R12, RZ, RZ, 0x1 ;  /* 0x00000001ff0c7424 */ /* 0x000fe400078e00ff */
[----:B0-----:R-:W-:-:S07]  /*15f0*/  IMAD.MOV.U32 R13, RZ, RZ, RZ ;  /* 0x000000ffff0d7224 */ /* 0x001fce00078e00ff */
[----:B------:R-:W-:-:S07]  /*1600*/  LEPC R20, `(.L_x_17) ;  /* 0x000000001014794e */ /* 0x000fce0000000000 */
[----:B-1---5:R-:W-:Y:S05]  /*1610*/  CALL.ABS.NOINC R14 ;  /* 0x000000000e007343 */ /* 0x022fea0003c00000 */
.L_x_17:
[----:B------:R-:W2:Y:S02]  /*1620*/  LDL R20, [R1+0x28c] ;  /* 0x00028c0001147983 */ /* 0x000ea40000100800 */
[----:B--2---:R-:W-:-:S13]  /*1630*/  R2UR UR4, R20 ;  /* 0x00000000140472ca */ /* 0x004fda00000e0000 */
[----:B------:R-:W-:-:S06]  /*1640*/  ULOP3.LUT UR4, UR4, 0x1, URZ, 0xfc, !UPT ;  /* 0x0000000104047892 */ /* 0x000fcc000f8efc3f */
[----:B------:R-:W-:-:S05]  /*1650*/  IMAD.U32 R0, RZ, RZ, UR4 ;  /* 0x00000004ff007e24 */ /* 0x000fca000f8e00ff */
[----:B------:R-:W-:-:S13]  /*1660*/  ISETP.NE.AND P0, PT, R0, 0x3, PT ;  /* 0x000000030000780c */ /* 0x000fda0003f05270 */
[----:B------:R-:W-:Y:S05]  /*1670*/  @!P0 BRA `(.L_x_18) ;  /* 0x0000000000048947 */ /* 0x000fea0003800000 */
[----:B------:R-:W-:Y:S01]  /*1680*/  BPT.TRAP 0x1 ;  /* 0x000000040000795c */ /* 0x000fe20000300000 */
.L_x_18:
[----:B------:R-:W2:Y:S04]  /*1690*/  LDL R0, [R1+0x2bc] ;  /* 0x0002bc0001007983 */ /* 0x000ea80000100800 */
[----:B------:R-:W3:Y:S01]  /*16a0*/  LDL R3, [R1+0x2b8] ;  /* 0x0002b80001037983 */ /* 0x000ee20000100800 */
[----:B------:R-:W-:Y:S02]  /*16b0*/  R2UR UR4, R17 ;  /* 0x00000000110472ca */ /* 0x000fe400000e0000 */
[----:B--2---:R-:W-:Y:S02]  /*16c0*/  R2UR UR5, R0 ;  /* 0x00000000000572ca */ /* 0x004fe400000e0000 */
[----:B---3--:R-:W-:-:S11]  /*16d0*/  R2UR UR6, R3 ;  /* 0x00000000030672ca */ /* 0x008fd600000e0000 */
[----:B------:R-:W-:Y:S02]  /*16e0*/  IMAD.U32 R0, RZ, RZ, UR5 ;  /* 0x00000005ff007e24 */ /* 0x000fe4000f8e00ff */
[----:B------:R-:W-:-:S03]  /*16f0*/  MOV R3, UR6 ;  /* 0x0000000600037c02 */ /* 0x000fc60008000f00 */
[----:B------:R-:W-:Y:S02]  /*1700*/  SHF.L.U32 R0, R0, 0x1f, RZ ;  /* 0x0000001f00007819 */ /* 0x000fe400000006ff */
[----:B------:R-:W-:-:S04]  /*1710*/  LEA R3, R3, UR4, 0x3 ;  /* 0x0000000403037c11 */ /* 0x000fc8000f8e18ff */
[----:B------:R0:W1:Y:S01]  /*1720*/  SYNCS.PHASECHK.TRANS64.TRYWAIT P1, [R3+URZ], R0 ;  /* 0x00000000030075a7 */ /* 0x000062000802017f */
[----:B------:R-:W-:Y:S05]  /*1730*/  @!P0 BRA `(.L_x_19) ;  /* 0x0000000000048947 */ /* 0x000fea0003800000 */
[----:B------:R-:W-:Y:S01]  /*1740*/  BPT.TRAP 0x1 ;  /* 0x000000040000795c */ /* 0x000fe20000300000 */
.L_x_19:
[----:B-1----:R-:W-:Y:S05]  /*1750*/  @P1 BRA `(.L_x_20) ;  /* 0x0000000000081947 */ /* 0x002fea0003800000 */
[----:B------:R-:W1:Y:S02]  /*1760*/  SYNCS.PHASECHK.TRANS64.TRYWAIT P1, [R3+URZ], R0 ;  /* 0x00000000030075a7 */ /* 0x000e64000802017f */
[----:B-1----:R-:W-:Y:S05]  /*1770*/  @!P1 BRA `(.L_x_21) ;  /* 0x0000024800d89947 */ /* 0x002fea0003800000 */
.L_x_20:
[----:B------:R-:W2:Y:S02]  /*1780*/  LDL R4, [R1+0x2c0] ;  /* 0x0002c00001047983 */ /* 0x000ea40000100800 */
[----:B--2---:R-:W-:-:S13]  /*1790*/  R2UR UR5, R4 ;  /* 0x00000000040572ca */ /* 0x004fda00000e0000 */
[----:B------:R-:W-:-:S04]  /*17a0*/  UISETP.LT.AND UP0, UPT, UR5, 0x1, UPT ;  /* 0x000000010500788c */ /* 0x000fc8000bf01270 */
[----:B------:R-:W-:-:S06]  /*17b0*/  USEL UR4, UR5, 0x1, UP0 ;  /* 0x0000000105047887 */ /* 0x000fcc0008000000 */
[----:B------:R-:W-:-:S05]  /*17c0*/  IMAD.U32 R10, RZ, RZ, UR4 ;  /* 0x00000004ff0a7e24 */ /* 0x000fca000f8e00ff */
[----:B------:R-:W-:Y:S01]  /*17d0*/  IADD3 R10, -R10, UR5, RZ ;  /* 0x000000050a0a7c10 */ /* 0x000fe2000fffe1ff */
[----:B------:R-:W-:Y:S05]  /*17e0*/  WARPSYNC.ALL ;  /* 0x0000000000007948 */ /* 0x000fea0003800000 */
[----:B------:R-:W-:Y:S01]  /*17f0*/  ISETP.GE.AND P1, PT, R10, 0x1, PT ;  /* 0x000000010a00780c */ /* 0x000fe20003f26270 */
[----:B------:R-:W-:Y:S04]  /*1800*/  STL [R1+0x418], R19 ;  /* 0x0004181301007387 */ /* 0x000fe80000100800 */
[----:B------:R-:W-:Y:S04]  /*1810*/  STL [R1+0x414], R18 ;  /* 0x0004141201007387 */ /* 0x000fe80000100800 */
[----:B-----5:R-:W-:Y:S04]  /*1820*/  STL [R1+0x410], R16 ;  /* 0x0004101001007387 */ /* 0x020fe80000100800 */
[----:B------:R-:W-:Y:S04]  /*1830*/  STL [R1+0x40c], R10 ;  /* 0x00040c0a01007387 */ /* 0x000fe80000100800 */
[----:B------:R-:W-:Y:S04]  /*1840*/  STL [R1+0x408], R2 ;  /* 0x0004080201007387 */ /* 0x000fe80000100800 */
[----:B------:R-:W2:Y:S01]  /*1850*/  LDL R12, [R1+0x2b8] ;  /* 0x0002b800010c7983 */ /* 0x000ea20000100800 */
[----:B------:R-:W-:Y:S01]  /*1860*/  R2UR UR4, R17 ;  /* 0x00000000110472ca */ /* 0x000fe200000e0000 */
[----:B------:R-:W-:Y:S01]  /*1870*/  ULOP3.LUT UR6, UR36, 0x10000, URZ, 0xfc, !UPT ;  /* 0x0001000024067892 */ /* 0x000fe2000f8efc3f */
[----:B------:R-:W-:Y:S01]  /*1880*/  WARPGROUP.ARRIVE ;  /* 0x00000000000079c5 */ /* 0x000fe20000000000 */
[----:B------:R-:W-:Y:S01]  /*1890*/  UMOV UR9, 0x80000020 ;  /* 0x8000002000097882 */ /* 0x000fe20000000000 */
[----:B------:R-:W-:Y:S01]  /*18a0*/  UMOV UR11, 0x80000020 ;  /* 0x80000020000b7882 */ /* 0x000fe20000000000 */
[----:B------:R-:W-:Y:S01]  /*18b0*/  STL [R1+0x41c], R17 ;  /* 0x00041c1101007387 */ /* 0x000fe20000100800 */
[----:B------:R-:W-:Y:S01]  /*18c0*/  UMOV UR49, UR9 ;  /* 0x0000000900317c82 */ /* 0x000fe20008000000 */
[----:B------:R-:W-:Y:S01]  /*18d0*/  IMAD.U32 R8, RZ, RZ, UR6 ;  /* 0x00000006ff087e24 */ /* 0x000fe2000f8e00ff */
[----:B------:R-:W-:Y:S01]  /*18e0*/  UMOV UR51, 0x80000020 ;  /* 0x8000002000337882 */ /* 0x000fe20000000000 */
[----:B------:R-:W-:Y:S01]  /*18f0*/  UMOV UR37, UR9 ;  /* 0x0000000900257c82 */ /* 0x000fe20008000000 */
[----:B------:R-:W-:Y:S01]  /*1900*/  UMOV UR39, 0x80000020 ;  /* 0x8000002000277882 */ /* 0x000fe20000000000 */
[----:B------:R-:W-:Y:S01]  /*1910*/  UMOV UR29, UR9 ;  /* 0x00000009001d7c82 */ /* 0x000fe20008000000 */
[----:B------:R-:W-:Y:S01]  /*1920*/  UMOV UR31, 0x80000020 ;  /* 0x80000020001f7882 */ /* 0x000fe20000000000 */
[----:B------:R-:W-:Y:S01]  /*1930*/  UIADD3 UR4, UR4, 0x1e100, URZ ;  /* 0x0001e10004047890 */ /* 0x000fe2000fffe03f */
[----:B01----:R-:W-:Y:S01]  /*1940*/  MOV R0, UR51 ;  /* 0x0000003300007c02 */ /* 0x003fe20008000f00 */
[----:B------:R-:W-:Y:S01]  /*1950*/  UMOV UR17, UR9 ;  /* 0x0000000900117c82 */ /* 0x000fe20008000000 */
[----:B------:R-:W-:Y:S01]  /*1960*/  UMOV UR19, 0x80000020 ;  /* 0x8000002000137882 */ /* 0x000fe20000000000 */
[----:B------:R-:W-:Y:S01]  /*1970*/  USHF.R.U32.HI UR4, URZ, 0x4, UR4 ;  /* 0x000000043f047899 */ /* 0x000fe20008011604 */
[----:B------:R-:W-:Y:S01]  /*1980*/  UMOV UR53, UR9 ;  /* 0x0000000900357c82 */ /* 0x000fe20008000000 */
[----:B------:R-:W-:-:S02]  /*1990*/  UMOV UR55, 0x80000020 ;  /* 0x8000002000377882 */ /* 0x000fc40000000000 */
[----:B------:R-:W-:Y:S01]  /*19a0*/  ULOP3.LUT UR4, UR4, 0x3fff, URZ, 0xc0, !UPT ;  /* 0x00003fff04047892 */ /* 0x000fe2000f8ec03f */
[----:B------:R-:W-:Y:S01]  /*19b0*/  UMOV UR45, UR9 ;  /* 0x00000009002d7c82 */ /* 0x000fe20008000000 */
[----:B------:R-:W-:Y:S01]  /*19c0*/  UMOV UR47, 0x80000020 ;  /* 0x80000020002f7882 */ /* 0x000fe20000000000 */
        /* <DEDUP_REMOVED lines=10> */
[----:B--2---:R-:W-:Y:S01]  /*1a70*/  R2UR UR5, R12 ;  /* 0x000000000c0572ca */ /* 0x004fe200000e0000 */
[----:B------:R-:W-:Y:S04]  /*1a80*/  STL [R1+0x420], R12 ;  /* 0x0004200c01007387 */ /* 0x000fe80000100800 */
[----:B------:R-:W-:Y:S08]  /*1a90*/  STL [R1+0x424], R8 ;  /* 0x0004240801007387 */ /* 0x000ff00000100800 */
[----:B------:R-:W-:-:S02]  /*1aa0*/  UIMAD UR15, UR5, 0x600, UR6 ;  /* 0x00000600050f78a4 */ /* 0x000fc4000f8e0206 */
[----:B------:R-:W-:-:S04]  /*1ab0*/  ULOP3.LUT UR6, UR4, 0x10000, URZ, 0xfc, !UPT ;  /* 0x0001000004067892 */ /* 0x000fc8000f8efc3f */
[----:B------:R-:W-:Y:S01]  /*1ac0*/  UIMAD UR14, UR5, 0x3c0, UR6 ;  /* 0x000003c0050e78a4 */ /* 0x000fe2000f8e0206 */
[----:B------:R-:W-:Y:S01]  /*1ad0*/  UMOV UR8, UR15 ;  /* 0x0000000f00087c82 */ /* 0x000fe20008000000 */
[----:B------:R-:W-:Y:S02]  /*1ae0*/  MOV R9, UR6 ;  /* 0x0000000600097c02 */ /* 0x000fe40008000f00 */
[----:B------:R-:W-:Y:S01]  /*1af0*/  UIADD3 UR50, UR14, 0x40, URZ ;  /* 0x000000400e327890 */ /* 0x000fe2000fffe03f */
[----:B------:R-:W-:Y:S02]  /*1b00*/  UMOV UR48, UR8 ;  /* 0x0000000800307c82 */ /* 0x000fe40008000000 */
[----:B------:R-:W-:Y:S01]  /*1b10*/  UMOV UR10, UR14 ;  /* 0x0000000e000a7c82 */ /* 0x000fe20008000000 */
[----:B------:R0:W-:Y:S01]  /*1b20*/  STL [R1+0x428], R9 ;  /* 0x0004280901007387 */ /* 0x0001e20000100800 */
[----:B------:R-:W-:Y:S01]  /*1b30*/  HGMMA.64x16x16.F32 R32, gdesc[UR8], RZ, !UPT, gsb0 ;  /* 0x00200000082079f0 */ /* 0x000fe2000c0008ff */
[----:B------:R-:W-:Y:S01]  /*1b40*/  UIADD3 UR38, UR14, 0x80, URZ ;  /* 0x000000800e267890 */ /* 0x000fe2000fffe03f */
[----:B------:R-:W-:Y:S01]  /*1b50*/  MOV R3, UR50 ;  /* 0x0000003200037c02 */ /* 0x000fe20008000f00 */
[----:B------:R-:W-:Y:S01]  /*1b60*/  UMOV UR36, UR8 ;  /* 0x0000000800247c82 */ /* 0x000fe20008000000 */
[----:B------:R-:W-:Y:S01]  /*1b70*/  UIADD3 UR30, UR14, 0xc0, URZ ;  /* 0x000000c00e1e7890 */ /* 0x000fe2000fffe03f */
        /* <DEDUP_REMOVED lines=17> */
[----:B------:R-:W-:-:S02]  /*1c90*/  UIADD3 UR4, UR14, 0x300, URZ ;  /* 0x000003000e047890 */ /* 0x000fc4000fffe03f */
[----:B------:R-:W-:Y:S02]  /*1ca0*/  UIADD3 UR5, UR14, 0x340, URZ ;  /* 0x000003400e057890 */ /* 0x000fe4000fffe03f */
[----:B------:R-:W-:Y:S01]  /*1cb0*/  UIADD3 UR6, UR14, 0x380, URZ ;  /* 0x000003800e067890 */ /* 0x000fe2000fffe03f */
[----:B------:R-:W-:Y:S02]  /*1cc0*/  WARPGROUP.DEPBAR.LE gsb0, 0x0 ;  /* 0x00008000000079c5 */ /* 0x000fe40000010000 */
[----:B0-----:R-:W-:Y:S01]  /*1cd0*/  WARPGROUP.ARRIVE ;  /* 0x00000000000079c5 */ /* 0x001fe20000000000 */
[----:B------:R-:W-:Y:S01]  /*1ce0*/  IMAD.MOV.U32 R31, RZ, RZ, R32 ;  /* 0x000000ffff1f7224 */ /* 0x000fe200078e0020 */
[----:B------:R-:W-:Y:S01]  /*1cf0*/  MOV R28, R35 ;  /* 0x00000023001c7202 */ /* 0x000fe20000000f00 */
[----:B------:R-:W-:Y:S01]  /*1d00*/  IMAD.MOV.U32 R30, RZ, RZ, R33 ;  /* 0x000000ffff1e7224 */ /* 0x000fe200078e0021 */
[----:B------:R-:W-:Y:S01]  /*1d10*/  MOV R24, R39 ;  /* 0x0000002700187202 */ /* 0x000fe20000000f00 */
[----:B------:R-:W-:Y:S01]  /*1d20*/  IMAD.MOV.U32 R29, RZ, RZ, R34 ;  /* 0x000000ffff1d7224 */ /* 0x000fe200078e0022 */
[----:B------:R-:W-:Y:S01]  /*1d30*/  HGMMA.64x16x16.F32 R4, gdesc[UR48], RZ, !UPT, gsb0 ;  /* 0x00200000300479f0 */ /* 0x000fe2000c0008ff */
[----:B------:R-:W-:Y:S01]  /*1d40*/  UMOV UR48, UR8 ;  /* 0x0000000800307c82 */ /* 0x000fe20008000000 */
[----:B------:R-:W-:Y:S01]  /*1d50*/  UMOV UR49, UR9 ;  /* 0x0000000900317c82 */ /* 0x000fe20008000000 */
[----:B------:R-:W-:Y:S01]  /*1d60*/  UMOV UR50, UR4 ;  /* 0x0000000400327c82 */ /* 0x000fe20008000000 */
[----:B------:R-:W-:Y:S01]  /*1d70*/  UMOV UR51, 0x80000020 ;  /* 0x8000002000337882 */ /* 0x000fe20000000000 */
[----:B------:R-:W-:Y:S01]  /*1d80*/  UIADD3 UR4, UR15, 0x200, URZ ;  /* 0x000002000f047890 */ /* 0x000fe2000fffe03f */
[----:B------:R-:W-:-:S02]  /*1d90*/  IMAD.MOV.U32 R27, RZ, RZ, R36 ;  /* 0x000000ffff1b7224 */ /* 0x000fc400078e0024 */
[----:B------:R-:W-:Y:S02]  /*1da0*/  IMAD.MOV.U32 R26, RZ, RZ, R37 ;  /* 0x000000ffff1a7224 */ /* 0x000fe400078e0025 */
[----:B------:R-:W-:Y:S01]  /*1db0*/  IMAD.MOV.U32 R25, RZ, RZ, R38 ;  /* 0x000000ffff197224 */ /* 0x000fe200078e0026 */
[----:B------:R-:W-:Y:S02]  /*1dc0*/  WARPGROUP.DEPBAR.LE gsb0, 0x0 ;  /* 0x00008000000079c5 */ /* 0x000fe40000010000 */
[----:B------:R-:W-:Y:S01]  /*1dd0*/  IMAD.MOV.U32 R55, RZ, RZ, R4 ;  /* 0x000000ffff377224 */ /* 0x000fe200078e0004 */
[----:B------:R-:W-:Y:S01]  /*1de0*/  MOV R52, R7 ;  /* 0x0000000700347202 */ /* 0x000fe20000000f00 */
[----:B------:R-:W-:Y:S01]  /*1df0*/  IMAD.MOV.U32 R54, RZ, RZ, R5 ;  /* 0x000000ffff367224 */ /* 0x000fe200078e0005 */
[----:B------:R-:W-:Y:S01]  /*1e00*/  MOV R48, R11 ;  /* 0x0000000b00307202 */ /* 0x000fe20000000f00 */
[----:B------:R-:W-:Y:S02]  /*1e10*/  IMAD.MOV.U32 R53, RZ, RZ, R6 ;  /* 0x000000ffff357224 */ /* 0x000fe400078e0006 */
[----:B------:R-:W-:-:S02]  /*1e20*/  IMAD.MOV.U32 R51, RZ, RZ, R8 ;  /* 0x000000ffff337224 */ /* 0x000fc400078e0008 */
[----:B------:R-:W-:Y:S02]  /*1e30*/  IMAD.MOV.U32 R50, RZ, RZ, R9 ;  /* 0x000000ffff327224 */ /* 0x000fe400078e0009 */
[----:B------:R-:W-:Y:S02]  /*1e40*/  IMAD.MOV.U32 R49, RZ, RZ, R10 ;  /* 0x000000ffff317224 */ /* 0x000fe400078e000a */
[----:B------:R-:W-:-:S06]  /*1e50*/  WARPGROUP.ARRIVE ;  /* 0x00000000000079c5 */ /* 0x000fcc0000000000 */
[----:B------:R-:W-:Y:S03]  /*1e60*/  HGMMA.64x16x16.F32 R4, gdesc[UR36], RZ, !UPT, gsb0 ;  /* 0x00200000240479f0 */ /* 0x000fe6000c0008ff */
        /* <DEDUP_REMOVED lines=32> */
[----:B------:R-:W-:Y:S01]  /*2070*/  HGMMA.64x16x16.F32 R4, gdesc[UR52], RZ, !UPT, gsb0 ;  /* 0x00200000340479f0 */ /* 0x000fe2000c0008ff */
[----:B------:R-:W-:Y:S01]  /*2080*/  UIADD3 UR52, UR15, 0x2, URZ ;  /* 0x000000020f347890 */ /* 0x000fe2000fffe03f */
[----:B------:R-:W-:Y:S01]  /*2090*/  UMOV UR53, 0x80000020 ;  /* 0x8000002000357882 */ /* 0x000fe20000000000 */
        /* <DEDUP_REMOVED lines=12> */
[----:B------:R-:W-:Y:S01]  /*2160*/  WARPGROUP.ARRIVE ;  /* 0x00000000000079c5 */ /* 0x000fe20000000000 */
[----:B------:R-:W-:Y:S01]  /*2170*/  IMAD.MOV.U32 R171, RZ, RZ, R8 ;  /* 0x000000ffffab7224 */ /* 0x000fe200078e0008 */
[----:B------:R-:W-:Y:S01]  /*2180*/  MOV R168, R11 ;  /* 0x0000000b00a87202 */ /* 0x000fe20000000f00 */
[----:B------:R-:W-:Y:S01]  /*2190*/  IMAD.MOV.U32 R170, RZ, RZ, R9 ;  /* 0x000000ffffaa7224 */ /* 0x000fe200078e0009 */
[----:B------:R-:W-:Y:S01]  /*21a0*/  MOV R172, R7 ;  /* 0x0000000700ac7202 */ /* 0x000fe20000000f00 */
[----:B------:R-:W-:Y:S01]  /*21b0*/  IMAD.MOV.U32 R169, RZ, RZ, R10 ;  /* 0x000000ffffa97224 */ /* 0x000fe200078e000a */
[----:B------:R-:W-:Y:S01]  /*21c0*/  HGMMA.64x16x16.F32 R208, gdesc[UR40], RZ, !UPT, gsb0 ;  /* 0x0020000028d079f0 */ /* 0x000fe2000c0008ff */
[----:B------:R-:W-:Y:S01]  /*21d0*/  IMAD.MOV.U32 R175, RZ, RZ, R4 ;  /* 0x000000ffffaf7224 */ /* 0x000fe200078e0004 */
[----:B------:R-:W-:Y:S01]  /*21e0*/  MOV R4, UR14 ;  /* 0x0000000e00047c02 */ /* 0x000fe20008000f00 */
[----:B------:R-:W-:Y:S01]  /*21f0*/  IMAD.MOV.U32 R174, RZ, RZ, R5 ;  /* 0x000000ffffae7224 */ /* 0x000fe200078e0005 */
[----:B------:R-:W-:Y:S01]  /*2200*/  UMOV UR14, UR26 ;  /* 0x0000001a000e7c82 */ /* 0x000fe20008000000 */
[----:B------:R-:W-:Y:S01]  /*2210*/  IMAD.MOV.U32 R173, RZ, RZ, R6 ;  /* 0x000000ffffad7224 */ /* 0x000fe200078e0006 */
[----:B------:R-:W-:-:S02]  /*2220*/  WARPGROUP.DEPBAR.LE gsb0, 0x0 ;  /* 0x00008000000079c5 */ /* 0x000fc40000010000 */
[----:B------:R-:W-:Y:S01]  /*2230*/  WARPGROUP.ARRIVE ;  /* 0x00000000000079c5 */ /* 0x000fe20000000000 */
[----:B------:R-:W-:Y:S04]  /*2240*/  STL [R1+0x468], R208 ;  /* 0x000468d001007387 */ /* 0x000fe80000100800 */
[----:B------:R-:W-:Y:S01]  /*2250*/  STL [R1+0x464], R209 ;  /* 0x000464d101007387 */ /* 0x000fe20000100800 */
[----:B------:R-:W-:Y:S03]  /*2260*/  HGMMA.64x16x16.F32 R184, gdesc[UR56], RZ, !UPT, gsb0 ;  /* 0x0020000038b879f0 */ /* 0x000fe6000c0008ff */
[----:B------:R-:W-:Y:S04]  /*2270*/  STL [R1+0x460], R210 ;  /* 0x000460d201007387 */ /* 0x000fe80000100800 */
[----:B------:R-:W-:Y:S04]  /*2280*/  STL [R1+0x45c], R211 ;  /* 0x00045cd301007387 */ /* 0x000fe80000100800 */
[----:B------:R-:W-:Y:S04]  /*2290*/  STL [R1+0x458], R212 ;  /* 0x000458d401007387 */ /* 0x000fe80000100800 */
[----:B------:R-:W-:Y:S04]  /*22a0*/  STL [R1+0x454], R213 ;  /* 0x000454d501007387 */ /* 0x000fe80000100800 */
[----:B------:R-:W-:Y:S04]  /*22b0*/  STL [R1+0x450], R214 ;  /* 0x000450d601007387 */ /* 0x000fe80000100800 */
[----:B------:R-:W-:Y:S01]  /*22c0*/  STL [R1+0x44c], R215 ;  /* 0x00044cd701007387 */ /* 0x000fe20000100800 */
[----:B------:R-:W-:-:S02]  /*22d0*/  WARPGROUP.DEPBAR.LE gsb0, 0x0 ;  /* 0x00008000000079c5 */ /* 0x000fc40000010000 */
[----:B------:R-:W-:-:S06]  /*22e0*/  WARPGROUP.ARRIVE ;  /* 0x00000000000079c5 */ /* 0x000fcc0000000000 */
[----:B------:R-:W-:Y:S03]  /*22f0*/  HGMMA.64x16x16.F32 R160, gdesc[UR32], RZ, !UPT, gsb0 ;  /* 0x0020000020a079f0 */ /* 0x000fe6000c0008ff */
[----:B------:R-:W-:Y:S02]  /*2300*/  WARPGROUP.DEPBAR.LE gsb0, 0x0 ;  /* 0x00008000000079c5 */ /* 0x000fe40000010000 */
[----:B------:R-:W-:-:S06]  /*2310*/  WARPGROUP.ARRIVE ;  /* 0x00000000000079c5 */ /* 0x000fcc0000000000 */
[----:B------:R-:W-:Y:S01]  /*2320*/  HGMMA.64x16x16.F32 R136, gdesc[UR24], RZ, !UPT, gsb0 ;  /* 0x00200000188879f0 */ /* 0x000fe2000c0008ff */
[----:B------:R-:W-:Y:S01]  /*2330*/  UMOV UR24, UR50 ;  /* 0x0000003200187c82 */ /* 0x000fe20008000000 */
[----:B------:R-:W-:Y:S01]  /*2340*/  UMOV UR25, UR51 ;  /* 0x0000003300197c82 */ /* 0x000fe20008000000 */
[----:B------:R-:W-:Y:S02]  /*2350*/  WARPGROUP.DEPBAR.LE gsb0, 0x0 ;  /* 0x00008000000079c5 */ /* 0x000fe40000010000 */
[----:B------:R-:W-:-:S06]  /*2360*/  WARPGROUP.ARRIVE ;  /* 0x00000000000079c5 */ /* 0x000fcc0000000000 */
[----:B------:R-:W-:Y:S03]  /*2370*/  HGMMA.64x16x16.F32 R112, gdesc[UR20], RZ, !UPT, gsb0 ;  /* 0x00200000147079f0 */ /* 0x000fe6000c0008ff */
[----:B------:R-:W-:Y:S02]  /*2380*/  WARPGROUP.DEPBAR.LE gsb0, 0x0 ;  /* 0x00008000000079c5 */ /* 0x000fe40000010000 */
[----:B------:R-:W-:-:S06]  /*2390*/  WARPGROUP.ARRIVE ;  /* 0x00000000000079c5 */ /* 0x000fcc0000000000 */
[----:B------:R-:W-:Y:S01]  /*23a0*/  HGMMA.64x16x16.F32 R88, gdesc[UR48], RZ, !UPT, gsb0 ;  /* 0x00200000305879f0 */ /* 0x000fe2000c0008ff */
[----:B------:R-:W-:Y:S01]  /*23b0*/  UMOV UR48, UR8 ;  /* 0x0000000800307c82 */ /* 0x000fe20008000000 */
[----:B------:R-:W-:Y:S01]  /*23c0*/  UMOV UR49, UR9 ;  /* 0x0000000900317c82 */ /* 0x000fe20008000000 */
[----:B------:R-:W-:Y:S01]  /*23d0*/  UMOV UR50, UR5 ;  /* 0x0000000500327c82 */ /* 0x000fe20008000000 */
[----:B------:R-:W-:Y:S01]  /*23e0*/  UMOV UR51, 0x80000020 ;  /* 0x8000002000337882 */ /* 0x000fe20000000000 */
[----:B------:R-:W-:Y:S01]  /*23f0*/  UMOV UR12, UR50 ;  /* 0x00000032000c7c82 */ /* 0x000fe20008000000 */
[----:B------:R-:W-:Y:S01]  /*2400*/  UMOV UR13, UR51 ;  /* 0x00000033000d7c82 */ /* 0x000fe20008000000 */
[----:B------:R-:W-:Y:S01]  /*2410*/  UMOV UR5, 0x80000020 ;  /* 0x8000002000057882 */ /* 0x000fe20000000000 */
        /* <DEDUP_REMOVED lines=9> */
[----:B------:R-:W-:Y:S01]  /*24b0*/  UMOV UR6, UR40 ;  /* 0x0000002800067c82 */ /* 0x000fe20008000000 */
[----:B------:R-:W-:Y:S01]  /*24c0*/  UMOV UR7, UR41 ;  /* 0x0000002900077c82 */ /* 0x000fe20008000000 */
[----:B------:R-:W-:Y:S01]  /*24d0*/  UIADD3 UR8, UR15, 0x400, URZ ;  /* 0x000004000f087890 */ /* 0x000fe2000fffe03f */
[----:B------:R-:W-:-:S02]  /*24e0*/  UMOV UR9, 0x80000020 ;  /* 0x8000002000097882 */ /* 0x000fc40000000000 */
[----:B------:R-:W-:Y:S01]  /*24f0*/  UMOV UR29, UR9 ;  /* 0x00000009001d7c82 */ /* 0x000fe20008000000 */
[----:B------:R-:W-:Y:S01]  /*2500*/  UMOV UR37, UR9 ;  /* 0x0000000900257c82 */ /* 0x000fe20008000000 */
[----:B------:R-:W-:Y:S02]  /*2510*/  UMOV UR45, UR9 ;  /* 0x00000009002d7c82 */ /* 0x000fe40008000000 */
[----:B------:R-:W-:Y:S01]  /*2520*/  UMOV UR28, UR8 ;  /* 0x00000008001c7c82 */ /* 0x000fe20008000000 */
        /* <DEDUP_REMOVED lines=10> */
[----:B------:R-:W-:-:S02]  /*25d0*/  MOV R6, UR9 ;  /* 0x0000000900067c02 */ /* 0x000fc40008000f00 */
[----:B------:R-:W-:Y:S01]  /*25e0*/  MOV R5, UR8 ;  /* 0x0000000800057c02 */ /* 0x000fe20008000f00 */
[----:B------:R-:W-:Y:S02]  /*25f0*/  WARPGROUP.DEPBAR.LE gsb0, 0x0 ;  /* 0x00008000000079c5 */ /* 0x000fe40000010000 */
[----:B------:R-:W-:-:S06]  /*2600*/  WARPGROUP.ARRIVE ;  /* 0x00000000000079c5 */ /* 0x000fcc0000000000 */
[----:B------:R-:W-:Y:S01]  /*2610*/  HGMMA.64x16x16.F32 R40, gdesc[UR48], RZ, !UPT, gsb0 ;  /* 0x00200000302879f0 */ /* 0x000fe2000c0008ff */
[----:B------:R-:W-:Y:S01]  /*2620*/  R2UR UR51, R0 ;  /* 0x00000000003372ca */ /* 0x000fe200000e0000 */
[----:B------:R-:W-:Y:S01]  /*2630*/  UMOV UR48, UR4 ;  /* 0x0000000400307c82 */ /* 0x000fe20008000000 */
[----:B------:R-:W-:Y:S01]  /*2640*/  R2UR UR50, R3 ;  /* 0x00000000033272ca */ /* 0x000fe200000e0000 */
[----:B------:R-:W-:Y:S01]  /*2650*/  UMOV UR49, UR5 ;  /* 0x0000000500317c82 */ /* 0x000fe20008000000 */
[----:B------:R-:W-:Y:S02]  /*2660*/  MOV R3, UR23 ;  /* 0x0000001700037c02 */ /* 0x000fe40008000f00 */
[----:B------:R-:W-:Y:S01]  /*2670*/  MOV R0, UR22 ;  /* 0x0000001600007c02 */ /* 0x000fe20008000f00 */
[----:B------:R-:W-:Y:S02]  /*2680*/  WARPGROUP.DEPBAR.LE gsb0, 0x0 ;  /* 0x00008000000079c5 */ /* 0x000fe40000010000 */
[----:B------:R-:W-:-:S06]  /*2690*/  WARPGROUP.ARRIVE ;  /* 0x00000000000079c5 */ /* 0x000fcc0000000000 */
[----:B------:R-:W-:Y:S01]  /*26a0*/  HGMMA.64x16x16.F32 R32, gdesc[UR4], RZ, !UPT, gsb0 ;  /* 0x00200000042079f0 */ /* 0x000fe2000c0008ff */
[----:B------:R-:W-:Y:S01]  /*26b0*/  UMOV UR6, UR12 ;  /* 0x0000000c00067c82 */ /* 0x000fe20008000000 */
[----:B------:R-:W-:Y:S01]  /*26c0*/  UMOV UR7, UR13 ;  /* 0x0000000d00077c82 */ /* 0x000fe20008000000 */
        /* <DEDUP_REMOVED lines=48> */
[----:B------:R-:W-:Y:S01]  /*29d0*/  WARPGROUP.ARRIVE ;  /* 0x00000000000079c5 */ /* 0x000fe20000000000 */
[----:B------:R-:W-:Y:S04]  /*29e0*/  STL.64 [R1+0x40], R192 ;  /* 0x000040c001007387 */ /* 0x000fe80000100a00 */
[----:B------:R-:W-:Y:S01]  /*29f0*/  STL.64 [R1+0x48], R194 ;  /* 0x000048c201007387 */ /* 0x000fe20000100a00 */
[----:B------:R-:W-:Y:S01]  /*2a00*/  HGMMA.64x16x16.F32 R8, gdesc[UR4], RZ, !UPT, gsb0 ;  /* 0x00200000040879f0 */ /* 0x000fe2000c0008ff */
[----:B------:R-:W-:Y:S01]  /*2a10*/  UMOV UR6, UR30 ;  /* 0x0000001e00067c82 */ /* 0x000fe20008000000 */
[----:B------:R-:W-:Y:S01]  /*2a20*/  UMOV UR7, UR31 ;  /* 0x0000001f00077c82 */ /* 0x000fe20008000000 */
[----:B------:R-:W-:Y:S04]  /*2a30*/  STL.64 [R1+0x50], R196 ;  /* 0x000050c401007387 */ /* 0x000fe80000100a00 */
[----:B------:R0:W-:Y:S01]  /*2a40*/  STL.64 [R1+0x58], R198 ;  /* 0x000058c601007387 */ /* 0x0001e20000100a00 */
[----:B------:R-:W-:-:S02]  /*2a50*/  WARPGROUP.DEPBAR.LE gsb0, 0x0 ;  /* 0x00008000000079c5 */ /* 0x000fc40000010000 */
        /* <DEDUP_REMOVED lines=9> */
[----:B------:R-:W-:Y:S02]  /*2af0*/  IMAD.MOV.U32 R210, RZ, RZ, R10 ;  /* 0x000000ffffd27224 */ /* 0x000fe400078e000a */
[----:B------:R-:W-:-:S02]  /*2b00*/  IMAD.MOV.U32 R213, RZ, RZ, R13 ;  /* 0x000000ffffd57224 */ /* 0x000fc400078e000d */
[----:B------:R-:W-:Y:S01]  /*2b10*/  IMAD.MOV.U32 R214, RZ, RZ, R14 ;  /* 0x000000ffffd67224 */ /* 0x000fe200078e000e */
[----:B------:R-:W-:Y:S02]  /*2b20*/  WARPGROUP.DEPBAR.LE gsb0, 0x0 ;  /* 0x00008000000079c5 */ /* 0x000fe40000010000 */
[----:B------:R-:W-:Y:S04]  /*2b30*/  STL.64 [R1+0x100], R192 ;  /* 0x000100c001007387 */ /* 0x000fe80000100a00 */
[----:B------:R-:W-:Y:S04]  /*2b40*/  STL.64 [R1+0x108], R194 ;  /* 0x000108c201007387 */ /* 0x000fe80000100a00 */
[----:B------:R-:W-:Y:S04]  /*2b50*/  STL.64 [R1+0x110], R196 ;  /* 0x000110c401007387 */ /* 0x000fe80000100a00 */
[----:B------:R0:W-:Y:S02]  /*2b60*/  STL.64 [R1+0x118], R198 ;  /* 0x000118c601007387 */ /* 0x0001e40000100a00 */
[----:B0-----:R-:W-:-:S06]  /*2b70*/  WARPGROUP.ARRIVE ;  /* 0x00000000000079c5 */ /* 0x001fcc0000000000 */
[----:B------:R-:W-:Y:S01]  /*2b80*/  HGMMA.64x16x16.F32 R192, gdesc[UR4], RZ, !UPT, gsb0 ;  /* 0x0020000004c079f0 */ /* 0x000fe2000c0008ff */
[----:B------:R-:W-:Y:S01]  /*2b90*/  UMOV UR6, UR10 ;  /* 0x0000000a00067c82 */ /* 0x000fe20008000000 */
[----:B------:R-:W-:Y:S01]  /*2ba0*/  UMOV UR7, UR11 ;  /* 0x0000000b00077c82 */ /* 0x000fe20008000000 */
        /* <DEDUP_REMOVED lines=18> */
[----:B------:R-:W-:Y:S01]  /*2cd0*/  UMOV UR6, UR18 ;  /* 0x0000001200067c82 */ /* 0x000fe20008000000 */
[----:B------:R-:W-:Y:S01]  /*2ce0*/  UMOV UR7, UR19 ;  /* 0x0000001300077c82 */ /* 0x000fe20008000000 */
[----:B------:R-:W-:Y:S01]  /*2cf0*/  UMOV UR18, UR42 ;  /* 0x0000002a00127c82 */ /* 0x000fe20008000000 */
[----:B------:R-:W-:Y:S01]  /*2d00*/  UMOV UR19, UR43 ;  /* 0x0000002b00137c82 */ /* 0x000fe20008000000 */
[----:B------:R-:W-:Y:S01]  /*2d10*/  UMOV UR43, 0x80000020 ;  /* 0x80000020002b7882 */ /* 0x000fe20000000000 */
[----:B------:R-:W-:Y:S02]  /*2d20*/  WARPGROUP.DEPBAR.LE gsb0, 0x0 ;  /* 0x00008000000079c5 */ /* 0x000fe40000010000 */
[----:B------:R-:W-:Y:S01]  /*2d30*/  WARPGROUP.ARRIVE ;  /* 0x00000000000079c5 */ /* 0x000fe20000000000 */
[----:B------:R-:W-:Y:S04]  /*2d40*/  STL.64 [R1+0x220], R192 ;  /* 0x000220c001007387 */ /* 0x000fe80000100a00 */
[----:B------:R-:W-:Y:S01]  /*2d50*/  STL.64 [R1+0x228], R194 ;  /* 0x000228c201007387 */ /* 0x000fe20000100a00 */
[----:B------:R-:W-:Y:S01]  /*2d60*/  HGMMA.64x16x16.F32 R16, gdesc[UR8], RZ, !UPT, gsb0 ;  /* 0x00200000081079f0 */ /* 0x000fe2000c0008ff */
[----:B------:R-:W-:Y:S01]  /*2d70*/  UMOV UR10, UR38 ;  /* 0x00000026000a7c82 */ /* 0x000fe20008000000 */
[----:B------:R-:W-:Y:S01]  /*2d80*/  UMOV UR11, UR39 ;  /* 0x00000027000b7c82 */ /* 0x000fe20008000000 */
[----:B------:R-:W-:Y:S01]  /*2d90*/  STL.64 [R1+0x230], R196 ;  /* 0x000230c401007387 */ /* 0x000fe20000100a00 */
[----:B------:R-:W-:Y:S01]  /*2da0*/  UMOV UR38, UR54 ;  /* 0x0000003600267c82 */ /* 0x000fe20008000000 */
[----:B------:R-:W-:Y:S01]  /*2db0*/  UMOV UR39, UR55 ;  /* 0x0000003700277c82 */ /* 0x000fe20008000000 */
[----:B------:R-:W-:Y:S01]  /*2dc0*/  UMOV UR55, 0x80000020 ;  /* 0x8000002000377882 */ /* 0x000fe20000000000 */
[----:B------:R0:W-:Y:S01]  /*2dd0*/  STL.64 [R1+0x238], R198 ;  /* 0x000238c601007387 */ /* 0x0001e20000100a00 */
[----:B------:R-:W-:-:S02]  /*2de0*/  WARPGROUP.DEPBAR.LE gsb0, 0x0 ;  /* 0x00008000000079c5 */ /* 0x000fc40000010000 */
[----:B0-----:R-:W-:Y:S01]  /*2df0*/  WARPGROUP.ARRIVE ;  /* 0x00000000000079c5 */ /* 0x001fe20000000000 */
[----:B------:R0:W-:Y:S01]  /*2e00*/  STL.64 [R1+0x200], R16 ;  /* 0x0002001001007387 */ /* 0x0001e20000100a00 */
[----:B------:R-:W-:Y:S02]  /*2e10*/  IMAD.MOV.U32 R12, RZ, RZ, R22 ;  /* 0x000000ffff0c7224 */ /* 0x000fe400078e0016 */
[----:B------:R-:W-:Y:S01]  /*2e20*/  IMAD.MOV.U32 R8, RZ, RZ, R21 ;  /* 0x000000ffff087224 */ /* 0x000fe200078e0015 */
[----:B------:R-:W-:Y:S01]  /*2e30*/  STL.64 [R1+0x208], R18 ;  /* 0x0002081201007387 */ /* 0x000fe20000100a00 */
[----:B------:R-:W-:Y:S01]  /*2e40*/  HGMMA.64x16x16.F32 R192, gdesc[UR48], RZ, !UPT, gsb0 ;  /* 0x0020000030c079f0 */ /* 0x000fe2000c0008ff */
[----:B------:R-:W-:Y:S01]  /*2e50*/  IMAD.MOV.U32 R9, RZ, RZ, R20 ;  /* 0x000000ffff097224 */ /* 0x000fe200078e0014 */
[----:B------:R-:W-:Y:S01]  /*2e60*/  UMOV UR50, UR12 ;  /* 0x0000000c00327c82 */ /* 0x000fe20008000000 */
[----:B------:R-:W-:Y:S01]  /*2e70*/  UMOV UR51, UR13 ;  /* 0x0000000d00337c82 */ /* 0x000fe20008000000 */
[----:B------:R-:W-:Y:S01]  /*2e80*/  UMOV UR12, UR8 ;  /* 0x00000008000c7c82 */ /* 0x000fe20008000000 */
[----:B------:R-:W-:Y:S01]  /*2e90*/  UMOV UR13, UR9 ;  /* 0x00000009000d7c82 */ /* 0x000fe20008000000 */
[----:B------:R-:W-:Y:S01]  /*2ea0*/  UMOV UR48, UR52 ;  /* 0x0000003400307c82 */ /* 0x000fe20008000000 */
[----:B0-----:R-:W-:Y:S01]  /*2eb0*/  MOV R17, R23 ;  /* 0x0000001700117202 */ /* 0x001fe20000000f00 */
[----:B------:R-:W-:-:S04]  /*2ec0*/  UMOV UR49, UR53 ;  /* 0x0000003500317c82 */ /* 0x000fc80008000000 */
[----:B------:R-:W-:Y:S04]  /*2ed0*/  STL [R1+0x438], R17 ;  /* 0x0004381101007387 */ /* 0x000fe80000100800 */
[----:B------:R-:W-:Y:S04]  /*2ee0*/  STL [R1+0x434], R12 ;  /* 0x0004340c01007387 */ /* 0x000fe80000100800 */
[----:B------:R-:W-:Y:S04]  /*2ef0*/  STL [R1+0x430], R8 ;  /* 0x0004300801007387 */ /* 0x000fe80000100800 */
[----:B------:R-:W-:Y:S01]  /*2f00*/  STL [R1+0x42c], R9 ;  /* 0x00042c0901007387 */ /* 0x000fe20000100800 */
[----:B------:R-:W-:-:S03]  /*2f10*/  WARPGROUP.DEPBAR.LE gsb0, 0x0 ;  /* 0x00008000000079c5 */ /* 0x000fc60000010000 */
        /* <DEDUP_REMOVED lines=10> */
[----:B------:R-:W-:Y:S02]  /*2fc0*/  MOV R11, UR11 ;  /* 0x0000000b000b7c02 */ /* 0x000fe40008000f00 */
[----:B------:R-:W-:Y:S01]  /*2fd0*/  MOV R7, UR10 ;  /* 0x0000000a00077c02 */ /* 0x000fe20008000f00 */
[----:B------:R-:W-:Y:S02]  /*2fe0*/  WARPGROUP.DEPBAR.LE gsb0, 0x0 ;  /* 0x00008000000079c5 */ /* 0x000fe40000010000 */
[----:B------:R-:W-:Y:S01]  /*2ff0*/  STL.64 [R1+0x140], R192 ;  /* 0x000140c001007387 */ /* 0x000fe20000100a00 */
[----:B------:R-:W-:Y:S01]  /*3000*/  IMAD.MOV.U32 R17, RZ, RZ, R196 ;  /* 0x000000ffff117224 */ /* 0x000fe200078e00c4 */
[----:B------:R-:W-:Y:S01]  /*3010*/  MOV R9, R199 ;  /* 0x000000c700097202 */ /* 0x000fe20000000f00 */
[----:B------:R-:W-:Y:S01]  /*3020*/  IMAD.MOV.U32 R12, RZ, RZ, R197 ;  /* 0x000000ffff0c7224 */ /* 0x000fe200078e00c5 */
[----:B------:R0:W-:Y:S01]  /*3030*/  STL.64 [R1+0x148], R194 ;  /* 0x000148c201007387 */ /* 0x0001e20000100a00 */
[----:B------:R-:W-:-:S03]  /*3040*/  IMAD.MOV.U32 R8, RZ, RZ, R198 ;  /* 0x000000ffff087224 */ /* 0x000fc600078e00c6 */
[----:B------:R1:W-:Y:S04]  /*3050*/  STL [R1+0x448], R9 ;  /* 0x0004480901007387 */ /* 0x0003e80000100800 */
[----:B------:R-:W-:Y:S01]  /*3060*/  STL [R1+0x444], R8 ;  /* 0x0004440801007387 */ /* 0x000fe20000100800 */
[----:B0-----:R-:W-:-:S03]  /*3070*/  WARPGROUP.ARRIVE ;  /* 0x00000000000079c5 */ /* 0x001fc60000000000 */
[----:B------:R-:W-:Y:S04]  /*3080*/  STL [R1+0x440], R17 ;  /* 0x0004401101007387 */ /* 0x000fe80000100800 */
[----:B------:R0:W-:Y:S01]  /*3090*/  STL [R1+0x43c], R12 ;  /* 0x00043c0c01007387 */ /* 0x0001e20000100800 */
[----:B------:R-:W-:Y:S01]  /*30a0*/  HGMMA.64x16x16.F32 R192, gdesc[UR28], RZ, !UPT, gsb0 ;  /* 0x002000001cc079f0 */ /* 0x000fe2000c0008ff */
[----:B------:R-:W-:Y:S01]  /*30b0*/  UMOV UR30, UR24 ;  /* 0x00000018001e7c82 */ /* 0x000fe20008000000 */
[----:B------:R-:W-:Y:S01]  /*30c0*/  UMOV UR31, UR25 ;  /* 0x00000019001f7c82 */ /* 0x000fe20008000000 */
[----:B------:R-:W-:Y:S01]  /*30d0*/  UMOV UR28, UR52 ;  /* 0x00000034001c7c82 */ /* 0x000fe20008000000 */
[----:B------:R-:W-:Y:S01]  /*30e0*/  UMOV UR29, UR53 ;  /* 0x00000035001d7c82 */ /* 0x000fe20008000000 */
[----:B------:R-:W-:Y:S01]  /*30f0*/  UMOV UR24, UR52 ;  /* 0x0000003400187c82 */ /* 0x000fe20008000000 */
[----:B------:R-:W-:Y:S01]  /*3100*/  UMOV UR25, UR53 ;  /* 0x0000003500197c82 */ /* 0x000fe20008000000 */
[----:B------:R-:W-:-:S02]  /*3110*/  WARPGROUP.DEPBAR.LE gsb0, 0x0 ;  /* 0x00008000000079c5 */ /* 0x000fc40000010000 */
[----:B------:R-:W-:Y:S01]  /*3120*/  IMAD.MOV.U32 R19, RZ, RZ, R192 ;  /* 0x000000ffff137224 */ /* 0x000fe200078e00c0 */
[----:B------:R-:W-:Y:S01]  /*3130*/  MOV R10, R195 ;  /* 0x000000c3000a7202 */ /* 0x000fe20000000f00 */
[----:B------:R-:W-:Y:S01]  /*3140*/  IMAD.MOV.U32 R18, RZ, RZ, R193 ;  /* 0x000000ffff127224 */ /* 0x000fe200078e00c1 */
[----:B------:R-:W-:Y:S01]  /*3150*/  MOV R233, R199 ;  /* 0x000000c700e97202 */ /* 0x000fe20000000f00 */
[----:B------:R-:W-:Y:S02]  /*3160*/  IMAD.MOV.U32 R16, RZ, RZ, R194 ;  /* 0x000000ffff107224 */ /* 0x000fe400078e00c2 */
[----:B------:R-:W-:Y:S02]  /*3170*/  IMAD.MOV.U32 R2, RZ, RZ, R196 ;  /* 0x000000ffff027224 */ /* 0x000fe400078e00c4 */
[----:B------:R-:W-:Y:S02]  /*3180*/  IMAD.MOV.U32 R235, RZ, RZ, R197 ;  /* 0x000000ffffeb7224 */ /* 0x000fe400078e00c5 */
[----:B------:R-:W-:-:S02]  /*3190*/  IMAD.MOV.U32 R234, RZ, RZ, R198 ;  /* 0x000000ffffea7224 */ /* 0x000fc400078e00c6 */
[----:B------:R-:W-:-:S06]  /*31a0*/  WARPGROUP.ARRIVE ;  /* 0x00000000000079c5 */ /* 0x000fcc0000000000 */
[----:B------:R-:W-:Y:S01]  /*31b0*/  HGMMA.64x16x16.F32 R192, gdesc[UR4], RZ, !UPT, gsb0 ;  /* 0x0020000004c079f0 */ /* 0x000fe2000c0008ff */
        /* <DEDUP_REMOVED lines=12> */
[----:B------:R-:W-:-:S02]  /*3280*/  WARPGROUP.DEPBAR.LE gsb0, 0x0 ;  /* 0x00008000000079c5 */ /* 0x000fc40000010000 */
[----:B------:R-:W-:Y:S01]  /*3290*/  STL.64 [R1+0x80], R192 ;  /* 0x000080c001007387 */ /* 0x000fe20000100a00 */
[----:B-1----:R-:W-:Y:S01]  /*32a0*/  IMAD.MOV.U32 R9, RZ, RZ, R196 ;  /* 0x000000ffff097224 */ /* 0x002fe200078e00c4 */
[----:B0-----:R-:W-:Y:S01]  /*32b0*/  MOV R12, R199 ;  /* 0x000000c7000c7202 */ /* 0x001fe20000000f00 */
[----:B------:R-:W-:Y:S01]  /*32c0*/  IMAD.MOV.U32 R8, RZ, RZ, R197 ;  /* 0x000000ffff087224 */ /* 0x000fe200078e00c5 */
[----:B------:R0:W-:Y:S01]  /*32d0*/  STL.64 [R1+0x88], R194 ;  /* 0x000088c201007387 */ /* 0x0001e20000100a00 */
[----:B------:R-:W-:Y:S02]  /*32e0*/  IMAD.MOV.U32 R17, RZ, RZ, R198 ;  /* 0x000000ffff117224 */ /* 0x000fe400078e00c6 */
[----:B0-----:R-:W-:-:S06]  /*32f0*/  WARPGROUP.ARRIVE ;  /* 0x00000000000079c5 */ /* 0x001fcc0000000000 */
[----:B------:R-:W-:Y:S01]  /*3300*/  HGMMA.64x16x16.F32 R192, gdesc[UR36], RZ, !UPT, gsb0 ;  /* 0x0020000024c079f0 */ /* 0x000fe2000c0008ff */
[----:B------:R-:W-:Y:S01]  /*3310*/  UMOV UR36, UR52 ;  /* 0x0000003400247c82 */ /* 0x000fe20008000000 */
[----:B------:R-:W-:Y:S01]  /*3320*/  UMOV UR37, UR53 ;  /* 0x0000003500257c82 */ /* 0x000fe20008000000 */
[----:B------:R-:W-:Y:S01]  /*3330*/  UMOV UR39, 0x80000020 ;  /* 0x8000002000277882 */ /* 0x000fe20000000000 */
        /* <DEDUP_REMOVED lines=9> */
[----:B------:R-:W-:Y:S01]  /*33d0*/  UMOV UR44, UR52 ;  /* 0x00000034002c7c82 */ /* 0x000fe20008000000 */
[----:B------:R-:W-:Y:S01]  /*33e0*/  IMAD.MOV.U32 R15, RZ, RZ, R197 ;  /* 0x000000ffff0f7224 */ /* 0x000fe200078e00c5 */
[----:B------:R-:W-:Y:S01]  /*33f0*/  UMOV UR45, UR53 ;  /* 0x00000035002d7c82 */ /* 0x000fe20008000000 */
[----:B------:R-:W-:Y:S01]  /*3400*/  IMAD.MOV.U32 R14, RZ, RZ, R198 ;  /* 0x000000ffff0e7224 */ /* 0x000fe200078e00c6 */
[----:B------:R-:W-:Y:S01]  /*3410*/  UMOV UR47, 0x80000020 ;  /* 0x80000020002f7882 */ /* 0x000fe20000000000 */
[----:B------:R-:W-:-:S02]  /*3420*/  WARPGROUP.DEPBAR.LE gsb0, 0x0 ;  /* 0x00008000000079c5 */ /* 0x000fc40000010000 */
[----:B------:R-:W-:Y:S01]  /*3430*/  WARPGROUP.ARRIVE ;  /* 0x00000000000079c5 */ /* 0x000fe20000000000 */
[----:B------:R0:W-:Y:S04]  /*3440*/  STL.64 [R1+0x2e0], R222 ;  /* 0x0002e0de01007387 */ /* 0x0001e80000100a00 */
[----:B------:R1:W-:Y:S01]  /*3450*/  STL.64 [R1+0x2d8], R220 ;  /* 0x0002d8dc01007387 */ /* 0x0003e20000100a00 */
[----:B------:R-:W-:Y:S01]  /*3460*/  HGMMA.64x16x16.F32 R192, gdesc[UR16], RZ, !UPT, gsb0 ;  /* 0x0020000010c079f0 */ /* 0x000fe2000c0008ff */
[----:B------:R-:W-:Y:S01]  /*3470*/  UMOV UR16, UR32 ;  /* 0x0000002000107c82 */ /* 0x000fe20008000000 */
[----:B------:R-:W-:Y:S01]  /*3480*/  UMOV UR17, UR33 ;  /* 0x0000002100117c82 */ /* 0x000fe20008000000 */
[----:B------:R2:W-:Y:S01]  /*3490*/  STL.64 [R1+0x2d0], R218 ;  /* 0x0002d0da01007387 */ /* 0x0005e20000100a00 */
[----:B------:R-:W-:Y:S01]  /*34a0*/  UMOV UR18, UR34 ;  /* 0x0000002200127c82 */ /* 0x000fe20008000000 */
[----:B------:R-:W-:Y:S01]  /*34b0*/  UMOV UR19, UR35 ;  /* 0x0000002300137c82 */ /* 0x000fe20008000000 */
[----:B------:R-:W-:Y:S01]  /*34c0*/  UMOV UR32, UR52 ;  /* 0x0000003400207c82 */ /* 0x000fe20008000000 */
[----:B------:R3:W-:Y:S01]  /*34d0*/  STL.64 [R1+0x2c8], R216 ;  /* 0x0002c8d801007387 */ /* 0x0007e20000100a00 */
[----:B0-----:R-:W-:Y:S01]  /*34e0*/  IMAD.MOV.U32 R222, RZ, RZ, R169 ;  /* 0x000000ffffde7224 */ /* 0x001fe200078e00a9 */
[----:B------:R-:W-:Y:S01]  /*34f0*/  MOV R223, R168 ;  /* 0x000000a800df7202 */ /* 0x000fe20000000f00 */
[----:B------:R-:W-:Y:S01]  /*3500*/  UMOV UR33, UR53 ;  /* 0x0000003500217c82 */ /* 0x000fe20008000000 */
[----:B-1----:R-:W-:-:S02]  /*3510*/  IMAD.MOV.U32 R220, RZ, RZ, R171 ;  /* 0x000000ffffdc7224 */ /* 0x002fc400078e00ab */
[----:B------:R-:W-:Y:S02]  /*3520*/  IMAD.MOV.U32 R221, RZ, RZ, R170 ;  /* 0x000000ffffdd7224 */ /* 0x000fe400078e00aa */
[----:B--2---:R-:W-:Y:S01]  /*3530*/  IMAD.MOV.U32 R218, RZ, RZ, R173 ;  /* 0x000000ffffda7224 */ /* 0x004fe200078e00ad */
[----:B------:R-:W-:Y:S01]  /*3540*/  MOV R219, R172 ;  /* 0x000000ac00db7202 */ /* 0x000fe20000000f00 */
[----:B---3--:R-:W-:Y:S02]  /*3550*/  IMAD.MOV.U32 R216, RZ, RZ, R175 ;  /* 0x000000ffffd87224 */ /* 0x008fe400078e00af */
[----:B------:R-:W-:Y:S01]  /*3560*/  IMAD.MOV.U32 R217, RZ, RZ, R174 ;  /* 0x000000ffffd97224 */ /* 0x000fe200078e00ae */
[----:B------:R-:W-:Y:S02]  /*3570*/  WARPGROUP.DEPBAR.LE gsb0, 0x0 ;  /* 0x00008000000079c5 */ /* 0x000fe40000010000 */
[----:B------:R-:W-:Y:S01]  /*3580*/  WARPGROUP.ARRIVE ;  /* 0x00000000000079c5 */ /* 0x000fe20000000000 */
[----:B------:R0:W-:Y:S04]  /*3590*/  STL.64 [R1+0x300], R198 ;  /* 0x000300c601007387 */ /* 0x0001e80000100a00 */
[----:B------:R1:W-:Y:S01]  /*35a0*/  STL.64 [R1+0x2f8], R196 ;  /* 0x0002f8c401007387 */ /* 0x0003e20000100a00 */
[----:B------:R-:W-:Y:S01]  /*35b0*/  HGMMA.64x16x16.F32 R168, gdesc[UR20], RZ, !UPT, gsb0 ;  /* 0x0020000014a879f0 */ /* 0x000fe2000c0008ff */
[----:B------:R-:W-:Y:S01]  /*35c0*/  R2UR UR23, R3 ;  /* 0x00000000031772ca */ /* 0x000fe200000e0000 */
[----:B------:R-:W-:Y:S01]  /*35d0*/  UMOV UR35, 0x80000020 ;  /* 0x8000002000237882 */ /* 0x000fe20000000000 */
[----:B------:R2:W-:Y:S01]  /*35e0*/  STL.64 [R1+0x2f0], R194 ;  /* 0x0002f0c201007387 */ /* 0x0005e20000100a00 */
[----:B------:R-:W-:Y:S01]  /*35f0*/  R2UR UR22, R0 ;  /* 0x00000000001672ca */ /* 0x000fe200000e0000 */
[----:B------:R-:W-:Y:S01]  /*3600*/  UMOV UR31, 0x80000020 ;  /* 0x80000020001f7882 */ /* 0x000fe20000000000 */
[----:B------:R-:W-:Y:S01]  /*3610*/  UMOV UR27, 0x80000020 ;  /* 0x80000020001b7882 */ /* 0x000fe20000000000 */
[----:B------:R3:W-:Y:S01]  /*3620*/  STL.64 [R1+0x2e8], R192 ;  /* 0x0002e8c001007387 */ /* 0x0007e20000100a00 */
[----:B0-----:R-:W-:Y:S01]  /*3630*/  IMAD.MOV.U32 R198, RZ, RZ, R145 ;  /* 0x000000ffffc67224 */ /* 0x001fe200078e0091 */
[----:B------:R-:W-:Y:S01]  /*3640*/  MOV R199, R144 ;  /* 0x0000009000c77202 */ /* 0x000fe20000000f00 */
[----:B------:R-:W-:Y:S01]  /*3650*/  UMOV UR20, UR52 ;  /* 0x0000003400147c82 */ /* 0x000fe20008000000 */
[----:B-1----:R-:W-:Y:S01]  /*3660*/  IMAD.MOV.U32 R196, RZ, RZ, R147 ;  /* 0x000000ffffc47224 */ /* 0x002fe200078e0093 */
[----:B------:R-:W-:Y:S01]  /*3670*/  UMOV UR21, UR53 ;  /* 0x0000003500157c82 */ /* 0x000fe20008000000 */
[----:B------:R-:W-:Y:S01]  /*3680*/  IMAD.MOV.U32 R197, RZ, RZ, R146 ;  /* 0x000000ffffc57224 */ /* 0x000fe200078e0092 */
[----:B------:R-:W-:Y:S01]  /*3690*/  UMOV UR11, UR23 ;  /* 0x00000017000b7c82 */ /* 0x000fe20008000000 */
[----:B--2---:R-:W-:Y:S01]  /*36a0*/  IMAD.MOV.U32 R194, RZ, RZ, R149 ;  /* 0x000000ffffc27224 */ /* 0x004fe200078e0095 */
[----:B------:R-:W-:Y:S01]  /*36b0*/  MOV R195, R148 ;  /* 0x0000009400c37202 */ /* 0x000fe20000000f00 */
[----:B------:R-:W-:Y:S01]  /*36c0*/  UMOV UR10, UR22 ;  /* 0x00000016000a7c82 */ /* 0x000fe20008000000 */
[----:B---3--:R-:W-:-:S02]  /*36d0*/  IMAD.MOV.U32 R192, RZ, RZ, R151 ;  /* 0x000000ffffc07224 */ /* 0x008fc400078e0097 */
[----:B------:R-:W-:Y:S01]  /*36e0*/  IMAD.MOV.U32 R193, RZ, RZ, R150 ;  /* 0x000000ffffc17224 */ /* 0x000fe200078e0096 */
[----:B------:R-:W-:Y:S02]  /*36f0*/  WARPGROUP.DEPBAR.LE gsb0, 0x0 ;  /* 0x00008000000079c5 */ /* 0x000fe40000010000 */
[----:B------:R-:W-:Y:S01]  /*3700*/  WARPGROUP.ARRIVE ;  /* 0x00000000000079c5 */ /* 0x000fe20000000000 */
[----:B------:R0:W-:Y:S04]  /*3710*/  STL.64 [R1+0x320], R174 ;  /* 0x000320ae01007387 */ /* 0x0001e80000100a00 */
[----:B------:R1:W-:Y:S01]  /*3720*/  STL.64 [R1+0x318], R172 ;  /* 0x000318ac01007387 */ /* 0x0003e20000100a00 */
[----:B------:R-:W-:Y:S01]  /*3730*/  HGMMA.64x16x16.F32 R144, gdesc[UR16], RZ, !UPT, gsb0 ;  /* 0x00200000109079f0 */ /* 0x000fe2000c0008ff */
[----:B------:R-:W-:Y:S01]  /*3740*/  UMOV UR23, 0x80000020 ;  /* 0x8000002000177882 */ /* 0x000fe20000000000 */
[----:B------:R-:W-:Y:S01]  /*3750*/  UMOV UR16, UR52 ;  /* 0x0000003400107c82 */ /* 0x000fe20008000000 */
[----:B------:R2:W-:Y:S01]  /*3760*/  STL.64 [R1+0x310], R170 ;  /* 0x000310aa01007387 */ /* 0x0005e20000100a00 */
[----:B------:R-:W-:-:S03]  /*3770*/  UMOV UR17, UR53 ;  /* 0x0000003500117c82 */ /* 0x000fc60008000000 */
[----:B------:R3:W-:Y:S01]  /*3780*/  STL.64 [R1+0x308], R168 ;  /* 0x000308a801007387 */ /* 0x0007e20000100a00 */
[----:B0-----:R-:W-:Y:S01]  /*3790*/  IMAD.MOV.U32 R174, RZ, RZ, R121 ;  /* 0x000000ffffae7224 */ /* 0x001fe200078e0079 */
[----:B------:R-:W-:Y:S01]  /*37a0*/  MOV R175, R120 ;  /* 0x0000007800af7202 */ /* 0x000fe20000000f00 */
[----:B-1----:R-:W-:Y:S02]  /*37b0*/  IMAD.MOV.U32 R172, RZ, RZ, R123 ;  /* 0x000000ffffac7224 */ /* 0x002fe400078e007b */
[----:B------:R-:W-:Y:S02]  /*37c0*/  IMAD.MOV.U32 R173, RZ, RZ, R122 ;  /* 0x000000ffffad7224 */ /* 0x000fe400078e007a */
[----:B--2---:R-:W-:Y:S01]  /*37d0*/  IMAD.MOV.U32 R170, RZ, RZ, R125 ;  /* 0x000000ffffaa7224 */ /* 0x004fe200078e007d */
[----:B------:R-:W-:Y:S01]  /*37e0*/  MOV R171, R124 ;  /* 0x0000007c00ab7202 */ /* 0x000fe20000000f00 */
[----:B---3--:R-:W-:Y:S02]  /*37f0*/  IMAD.MOV.U32 R168, RZ, RZ, R127 ;  /* 0x000000ffffa87224 */ /* 0x008fe400078e007f */
[----:B------:R-:W-:Y:S01]  /*3800*/  IMAD.MOV.U32 R169, RZ, RZ, R126 ;  /* 0x000000ffffa97224 */ /* 0x000fe200078e007e */
[----:B------:R-:W-:-:S02]  /*3810*/  WARPGROUP.DEPBAR.LE gsb0, 0x0 ;  /* 0x00008000000079c5 */ /* 0x000fc40000010000 */
[----:B------:R-:W-:Y:S01]  /*3820*/  WARPGROUP.ARRIVE ;  /* 0x00000000000079c5 */ /* 0x000fe20000000000 */
[----:B------:R0:W-:Y:S04]  /*3830*/  STL.64 [R1+0x340], R150 ;  /* 0x0003409601007387 */ /* 0x0001e80000100a00 */
[----:B------:R1:W-:Y:S01]  /*3840*/  STL.64 [R1+0x338], R148 ;  /* 0x0003389401007387 */ /* 0x0003e20000100a00 */
[----:B------:R-:W-:Y:S01]  /*3850*/  HGMMA.64x16x16.F32 R120, gdesc[UR12], RZ, !UPT, gsb0 ;  /* 0x002000000c7879f0 */ /* 0x000fe2000c0008ff */
[----:B------:R-:W-:Y:S01]  /*3860*/  R2UR UR14, R4 ;  /* 0x00000000040e72ca */ /* 0x000fe200000e0000 */
[----:B------:R-:W-:Y:S01]  /*3870*/  UMOV UR19, 0x80000020 ;  /* 0x8000002000137882 */ /* 0x000fe20000000000 */
[----:B------:R2:W-:Y:S01]  /*3880*/  STL.64 [R1+0x330], R146 ;  /* 0x0003309201007387 */ /* 0x0005e20000100a00 */
[----:B------:R-:W-:Y:S01]  /*3890*/  UMOV UR12, UR52 ;  /* 0x00000034000c7c82 */ /* 0x000fe20008000000 */
[----:B------:R-:W-:-:S02]  /*38a0*/  UMOV UR13, UR53 ;  /* 0x00000035000d7c82 */ /* 0x000fc40008000000 */
[----:B------:R3:W-:Y:S01]  /*38b0*/  STL.64 [R1+0x328], R144 ;  /* 0x0003289001007387 */ /* 0x0007e20000100a00 */
[----:B0-----:R-:W-:Y:S01]  /*38c0*/  IMAD.MOV.U32 R150, RZ, RZ, R97 ;  /* 0x000000ffff967224 */ /* 0x001fe200078e0061 */
[----:B------:R-:W-:Y:S01]  /*38d0*/  MOV R151, R96 ;  /* 0x0000006000977202 */ /* 0x000fe20000000f00 */
[----:B-1----:R-:W-:Y:S02]  /*38e0*/  IMAD.MOV.U32 R148, RZ, RZ, R99 ;  /* 0x000000ffff947224 */ /* 0x002fe400078e0063 */
[----:B------:R-:W-:Y:S02]  /*38f0*/  IMAD.MOV.U32 R149, RZ, RZ, R98 ;  /* 0x000000ffff957224 */ /* 0x000fe400078e0062 */
[----:B------:R-:W-:Y:S01]  /*3900*/  UIADD3 UR54, UR14, 0x2, URZ ;  /* 0x000000020e367890 */ /* 0x000fe2000fffe03f */
[----:B--2---:R-:W-:Y:S01]  /*3910*/  IMAD.MOV.U32 R146, RZ, RZ, R101 ;  /* 0x000000ffff927224 */ /* 0x004fe200078e0065 */
[----:B------:R-:W-:Y:S01]  /*3920*/  MOV R147, R100 ;  /* 0x0000006400937202 */ /* 0x000fe20000000f00 */
[----:B------:R-:W-:Y:S01]  /*3930*/  UIADD3 UR15, UR14, 0x42, URZ ;  /* 0x000000420e0f7890 */ /* 0x000fe2000fffe03f */
[----:B---3--:R-:W-:Y:S01]  /*3940*/  IMAD.MOV.U32 R144, RZ, RZ, R103 ;  /* 0x000000ffff907224 */ /* 0x008fe200078e0067 */
[----:B------:R-:W-:Y:S01]  /*3950*/  UIADD3 UR18, UR14, 0x82, URZ ;  /* 0x000000820e127890 */ /* 0x000fe2000fffe03f */
[----:B------:R-:W-:Y:S01]  /*3960*/  IMAD.MOV.U32 R145, RZ, RZ, R102 ;  /* 0x000000ffff917224 */ /* 0x000fe200078e0066 */
[----:B------:R-:W-:-:S02]  /*3970*/  UIADD3 UR50, UR14, 0xc2, URZ ;  /* 0x000000c20e327890 */ /* 0x000fc4000fffe03f */
[----:B------:R-:W-:Y:S02]  /*3980*/  UIADD3 UR46, UR14, 0x102, URZ ;  /* 0x000001020e2e7890 */ /* 0x000fe4000fffe03f */
[----:B------:R-:W-:Y:S02]  /*3990*/  UIADD3 UR42, UR14, 0x142, URZ ;  /* 0x000001420e2a7890 */ /* 0x000fe4000fffe03f */
[----:B------:R-:W-:Y:S02]  /*39a0*/  UIADD3 UR38, UR14, 0x182, URZ ;  /* 0x000001820e267890 */ /* 0x000fe4000fffe03f */
[----:B------:R-:W-:Y:S02]  /*39b0*/  UIADD3 UR34, UR14, 0x1c2, URZ ;  /* 0x000001c20e227890 */ /* 0x000fe4000fffe03f */
[----:B------:R-:W-:Y:S01]  /*39c0*/  UIADD3 UR30, UR14, 0x202, URZ ;  /* 0x000002020e1e7890 */ /* 0x000fe2000fffe03f */
[----:B------:R-:W-:Y:S02]  /*39d0*/  WARPGROUP.DEPBAR.LE gsb0, 0x0 ;  /* 0x00008000000079c5 */ /* 0x000fe40000010000 */
[----:B------:R-:W-:Y:S01]  /*39e0*/  WARPGROUP.ARRIVE ;  /* 0x00000000000079c5 */ /* 0x000fe20000000000 */
[----:B------:R0:W-:Y:S04]  /*39f0*/  STL.64 [R1+0x360], R126 ;  /* 0x0003607e01007387 */ /* 0x0001e80000100a00 */
[----:B------:R1:W-:Y:S01]  /*3a00*/  STL.64 [R1+0x358], R124 ;  /* 0x0003587c01007387 */ /* 0x0003e20000100a00 */
[----:B------:R-:W-:Y:S01]  /*3a10*/  HGMMA.64x16x16.F32 R96, gdesc[UR8], RZ, !UPT, gsb0 ;  /* 0x00200000086079f0 */ /* 0x000fe2000c0008ff */
[----:B------:R-:W-:-:S02]  /*3a20*/  R2UR UR11, R11 ;  /* 0x000000000b0b72ca */ /* 0x000fc400000e0000 */
[----:B------:R2:W-:Y:S01]  /*3a30*/  STL.64 [R1+0x350], R122 ;  /* 0x0003507a01007387 */ /* 0x0005e20000100a00 */
[----:B------:R-:W-:Y:S02]  /*3a40*/  R2UR UR10, R7 ;  /* 0x00000000070a72ca */ /* 0x000fe400000e0000 */
[----:B------:R-:W-:Y:S01]  /*3a50*/  R2UR UR9, R6 ;  /* 0x00000000060972ca */ /* 0x000fe200000e0000 */
[----:B------:R3:W-:Y:S01]  /*3a60*/  STL.64 [R1+0x348], R120 ;  /* 0x0003487801007387 */ /* 0x0007e20000100a00 */
[----:B0-----:R-:W-:Y:S01]  /*3a70*/  IMAD.MOV.U32 R126, RZ, RZ, R73 ;  /* 0x000000ffff7e7224 */ /* 0x001fe200078e0049 */
[----:B------:R-:W-:Y:S01]  /*3a80*/  MOV R127, R72 ;  /* 0x00000048007f7202 */ /* 0x000fe20000000f00 */
[----:B-1----:R-:W-:Y:S01]  /*3a90*/  IMAD.MOV.U32 R124, RZ, RZ, R75 ;  /* 0x000000ffff7c7224 */ /* 0x002fe200078e004b */
[----:B------:R-:W-:Y:S01]  /*3aa0*/  R2UR UR8, R5 ;  /* 0x00000000050872ca */ /* 0x000fe200000e0000 */
[----:B------:R-:W-:Y:S02]  /*3ab0*/  IMAD.MOV.U32 R125, RZ, RZ, R74 ;  /* 0x000000ffff7d7224 */ /* 0x000fe400078e004a */
[----:B--2---:R-:W-:Y:S01]  /*3ac0*/  IMAD.MOV.U32 R122, RZ, RZ, R77 ;  /* 0x000000ffff7a7224 */ /* 0x004fe200078e004d */
[----:B------:R-:W-:Y:S01]  /*3ad0*/  MOV R123, R76 ;  /* 0x0000004c007b7202 */ /* 0x000fe20000000f00 */
[----:B---3--:R-:W-:-:S02]  /*3ae0*/  IMAD.MOV.U32 R120, RZ, RZ, R79 ;  /* 0x000000ffff787224 */ /* 0x008fc400078e004f */
[----:B------:R-:W-:Y:S01]  /*3af0*/  IMAD.MOV.U32 R121, RZ, RZ, R78 ;  /* 0x000000ffff797224 */ /* 0x000fe200078e004e */
[----:B------:R-:W-:Y:S02]  /*3b00*/  WARPGROUP.DEPBAR.LE gsb0, 0x0 ;  /* 0x00008000000079c5 */ /* 0x000fe40000010000 */
        /* <DEDUP_REMOVED lines=8> */
[----:B------:R-:W-:-:S02]  /*3b90*/  UMOV UR59, 0x80000020 ;  /* 0x80000020003b7882 */ /* 0x000fc40000000000 */
        /* <DEDUP_REMOVED lines=30> */
[----:B------:R-:W-:Y:S04]  /*3d80*/  STL.64 [R1+0x3c0], R54 ;  /* 0x0003c03601007387 */ /* 0x000fe80000100a00 */
[----:B------:R-:W-:Y:S01]  /*3d90*/  STL.64 [R1+0x3b8], R52 ;  /* 0x0003b83401007387 */ /* 0x000fe20000100a00 */
[----:B------:R-:W-:Y:S01]  /*3da0*/  HGMMA.64x16x16.F32 R24, gdesc[UR4], RZ, !UPT, gsb0 ;  /* 0x00200000041879f0 */ /* 0x000fe2000c0008ff */
[----:B------:R-:W-:Y:S02]  /*3db0*/  UIADD3 UR26, UR14, 0x242, URZ ;  /* 0x000002420e1a7890 */ /* 0x000fe4000fffe03f */
[----:B------:R-:W-:Y:S01]  /*3dc0*/  STL.64 [R1+0x3b0], R50 ;  /* 0x0003b03201007387 */ /* 0x000fe20000100a00 */
[----:B------:R-:W-:-:S02]  /*3dd0*/  UIADD3 UR22, UR14, 0x282, URZ ;  /* 0x000002820e167890 */ /* 0x000fc4000fffe03f */
[----:B------:R-:W-:Y:S01]  /*3de0*/  UIADD3 UR18, UR14, 0x2c2, URZ ;  /* 0x000002c20e127890 */ /* 0x000fe2000fffe03f */
[----:B------:R-:W-:Y:S01]  /*3df0*/  STL.64 [R1+0x3a8], R48 ;  /* 0x0003a83001007387 */ /* 0x000fe20000100a00 */
[----:B------:R-:W-:Y:S01]  /*3e00*/  UMOV UR4, UR10 ;  /* 0x0000000a00047c82 */ /* 0x000fe20008000000 */
[----:B------:R-:W-:Y:S01]  /*3e10*/  UMOV UR15, 0x80000020 ;  /* 0x80000020000f7882 */ /* 0x000fe20000000000 */
[----:B------:R-:W-:Y:S01]  /*3e20*/  UMOV UR5, UR11 ;  /* 0x0000000b00057c82 */ /* 0x000fe20008000000 */
[----:B------:R-:W-:Y:S02]  /*3e30*/  WARPGROUP.DEPBAR.LE gsb0, 0x0 ;  /* 0x00008000000079c5 */ /* 0x000fe40000010000 */
[----:B------:R-:W-:Y:S01]  /*3e40*/  WARPGROUP.ARRIVE ;  /* 0x00000000000079c5 */ /* 0x000fe20000000000 */
[----:B------:R-:W-:Y:S04]  /*3e50*/  STL.64 [R1+0x3e0], R30 ;  /* 0x0003e01e01007387 */ /* 0x000fe80000100a00 */
[----:B------:R-:W-:Y:S01]  /*3e60*/  STL.64 [R1+0x3d8], R28 ;  /* 0x0003d81c01007387 */ /* 0x000fe20000100a00 */
[----:B------:R-:W-:Y:S03]  /*3e70*/  HGMMA.64x16x16.F32 R72, gdesc[UR52], R72, gsb0 ;  /* 0x00200000344879f0 */ /* 0x000fe60008000848 */
[----:B------:R-:W-:Y:S04]  /*3e80*/  STL.64 [R1+0x3d0], R26 ;  /* 0x0003d01a01007387 */ /* 0x000fe80000100a00 */
[----:B------:R-:W-:Y:S01]  /*3e90*/  STL.64 [R1+0x3c8], R24 ;  /* 0x0003c81801007387 */ /* 0x000fe20000100a00 */
[----:B------:R-:W-:-:S02]  /*3ea0*/  WARPGROUP.DEPBAR.LE gsb0, 0x0 ;  /* 0x00008000000079c5 */ /* 0x000fc40000010000 */
[----:B------:R-:W-:Y:S01]  /*3eb0*/  WARPGROUP.ARRIVE ;  /* 0x00000000000079c5 */ /* 0x000fe20000000000 */
[----:B------:R-:W-:Y:S04]  /*3ec0*/  STL.64 [R1+0x240], R72 ;  /* 0x0002404801007387 */ /* 0x000fe80000100a00 */
[----:B------:R-:W-:Y:S01]  /*3ed0*/  STL.64 [R1+0x248], R74 ;  /* 0x0002484a01007387 */ /* 0x000fe20000100a00 */
[----:B------:R-:W-:Y:S01]  /*3ee0*/  HGMMA.64x16x16.F32 R96, gdesc[UR56], R96, gsb0 ;  /* 0x00200000386079f0 */ /* 0x000fe20008000860 */
[----:B------:R-:W-:Y:S01]  /*3ef0*/  UMOV UR57, UR59 ;  /* 0x0000003b00397c82 */ /* 0x000fe20008000000 */
[----:B------:R-:W-:Y:S01]  /*3f00*/  UMOV UR59, UR51 ;  /* 0x00000033003b7c82 */ /* 0x000fe20008000000 */
[----:B------:R-:W-:Y:S01]  /*3f10*/  UMOV UR51, 0x80000020 ;  /* 0x8000002000337882 */ /* 0x000fe20000000000 */
[----:B------:R-:W-:Y:S01]  /*3f20*/  STL.64 [R1+0x250], R76 ;  /* 0x0002504c01007387 */ /* 0x000fe20000100a00 */
[----:B------:R-:W-:Y:S01]  /*3f30*/  UIADD3 UR6, UR14, 0x382, URZ ;  /* 0x000003820e067890 */ /* 0x000fe2000fffe03f */
[----:B------:R-:W-:-:S02]  /*3f40*/  UMOV UR7, 0x80000020 ;  /* 0x8000002000077882 */ /* 0x000fc40000000000 */
[----:B------:R-:W-:Y:S01]  /*3f50*/  STL.64 [R1+0x258], R78 ;  /* 0x0002584e01007387 */ /* 0x000fe20000100a00 */
        /* <DEDUP_REMOVED lines=14> */
[----:B------:R-:W-:Y:S01]  /*4040*/  UIADD3 UR10, UR14, 0x342, URZ ;  /* 0x000003420e0a7890 */ /* 0x000fe2000fffe03f */
[----:B------:R-:W-:Y:S01]  /*4050*/  STL.64 [R1+0x190], R124 ;  /* 0x0001907c01007387 */ /* 0x000fe20000100a00 */
[----:B------:R-:W-:Y:S01]  /*4060*/  UMOV UR8, UR52 ;  /* 0x0000003400087c82 */ /* 0x000fe20008000000 */
[----:B------:R-:W-:Y:S01]  /*4070*/  UMOV UR9, UR53 ;  /* 0x0000003500097c82 */ /* 0x000fe20008000000 */
[----:B------:R-:W-:Y:S01]  /*4080*/  UMOV UR11, 0x80000020 ;  /* 0x80000020000b7882 */ /* 0x000fe20000000000 */
[----:B------:R-:W-:Y:S01]  /*4090*/  STL.64 [R1+0x198], R126 ;  /* 0x0001987e01007387 */ /* 0x000fe20000100a00 */
[----:B------:R-:W-:Y:S01]  /*40a0*/  UMOV UR49, UR5 ;  /* 0x0000000500317c82 */ /* 0x000fe20008000000 */
[----:B------:R-:W-:-:S02]  /*40b0*/  WARPGROUP.DEPBAR.LE gsb0, 0x0 ;  /* 0x00008000000079c5 */ /* 0x000fc40000010000 */
        /* <DEDUP_REMOVED lines=20> */
[----:B------:R-:W-:-:S03]  /*4200*/  WARPGROUP.DEPBAR.LE gsb0, 0x0 ;  /* 0x00008000000079c5 */ /* 0x000fc60000010000 */
[----:B------:R0:W-:Y:S04]  /*4210*/  STL.64 [R1], R216 ;  /* 0x000000d801007387 */ /* 0x0001e80000100a00 */
[----:B------:R1:W-:Y:S04]  /*4220*/  STL.64 [R1+0x8], R218 ;  /* 0x000008da01007387 */ /* 0x0003e80000100a00 */
[----:B------:R2:W-:Y:S04]  /*4230*/  STL.64 [R1+0x10], R220 ;  /* 0x000010dc01007387 */ /* 0x0005e80000100a00 */
[----:B------:R3:W-:Y:S01]  /*4240*/  STL.64 [R1+0x18], R222 ;  /* 0x000018de01007387 */ /* 0x0007e20000100a00 */
[----:B0-----:R-:W-:-:S02]  /*4250*/  IMAD.MOV.U32 R216, RZ, RZ, R208 ;  /* 0x000000ffffd87224 */ /* 0x001fc400078e00d0 */
[----:B------:R-:W-:Y:S01]  /*4260*/  IMAD.MOV.U32 R217, RZ, RZ, R209 ;  /* 0x000000ffffd97224 */ /* 0x000fe200078e00d1 */
[----:B------:R-:W4:Y:S01]  /*4270*/  LDL.LU R208, [R1+0x468] ;  /* 0x0004680001d07983 */ /* 0x000f220000300800 */
[----:B-1----:R-:W-:Y:S01]  /*4280*/  IMAD.MOV.U32 R218, RZ, RZ, R210 ;  /* 0x000000ffffda7224 */ /* 0x002fe200078e00d2 */
[----:B------:R-:W-:Y:S02]  /*4290*/  MOV R219, R211 ;  /* 0x000000d300db7202 */ /* 0x000fe40000000f00 */
[----:B------:R-:W4:Y:S01]  /*42a0*/  LDL.LU R209, [R1+0x464] ;  /* 0x0004640001d17983 */ /* 0x000f220000300800 */
[----:B--2---:R-:W-:-:S03]  /*42b0*/  IMAD.MOV.U32 R220, RZ, RZ, R212 ;  /* 0x000000ffffdc7224 */ /* 0x004fc600078e00d4 */
[----:B------:R-:W4:Y:S01]  /*42c0*/  LDL.LU R210, [R1+0x460] ;  /* 0x0004600001d27983 */ /* 0x000f220000300800 */
[----:B------:R-:W-:-:S03]  /*42d0*/  IMAD.MOV.U32 R221, RZ, RZ, R213 ;  /* 0x000000ffffdd7224 */ /* 0x000fc600078e00d5 */
[----:B------:R-:W4:Y:S01]  /*42e0*/  LDL.LU R211, [R1+0x45c] ;  /* 0x00045c0001d37983 */ /* 0x000f220000300800 */
[----:B---3--:R-:W-:Y:S01]  /*42f0*/  IMAD.MOV.U32 R222, RZ, RZ, R214 ;  /* 0x000000ffffde7224 */ /* 0x008fe200078e00d6 */
[----:B------:R-:W-:Y:S02]  /*4300*/  MOV R223, R215 ;  /* 0x000000d700df7202 */ /* 0x000fe40000000f00 */
[----:B------:R-:W4:Y:S04]  /*4310*/  LDL.LU R212, [R1+0x458] ;  /* 0x0004580001d47983 */ /* 0x000f280000300800 */
[----:B------:R-:W4:Y:S04]  /*4320*/  LDL.LU R213, [R1+0x454] ;  /* 0x0004540001d57983 */ /* 0x000f280000300800 */
[----:B------:R-:W4:Y:S04]  /*4330*/  LDL.LU R214, [R1+0x450] ;  /* 0x0004500001d67983 */ /* 0x000f280000300800 */
[----:B------:R-:W4:Y:S01]  /*4340*/  LDL.LU R215, [R1+0x44c] ;  /* 0x00044c0001d77983 */ /* 0x000f220000300800 */
[----:B------:R-:W-:Y:S01]  /*4350*/  UIADD3 UR4, UR14, 0x302, URZ ;  /* 0x000003020e047890 */ /* 0x000fe2000fffe03f */
[----:B------:R-:W-:-:S02]  /*4360*/  UMOV UR5, UR53 ;  /* 0x0000003500057c82 */ /* 0x000fc40008000000 */
[----:B------:R-:W2:Y:S01]  /*4370*/  LDL.LU R192, [R1+0x40] ;  /* 0x0000400001c07983 */ /* 0x000ea20000300800 */
[----:B----4-:R-:W-:-:S03]  /*4380*/  WARPGROUP.ARRIVE ;  /* 0x00000000000079c5 */ /* 0x010fc60000000000 */
[----:B------:R-:W-:Y:S01]  /*4390*/  UMOV UR14, UR4 ;  /* 0x00000004000e7c82 */ /* 0x000fe20008000000 */
[----:B------:R-:W2:Y:S02]  /*43a0*/  LDL.LU R193, [R1+0x44] ;  /* 0x0000440001c17983 */ /* 0x000ea40000300800 */
[----:B------:R-:W-:Y:S01]  /*43b0*/  HGMMA.64x16x16.F32 R208, gdesc[UR32], R208, gsb0 ;  /* 0x0020000020d079f0 */ /* 0x000fe200080008d0 */
[----:B------:R-:W-:Y:S01]  /*43c0*/  UMOV UR4, UR52 ;  /* 0x0000003400047c82 */ /* 0x000fe20008000000 */
[----:B------:R-:W2:Y:S04]  /*43d0*/  LDL.LU R194, [R1+0x48] ;  /* 0x0000480001c27983 */ /* 0x000ea80000300800 */
[----:B------:R-:W2:Y:S04]  /*43e0*/  LDL.LU R195, [R1+0x4c] ;  /* 0x00004c0001c37983 */ /* 0x000ea80000300800 */
[----:B------:R-:W2:Y:S04]  /*43f0*/  LDL.LU R196, [R1+0x50] ;  /* 0x0000500001c47983 */ /* 0x000ea80000300800 */
[----:B------:R-:W2:Y:S04]  /*4400*/  LDL.LU R197, [R1+0x54] ;  /* 0x0000540001c57983 */ /* 0x000ea80000300800 */
[----:B------:R-:W2:Y:S04]  /*4410*/  LDL.LU R198, [R1+0x58] ;  /* 0x0000580001c67983 */ /* 0x000ea80000300800 */
[----:B------:R-:W2:Y:S01]  /*4420*/  LDL.LU R199, [R1+0x5c] ;  /* 0x00005c0001c77983 */ /* 0x000ea20000300800 */
        /* <DEDUP_REMOVED lines=9> */
[----:B------:R-:W-:-:S06]  /*44c0*/  WARPGROUP.ARRIVE ;  /* 0x00000000000079c5 */ /* 0x000fcc0000000000 */
[----:B------:R-:W-:Y:S03]  /*44d0*/  HGMMA.64x16x16.F32 R160, gdesc[UR24], R160, gsb0 ;  /* 0x0020000018a079f0 */ /* 0x000fe600080008a0 */
[----:B------:R-:W-:Y:S02]  /*44e0*/  WARPGROUP.DEPBAR.LE gsb0, 0x0 ;  /* 0x00008000000079c5 */ /* 0x000fe40000010000 */
[----:B------:R-:W-:-:S06]  /*44f0*/  WARPGROUP.ARRIVE ;  /* 0x00000000000079c5 */ /* 0x000fcc0000000000 */
[----:B------:R-:W-:Y:S03]  /*4500*/  HGMMA.64x16x16.F32 R136, gdesc[UR20], R136, gsb0 ;  /* 0x00200000148879f0 */ /* 0x000fe60008000888 */
[----:B------:R-:W-:Y:S02]  /*4510*/  WARPGROUP.DEPBAR.LE gsb0, 0x0 ;  /* 0x00008000000079c5 */ /* 0x000fe40000010000 */
[----:B------:R-:W-:-:S06]  /*4520*/  WARPGROUP.ARRIVE ;  /* 0x00000000000079c5 */ /* 0x000fcc0000000000 */
[----:B------:R-:W-:Y:S03]  /*4530*/  HGMMA.64x16x16.F32 R112, gdesc[UR16], R112, gsb0 ;  /* 0x00200000107079f0 */ /* 0x000fe60008000870 */
[----:B------:R-:W-:Y:S02]  /*4540*/  WARPGROUP.DEPBAR.LE gsb0, 0x0 ;  /* 0x00008000000079c5 */ /* 0x000fe40000010000 */
[----:B------:R-:W-:-:S06]  /*4550*/  WARPGROUP.ARRIVE ;  /* 0x00000000000079c5 */ /* 0x000fcc0000000000 */
[----:B------:R-:W-:Y:S01]  /*4560*/  HGMMA.64x16x16.F32 R88, gdesc[UR12], R88, gsb0 ;  /* 0x002000000c5879f0 */ /* 0x000fe20008000858 */
[----:B------:R-:W-:Y:S02]  /*4570*/  UIADD3 UR12, UR59, 0x202, URZ ;  /* 0x000002023b0c7890 */ /* 0x000fe4000fffe03f */
[----:B------:R-:W-:Y:S02]  /*4580*/  WARPGROUP.DEPBAR.LE gsb0, 0x0 ;  /* 0x00008000000079c5 */ /* 0x000fe40000010000 */
[----:B------:R-:W-:-:S06]  /*4590*/  WARPGROUP.ARRIVE ;  /* 0x00000000000079c5 */ /* 0x000fcc0000000000 */
[----:B------:R-:W-:Y:S03]  /*45a0*/  HGMMA.64x16x16.F32 R64, gdesc[UR8], R64, gsb0 ;  /* 0x00200000084079f0 */ /* 0x000fe60008000840 */
[----:B------:R-:W-:Y:S02]  /*45b0*/  WARPGROUP.DEPBAR.LE gsb0, 0x0 ;  /* 0x00008000000079c5 */ /* 0x000fe40000010000 */
[----:B------:R-:W-:-:S06]  /*45c0*/  WARPGROUP.ARRIVE ;  /* 0x00000000000079c5 */ /* 0x000fcc0000000000 */
[----:B------:R-:W-:Y:S01]  /*45d0*/  HGMMA.64x16x16.F32 R40, gdesc[UR4], R40, gsb0 ;  /* 0x00200000042879f0 */ /* 0x000fe20008000828 */
[----:B------:R-:W-:Y:S01]  /*45e0*/  UMOV UR4, UR12 ;  /* 0x0000000c00047c82 */ /* 0x000fe20008000000 */
[----:B------:R-:W-:Y:S01]  /*45f0*/  UMOV UR5, 0x80000020 ;  /* 0x8000002000057882 */ /* 0x000fe20000000000 */
        /* <DEDUP_REMOVED lines=29> */
[----:B------:R-:W-:Y:S01]  /*47d0*/  UMOV UR12, UR48 ;  /* 0x00000030000c7c82 */ /* 0x000fe20008000000 */
[----:B------:R-:W-:Y:S01]  /*47e0*/  UMOV UR13, UR49 ;  /* 0x00000031000d7c82 */ /* 0x000fe20008000000 */
[----:B------:R-:W-:Y:S02]  /*47f0*/  WARPGROUP.DEPBAR.LE gsb0, 0x0 ;  /* 0x00008000000079c5 */ /* 0x000fe40000010000 */
[----:B------:R-:W-:-:S06]  /*4800*/  WARPGROUP.ARRIVE ;  /* 0x00000000000079c5 */ /* 0x000fcc0000000000 */
[----:B------:R-:W-:Y:S01]  /*4810*/  HGMMA.64x16x16.F32 R104, gdesc[UR16], R104, gsb0 ;  /* 0x00200000106879f0 */ /* 0x000fe20008000868 */
[----:B------:R-:W-:Y:S01]  /*4820*/  UMOV UR48, UR4 ;  /* 0x0000000400307c82 */ /* 0x000fe20008000000 */
[----:B------:R-:W-:Y:S01]  /*4830*/  UMOV UR49, UR5 ;  /* 0x0000000500317c82 */ /* 0x000fe20008000000 */
[----:B------:R-:W-:Y:S01]  /*4840*/  UMOV UR16, UR56 ;  /* 0x0000003800107c82 */ /* 0x000fe20008000000 */
[----:B------:R-:W-:Y:S01]  /*4850*/  UMOV UR17, UR57 ;  /* 0x0000003900117c82 */ /* 0x000fe20008000000 */
        /* <DEDUP_REMOVED lines=16> */
[----:B--2---:R-:W-:-:S06]  /*4960*/  WARPGROUP.ARRIVE ;  /* 0x00000000000079c5 */ /* 0x004fcc0000000000 */
[----:B------:R-:W-:Y:S03]  /*4970*/  HGMMA.64x16x16.F32 R192, gdesc[UR40], R192, gsb0 ;  /* 0x0020000028c079f0 */ /* 0x000fe600080008c0 */
[----:B------:R-:W-:Y:S02]  /*4980*/  WARPGROUP.DEPBAR.LE gsb0, 0x0 ;  /* 0x00008000000079c5 */ /* 0x000fe40000010000 */
[----:B------:R-:W-:Y:S01]  /*4990*/  WARPGROUP.ARRIVE ;  /* 0x00000000000079c5 */ /* 0x000fe20000000000 */
[----:B------:R0:W-:Y:S04]  /*49a0*/  STL.64 [R1+0x40], R192 ;  /* 0x000040c001007387 */ /* 0x0001e80000100a00 */
[----:B------:R-:W-:Y:S01]  /*49b0*/  STL.64 [R1+0x48], R194 ;  /* 0x000048c201007387 */ /* 0x000fe20000100a00 */
[----:B------:R-:W-:Y:S03]  /*49c0*/  HGMMA.64x16x16.F32 R216, gdesc[UR44], R216, gsb0 ;  /* 0x002000002cd879f0 */ /* 0x000fe600080008d8 */
[----:B------:R1:W-:Y:S04]  /*49d0*/  STL.64 [R1+0x50], R196 ;  /* 0x000050c401007387 */ /* 0x0003e80000100a00 */
[----:B------:R2:W-:Y:S04]  /*49e0*/  STL.64 [R1+0x58], R198 ;  /* 0x000058c601007387 */ /* 0x0005e80000100a00 */
[----:B0-----:R-:W3:Y:S04]  /*49f0*/  LDL.LU R192, [R1+0x80] ;  /* 0x0000800001c07983 */ /* 0x001ee80000300800 */
[----:B------:R-:W3:Y:S01]  /*4a00*/  LDL.LU R193, [R1+0x84] ;  /* 0x0000840001c17983 */ /* 0x000ee20000300800 */
[----:B-1----:R-:W-:-:S02]  /*4a10*/  IMAD.MOV.U32 R196, RZ, RZ, R9 ;  /* 0x000000ffffc47224 */ /* 0x002fc400078e0009 */
[----:B------:R-:W-:Y:S01]  /*4a20*/  IMAD.MOV.U32 R197, RZ, RZ, R8 ;  /* 0x000000ffffc57224 */ /* 0x000fe200078e0008 */
[----:B--2---:R-:W-:Y:S01]  /*4a30*/  MOV R199, R12 ;  /* 0x0000000c00c77202 */ /* 0x004fe20000000f00 */
[----:B------:R-:W-:Y:S01]  /*4a40*/  IMAD.MOV.U32 R198, RZ, RZ, R17 ;  /* 0x000000ffffc67224 */ /* 0x000fe200078e0011 */
[----:B------:R-:W-:Y:S02]  /*4a50*/  WARPGROUP.DEPBAR.LE gsb0, 0x0 ;  /* 0x00008000000079c5 */ /* 0x000fe40000010000 */
[----:B------:R0:W-:Y:S04]  /*4a60*/  STL.64 [R1+0xa0], R216 ;  /* 0x0000a0d801007387 */ /* 0x0001e80000100a00 */
[----:B------:R1:W-:Y:S04]  /*4a70*/  STL.64 [R1+0xa8], R218 ;  /* 0x0000a8da01007387 */ /* 0x0003e80000100a00 */
[----:B------:R-:W-:Y:S04]  /*4a80*/  STL.64 [R1+0xb0], R220 ;  /* 0x0000b0dc01007387 */ /* 0x000fe80000100a00 */
[----:B------:R2:W-:Y:S04]  /*4a90*/  STL.64 [R1+0xb8], R222 ;  /* 0x0000b8de01007387 */ /* 0x0005e80000100a00 */
[----:B------:R-:W3:Y:S04]  /*4aa0*/  LDL.LU R194, [R1+0x88] ;  /* 0x0000880001c27983 */ /* 0x000ee80000300800 */
[----:B------:R-:W3:Y:S04]  /*4ab0*/  LDL.LU R195, [R1+0x8c] ;  /* 0x00008c0001c37983 */ /* 0x000ee80000300800 */
[----:B------:R-:W4:Y:S04]  /*4ac0*/  LDL.LU R9, [R1+0x448] ;  /* 0x0004480001097983 */ /* 0x000f280000300800 */
[----:B------:R-:W2:Y:S04]  /*4ad0*/  LDL.LU R8, [R1+0x444] ;  /* 0x0004440001087983 */ /* 0x000ea80000300800 */
[----:B------:R-:W3:Y:S04]  /*4ae0*/  LDL.LU R17, [R1+0x440] ;  /* 0x0004400001117983 */ /* 0x000ee80000300800 */
[----:B------:R-:W3:Y:S04]  /*4af0*/  LDL.LU R12, [R1+0x43c] ;  /* 0x00043c00010c7983 */ /* 0x000ee80000300800 */
[----:B------:R-:W3:Y:S04]  /*4b00*/  LDL.LU R144, [R1+0x140] ;  /* 0x0001400001907983 */ /* 0x000ee80000300800 */
[----:B------:R-:W3:Y:S04]  /*4b10*/  LDL.LU R145, [R1+0x144] ;  /* 0x0001440001917983 */ /* 0x000ee80000300800 */
[----:B------:R-:W3:Y:S04]  /*4b20*/  LDL.LU R146, [R1+0x148] ;  /* 0x0001480001927983 */ /* 0x000ee80000300800 */
[----:B------:R-:W3:Y:S01]  /*4b30*/  LDL.LU R147, [R1+0x14c] ;  /* 0x00014c0001937983 */ /* 0x000ee20000300800 */
[----:B----4-:R-:W-:Y:S01]  /*4b40*/  MOV R151, R9 ;  /* 0x0000000900977202 */ /* 0x010fe20000000f00 */
[----:B--2---:R-:W-:-:S02]  /*4b50*/  IMAD.MOV.U32 R150, RZ, RZ, R8 ;  /* 0x000000ffff967224 */ /* 0x004fc400078e0008 */
[----:B---3--:R-:W-:Y:S02]  /*4b60*/  IMAD.MOV.U32 R148, RZ, RZ, R17 ;  /* 0x000000ffff947224 */ /* 0x008fe400078e0011 */
[----:B------:R-:W2:Y:S01]  /*4b70*/  LDL.LU R17, [R1+0x438] ;  /* 0x0004380001117983 */ /* 0x000ea20000300800 */
[----:B------:R-:W-:-:S03]  /*4b80*/  IMAD.MOV.U32 R149, RZ, RZ, R12 ;  /* 0x000000ffff957224 */ /* 0x000fc600078e000c */
        /* <DEDUP_REMOVED lines=8> */
[----:B------:R-:W3:Y:S04]  /*4c10*/  LDL.LU R125, [R1+0x1b4] ;  /* 0x0001b400017d7983 */ /* 0x000ee80000300800 */
[----:B------:R-:W3:Y:S04]  /*4c20*/  LDL.LU R126, [R1+0x1b8] ;  /* 0x0001b800017e7983 */ /* 0x000ee80000300800 */
[----:B------:R-:W3:Y:S04]  /*4c30*/  LDL.LU R127, [R1+0x1bc] ;  /* 0x0001bc00017f7983 */ /* 0x000ee80000300800 */
[----:B------:R-:W4:Y:S04]  /*4c40*/  LDL.LU R72, [R1+0x220] ;  /* 0x0002200001487983 */ /* 0x000f280000300800 */
[----:B------:R-:W4:Y:S04]  /*4c50*/  LDL.LU R73, [R1+0x224] ;  /* 0x0002240001497983 */ /* 0x000f280000300800 */
[----:B------:R-:W4:Y:S04]  /*4c60*/  LDL.LU R74, [R1+0x228] ;  /* 0x00022800014a7983 */ /* 0x000f280000300800 */
[----:B------:R-:W4:Y:S04]  /*4c70*/  LDL.LU R75, [R1+0x22c] ;  /* 0x00022c00014b7983 */ /* 0x000f280000300800 */
[----:B------:R-:W4:Y:S04]  /*4c80*/  LDL.LU R76, [R1+0x230] ;  /* 0x00023000014c7983 */ /* 0x000f280000300800 */
[----:B------:R-:W4:Y:S04]  /*4c90*/  LDL.LU R77, [R1+0x234] ;  /* 0x00023400014d7983 */ /* 0x000f280000300800 */
[----:B------:R-:W4:Y:S04]  /*4ca0*/  LDL.LU R78, [R1+0x238] ;  /* 0x00023800014e7983 */ /* 0x000f280000300800 */
[----:B------:R-:W4:Y:S04]  /*4cb0*/  LDL.LU R79, [R1+0x23c] ;  /* 0x00023c00014f7983 */ /* 0x000f280000300800 */
[----:B------:R-:W2:Y:S04]  /*4cc0*/  LDL.LU R24, [R1+0x160] ;  /* 0x0001600001187983 */ /* 0x000ea80000300800 */
[----:B------:R-:W2:Y:S04]  /*4cd0*/  LDL.LU R25, [R1+0x164] ;  /* 0x0001640001197983 */ /* 0x000ea80000300800 */
[----:B------:R-:W2:Y:S04]  /*4ce0*/  LDL.LU R26, [R1+0x168] ;  /* 0x00016800011a7983 */ /* 0x000ea80000300800 */
[----:B------:R-:W2:Y:S04]  /*4cf0*/  LDL.LU R27, [R1+0x16c] ;  /* 0x00016c00011b7983 */ /* 0x000ea80000300800 */
[----:B------:R-:W2:Y:S04]  /*4d00*/  LDL.LU R28, [R1+0x170] ;  /* 0x00017000011c7983 */ /* 0x000ea80000300800 */
[----:B------:R-:W2:Y:S04]  /*4d10*/  LDL.LU R29, [R1+0x174] ;  /* 0x00017400011d7983 */ /* 0x000ea80000300800 */
[----:B------:R-:W2:Y:S04]  /*4d20*/  LDL.LU R30, [R1+0x178] ;  /* 0x00017800011e7983 */ /* 0x000ea80000300800 */
        /* <DEDUP_REMOVED lines=20> */
[----:B------:R-:W4:Y:S01]  /*4e70*/  LDL.LU R99, [R1+0x20c] ;  /* 0x00020c0001637983 */ /* 0x000f220000300800 */
[----:B------:R-:W-:Y:S01]  /*4e80*/  UMOV UR56, UR4 ;  /* 0x0000000400387c82 */ /* 0x000fe20008000000 */
[----:B------:R-:W-:Y:S01]  /*4e90*/  UMOV UR57, UR5 ;  /* 0x0000000500397c82 */ /* 0x000fe20008000000 */
[----:B------:R-:W-:Y:S01]  /*4ea0*/  UMOV UR58, UR12 ;  /* 0x0000000c003a7c82 */ /* 0x000fe20008000000 */
[----:B------:R-:W-:Y:S01]  /*4eb0*/  UMOV UR59, UR13 ;  /* 0x0000000d003b7c82 */ /* 0x000fe20008000000 */
[----:B------:R-:W-:Y:S01]  /*4ec0*/  UIADD3 UR8, UR53, 0x402, URZ ;  /* 0x0000040235087890 */ /* 0x000fe2000fffe03f */
[----:B------:R-:W-:-:S02]  /*4ed0*/  UMOV UR52, UR4 ;  /* 0x0000000400347c82 */ /* 0x000fc40008000000 */
[----:B------:R-:W-:Y:S01]  /*4ee0*/  UMOV UR53, UR5 ;  /* 0x0000000500357c82 */ /* 0x000fe20008000000 */
[----:B---3--:R-:W-:-:S06]  /*4ef0*/  WARPGROUP.ARRIVE ;  /* 0x00000000000079c5 */ /* 0x008fcc0000000000 */
[----:B------:R-:W-:Y:S03]  /*4f00*/  HGMMA.64x16x16.F32 R208, gdesc[UR48], R208, gsb0 ;  /* 0x0020000030d079f0 */ /* 0x000fe600080008d0 */
[----:B------:R-:W-:Y:S02]  /*4f10*/  WARPGROUP.DEPBAR.LE gsb0, 0x0 ;  /* 0x00008000000079c5 */ /* 0x000fe40000010000 */
[----:B--2---:R-:W-:-:S06]  /*4f20*/  WARPGROUP.ARRIVE ;  /* 0x00000000000079c5 */ /* 0x004fcc0000000000 */
[----:B------:R-:W-:Y:S01]  /*4f30*/  HGMMA.64x16x16.F32 R24, gdesc[UR56], R24, gsb0 ;  /* 0x00200000381879f0 */ /* 0x000fe20008000818 */
[----:B------:R-:W-:Y:S01]  /*4f40*/  UMOV UR56, UR4 ;  /* 0x0000000400387c82 */ /* 0x000fe20008000000 */
[----:B------:R-:W-:Y:S01]  /*4f50*/  UMOV UR57, UR5 ;  /* 0x0000000500397c82 */ /* 0x000fe20008000000 */
[----:B------:R-:W-:Y:S01]  /*4f60*/  UMOV UR58, UR16 ;  /* 0x00000010003a7c82 */ /* 0x000fe20008000000 */
[----:B------:R-:W-:Y:S01]  /*4f70*/  UMOV UR59, UR17 ;  /* 0x00000011003b7c82 */ /* 0x000fe20008000000 */
[----:B------:R-:W-:Y:S02]  /*4f80*/  WARPGROUP.DEPBAR.LE gsb0, 0x0 ;  /* 0x00008000000079c5 */ /* 0x000fe40000010000 */
[----:B----4-:R-:W-:-:S06]  /*4f90*/  WARPGROUP.ARRIVE ;  /* 0x00000000000079c5 */ /* 0x010fcc0000000000 */
[----:B------:R-:W-:Y:S03]  /*4fa0*/  HGMMA.64x16x16.F32 R48, gdesc[UR56], R48, gsb0 ;  /* 0x00200000383079f0 */ /* 0x000fe60008000830 */
[----:B------:R-:W-:Y:S02]  /*4fb0*/  WARPGROUP.DEPBAR.LE gsb0, 0x0 ;  /* 0x00008000000079c5 */ /* 0x000fe40000010000 */
[----:B------:R-:W-:-:S06]  /*4fc0*/  WARPGROUP.ARRIVE ;  /* 0x00000000000079c5 */ /* 0x000fcc0000000000 */
[----:B------:R-:W-:Y:S01]  /*4fd0*/  HGMMA.64x16x16.F32 R72, gdesc[UR52], R72, gsb0 ;  /* 0x00200000344879f0 */ /* 0x000fe20008000848 */
[----:B------:R-:W-:Y:S01]  /*4fe0*/  IMAD.MOV.U32 R100, RZ, RZ, R9 ;  /* 0x000000ffff647224 */ /* 0x000fe200078e0009 */
[----:B------:R-:W-:Y:S01]  /*4ff0*/  MOV R103, R17 ;  /* 0x0000001100677202 */ /* 0x000fe20000000f00 */
[----:B------:R-:W-:Y:S02]  /*5000*/  IMAD.MOV.U32 R101, RZ, RZ, R8 ;  /* 0x000000ffff657224 */ /* 0x000fe400078e0008 */
[----:B------:R-:W-:Y:S01]  /*5010*/  IMAD.MOV.U32 R102, RZ, RZ, R12 ;  /* 0x000000ffff667224 */ /* 0x000fe200078e000c */
[----:B------:R-:W-:Y:S01]  /*5020*/  UMOV UR52, UR8 ;  /* 0x0000000800347c82 */ /* 0x000fe20008000000 */
[----:B------:R-:W-:Y:S01]  /*5030*/  UMOV UR53, 0x80000020 ;  /* 0x8000002000357882 */ /* 0x000fe20000000000 */
[----:B------:R-:W-:-:S03]  /*5040*/  WARPGROUP.DEPBAR.LE gsb0, 0x0 ;  /* 0x00008000000079c5 */ /* 0x000fc60000010000 */
[----:B------:R-:W-:Y:S01]  /*5050*/  WARPGROUP.ARRIVE ;  /* 0x00000000000079c5 */ /* 0x000fe20000000000 */
[----:B------:R-:W-:Y:S01]  /*5060*/  IMAD.MOV.U32 R168, RZ, RZ, R19 ;  /* 0x000000ffffa87224 */ /* 0x000fe200078e0013 */
[----:B------:R-:W-:Y:S01]  /*5070*/  MOV R171, R10 ;  /* 0x0000000a00ab7202 */ /* 0x000fe20000000f00 */
[----:B------:R-:W-:Y:S01]  /*5080*/  IMAD.MOV.U32 R169, RZ, RZ, R18 ;  /* 0x000000ffffa97224 */ /* 0x000fe200078e0012 */
[----:B------:R-:W-:Y:S01]  /*5090*/  MOV R175, R233 ;  /* 0x000000e900af7202 */ /* 0x000fe20000000f00 */
[----:B------:R-:W-:Y:S01]  /*50a0*/  IMAD.MOV.U32 R170, RZ, RZ, R16 ;  /* 0x000000ffffaa7224 */ /* 0x000fe200078e0010 */
[----:B------:R-:W-:Y:S01]  /*50b0*/  HGMMA.64x16x16.F32 R96, gdesc[UR52], R96, gsb0 ;  /* 0x00200000346079f0 */ /* 0x000fe20008000860 */
[----:B------:R-:W-:Y:S01]  /*50c0*/  UMOV UR54, UR16 ;  /* 0x0000001000367c82 */ /* 0x000fe20008000000 */
[----:B------:R-:W-:Y:S01]  /*50d0*/  UMOV UR55, UR17 ;  /* 0x0000001100377c82 */ /* 0x000fe20008000000 */
[----:B------:R-:W-:Y:S01]  /*50e0*/  IMAD.MOV.U32 R172, RZ, RZ, R2 ;  /* 0x000000ffffac7224 */ /* 0x000fe200078e0002 */
[----:B------:R2:W5:Y:S01]  /*50f0*/  LDL.LU R9, [R1+0x428] ;  /* 0x0004280001097983 */ /* 0x0005620000300800 */
[----:B------:R-:W-:-:S02]  /*5100*/  IMAD.MOV.U32 R173, RZ, RZ, R235 ;  /* 0x000000ffffad7224 */ /* 0x000fc400078e00eb */
[----:B------:R-:W-:Y:S01]  /*5110*/  IMAD.MOV.U32 R174, RZ, RZ, R234 ;  /* 0x000000ffffae7224 */ /* 0x000fe200078e00ea */
[----:B------:R-:W-:Y:S01]  /*5120*/  UMOV UR48, UR52 ;  /* 0x0000003400307c82 */ /* 0x000fe20008000000 */
[----:B------:R-:W-:Y:S01]  /*5130*/  UMOV UR49, UR53 ;  /* 0x0000003500317c82 */ /* 0x000fe20008000000 */
[----:B------:R-:W-:Y:S01]  /*5140*/  UMOV UR44, UR52 ;  /* 0x00000034002c7c82 */ /* 0x000fe20008000000 */
[----:B------:R-:W-:Y:S01]  /*5150*/  UMOV UR45, UR53 ;  /* 0x00000035002d7c82 */ /* 0x000fe20008000000 */
[----:B------:R2:W5:Y:S04]  /*5160*/  LDL.LU R8, [R1+0x424] ;  /* 0x0004240001087983 */ /* 0x0005680000300800 */
[----:B------:R2:W5:Y:S04]  /*5170*/  LDL.LU R12, [R1+0x420] ;  /* 0x00042000010c7983 */ /* 0x0005680000300800 */
[----:B------:R2:W5:Y:S04]  /*5180*/  LDL.LU R17, [R1+0x41c] ;  /* 0x00041c0001117983 */ /* 0x0005680000300800 */
[----:B------:R2:W5:Y:S04]  /*5190*/  LDL.LU R19, [R1+0x418] ;  /* 0x0004180001137983 */ /* 0x0005680000300800 */
[----:B------:R2:W5:Y:S04]  /*51a0*/  LDL.LU R18, [R1+0x414] ;  /* 0x0004140001127983 */ /* 0x0005680000300800 */
[----:B------:R2:W5:Y:S04]  /*51b0*/  LDL.LU R16, [R1+0x410] ;  /* 0x0004100001107983 */ /* 0x0005680000300800 */
[----:B------:R2:W5:Y:S04]  /*51c0*/  LDL.LU R10, [R1+0x40c] ;  /* 0x00040c00010a7983 */ /* 0x0005680000300800 */
[----:B------:R2:W5:Y:S01]  /*51d0*/  LDL.LU R2, [R1+0x408] ;  /* 0x0004080001027983 */ /* 0x0005620000300800 */
[----:B------:R-:W-:-:S02]  /*51e0*/  WARPGROUP.DEPBAR.LE gsb0, 0x0 ;  /* 0x00008000000079c5 */ /* 0x000fc40000010000 */
[----:B------:R-:W-:-:S06]  /*51f0*/  WARPGROUP.ARRIVE ;  /* 0x00000000000079c5 */ /* 0x000fcc0000000000 */
[----:B------:R-:W-:Y:S01]  /*5200*/  HGMMA.64x16x16.F32 R120, gdesc[UR52], R120, gsb0 ;  /* 0x00200000347879f0 */ /* 0x000fe20008000878 */
[----:B------:R-:W-:Y:S01]  /*5210*/  UMOV UR54, UR12 ;  /* 0x0000000c00367c82 */ /* 0x000fe20008000000 */
[----:B------:R-:W-:Y:S01]  /*5220*/  UMOV UR55, UR13 ;  /* 0x0000000d00377c82 */ /* 0x000fe20008000000 */
[----:B------:R-:W-:Y:S02]  /*5230*/  WARPGROUP.DEPBAR.LE gsb0, 0x0 ;  /* 0x00008000000079c5 */ /* 0x000fe40000010000 */
[----:B------:R-:W-:-:S06]  /*5240*/  WARPGROUP.ARRIVE ;  /* 0x00000000000079c5 */ /* 0x000fcc0000000000 */
[----:B------:R-:W-:Y:S03]  /*5250*/  HGMMA.64x16x16.F32 R144, gdesc[UR52], R144, gsb0 ;  /* 0x00200000349079f0 */ /* 0x000fe60008000890 */
[----:B------:R-:W-:Y:S02]  /*5260*/  WARPGROUP.DEPBAR.LE gsb0, 0x0 ;  /* 0x00008000000079c5 */ /* 0x000fe40000010000 */
[----:B------:R-:W-:-:S06]  /*5270*/  WARPGROUP.ARRIVE ;  /* 0x00000000000079c5 */ /* 0x000fcc0000000000 */
[----:B------:R-:W-:Y:S01]  /*5280*/  HGMMA.64x16x16.F32 R168, gdesc[UR48], R168, gsb0 ;  /* 0x0020000030a879f0 */ /* 0x000fe200080008a8 */
[----:B------:R-:W-:Y:S04]  /*5290*/  STL.64 [R1+0x100], R208 ;  /* 0x000100d001007387 */ /* 0x000fe80000100a00 */
[----:B------:R-:W-:Y:S01]  /*52a0*/  STL.64 [R1+0x108], R210 ;  /* 0x000108d201007387 */ /* 0x000fe20000100a00 */
[----:B------:R-:W-:Y:S02]  /*52b0*/  WARPGROUP.DEPBAR.LE gsb0, 0x0 ;  /* 0x00008000000079c5 */ /* 0x000fe40000010000 */
[----:B------:R-:W-:-:S06]  /*52c0*/  WARPGROUP.ARRIVE ;  /* 0x00000000000079c5 */ /* 0x000fcc0000000000 */
[----:B------:R-:W-:Y:S01]  /*52d0*/  HGMMA.64x16x16.F32 R192, gdesc[UR44], R192, gsb0 ;  /* 0x002000002cc079f0 */ /* 0x000fe200080008c0 */
[----:B------:R-:W-:Y:S04]  /*52e0*/  STL.64 [R1+0x110], R212 ;  /* 0x000110d401007387 */ /* 0x000fe80000100a00 */
[----:B------:R3:W-:Y:S01]  /*52f0*/  STL.64 [R1+0x118], R214 ;  /* 0x000118d601007387 */ /* 0x0007e20000100a00 */
[----:B0-----:R-:W-:Y:S01]  /*5300*/  IMAD.MOV.U32 R216, RZ, RZ, R232 ;  /* 0x000000ffffd87224 */ /* 0x001fe200078e00e8 */
[----:B-1----:R-:W-:Y:S01]  /*5310*/  MOV R219, R21 ;  /* 0x0000001500db7202 */ /* 0x002fe20000000f00 */
[----:B------:R-:W-:Y:S01]  /*5320*/  IMAD.MOV.U32 R217, RZ, RZ, R23 ;  /* 0x000000ffffd97224 */ /* 0x000fe200078e0017 */
[----:B------:R-:W-:Y:S01]  /*5330*/  MOV R223, R13 ;  /* 0x0000000d00df7202 */ /* 0x000fe20000000f00 */
[----:B------:R-:W-:-:S02]  /*5340*/  IMAD.MOV.U32 R218, RZ, RZ, R22 ;  /* 0x000000ffffda7224 */ /* 0x000fc400078e0016 */
[----:B------:R-:W-:Y:S01]  /*5350*/  IMAD.MOV.U32 R220, RZ, RZ, R20 ;  /* 0x000000ffffdc7224 */ /* 0x000fe200078e0014 */
[----:B---3--:R2:W5:Y:S01]  /*5360*/  LDL.LU.64 R214, [R1+0x400] ;  /* 0x0004000001d67983 */ /* 0x0085620000300a00 */
[----:B------:R-:W-:-:S03]  /*5370*/  IMAD.MOV.U32 R221, RZ, RZ, R15 ;  /* 0x000000ffffdd7224 */ /* 0x000fc600078e000f */
[----:B------:R2:W5:Y:S01]  /*5380*/  LDL.LU.64 R212, [R1+0x3f8] ;  /* 0x0003f80001d47983 */ /* 0x0005620000300a00 */
[----:B------:R-:W-:-:S03]  /*5390*/  IMAD.MOV.U32 R222, RZ, RZ, R14 ;  /* 0x000000ffffde7224 */ /* 0x000fc600078e000e */
[----:B------:R2:W5:Y:S04]  /*53a0*/  LDL.LU.64 R210, [R1+0x3f0] ;  /* 0x0003f00001d27983 */ /* 0x0005680000300a00 */
[----:B------:R2:W5:Y:S04]  /*53b0*/  LDL.LU.64 R208, [R1+0x3e8] ;  /* 0x0003e80001d07983 */ /* 0x0005680000300a00 */
[----:B------:R-:W-:Y:S04]  /*53c0*/  STL.64 [R1+0x160], R24 ;  /* 0x0001601801007387 */ /* 0x000fe80000100a00 */
[----:B------:R-:W-:Y:S04]  /*53d0*/  STL.64 [R1+0x168], R26 ;  /* 0x0001681a01007387 */ /* 0x000fe80000100a00 */
[----:B------:R-:W-:Y:S04]  /*53e0*/  STL.64 [R1+0x170], R28 ;  /* 0x0001701c01007387 */ /* 0x000fe80000100a00 */
[----:B------:R0:W-:Y:S01]  /*53f0*/  STL.64 [R1+0x178], R30 ;  /* 0x0001781e01007387 */ /* 0x0001e20000100a00 */
[----:B------:R-:W-:Y:S01]  /*5400*/  UMOV UR40, UR52 ;  /* 0x0000003400287c82 */ /* 0x000fe20008000000 */
[----:B------:R-:W-:Y:S01]  /*5410*/  UMOV UR41, UR53 ;  /* 0x0000003500297c82 */ /* 0x000fe20008000000 */
[----:B------:R-:W-:-:S02]  /*5420*/  WARPGROUP.DEPBAR.LE gsb0, 0x0 ;  /* 0x00008000000079c5 */ /* 0x000fc40000010000 */
[----:B------:R-:W-:Y:S01]  /*5430*/  WARPGROUP.ARRIVE ;  /* 0x00000000000079c5 */ /* 0x000fe20000000000 */
[----:B0-----:R-:W3:Y:S05]  /*5440*/  LDL.LU.64 R30, [R1+0x3e0] ;  /* 0x0003e000011e7983 */ /* 0x001eea0000300a00 */
[----:B------:R-:W-:Y:S01]  /*5450*/  HGMMA.64x16x16.F32 R216, gdesc[UR40], R216, gsb0 ;  /* 0x0020000028d879f0 */ /* 0x000fe200080008d8 */
[----:B------:R-:W3:Y:S04]  /*5460*/  LDL.LU.64 R28, [R1+0x3d8] ;  /* 0x0003d800011c7983 */ /* 0x000ee80000300a00 */
[----:B------:R-:W3:Y:S04]  /*5470*/  LDL.LU.64 R26, [R1+0x3d0] ;  /* 0x0003d000011a7983 */ /* 0x000ee80000300a00 */
[----:B------:R-:W3:Y:S04]  /*5480*/  LDL.LU.64 R24, [R1+0x3c8] ;  /* 0x0003c80001187983 */ /* 0x000ee80000300a00 */
[----:B------:R-:W-:Y:S04]  /*5490*/  STL.64 [R1+0x1c0], R48 ;  /* 0x0001c03001007387 */ /* 0x000fe80000100a00 */
[----:B------:R-:W-:Y:S04]  /*54a0*/  STL.64 [R1+0x1c8], R50 ;  /* 0x0001c83201007387 */ /* 0x000fe80000100a00 */
[----:B------:R-:W-:Y:S04]  /*54b0*/  STL.64 [R1+0x1d0], R52 ;  /* 0x0001d03401007387 */ /* 0x000fe80000100a00 */
[----:B------:R0:W-:Y:S04]  /*54c0*/  STL.64 [R1+0x1d8], R54 ;  /* 0x0001d83601007387 */ /* 0x0001e80000100a00 */
[----:B0-----:R-:W4:Y:S04]  /*54d0*/  LDL.LU.64 R54, [R1+0x3c0] ;  /* 0x0003c00001367983 */ /* 0x001f280000300a00 */
[----:B------:R-:W4:Y:S04]  /*54e0*/  LDL.LU.64 R52, [R1+0x3b8] ;  /* 0x0003b80001347983 */ /* 0x000f280000300a00 */
[----:B------:R-:W4:Y:S04]  /*54f0*/  LDL.LU.64 R50, [R1+0x3b0] ;  /* 0x0003b00001327983 */ /* 0x000f280000300a00 */
[----:B------:R-:W4:Y:S04]  /*5500*/  LDL.LU.64 R48, [R1+0x3a8] ;  /* 0x0003a80001307983 */ /* 0x000f280000300a00 */
[----:B------:R-:W-:Y:S04]  /*5510*/  STL.64 [R1+0x220], R72 ;  /* 0x0002204801007387 */ /* 0x000fe80000100a00 */
[----:B------:R-:W-:Y:S04]  /*5520*/  STL.64 [R1+0x228], R74 ;  /* 0x0002284a01007387 */ /* 0x000fe80000100a00 */
[----:B------:R-:W-:Y:S04]  /*5530*/  STL.64 [R1+0x230], R76 ;  /* 0x0002304c01007387 */ /* 0x000fe80000100a00 */
[----:B------:R0:W-:Y:S04]  /*5540*/  STL.64 [R1+0x238], R78 ;  /* 0x0002384e01007387 */ /* 0x0001e80000100a00 */
[----:B0-----:R-:W2:Y:S04]  /*5550*/  LDL.LU.64 R78, [R1+0x3a0] ;  /* 0x0003a000014e7983 */ /* 0x001ea80000300a00 */
[----:B------:R-:W2:Y:S04]  /*5560*/  LDL.LU.64 R76, [R1+0x398] ;  /* 0x00039800014c7983 */ /* 0x000ea80000300a00 */
[----:B------:R-:W2:Y:S04]  /*5570*/  LDL.LU.64 R74, [R1+0x390] ;  /* 0x00039000014a7983 */ /* 0x000ea80000300a00 */
[----:B------:R-:W2:Y:S04]  /*5580*/  LDL.LU.64 R72, [R1+0x388] ;  /* 0x0003880001487983 */ /* 0x000ea80000300a00 */
[----:B------:R-:W-:Y:S04]  /*5590*/  STL.64 [R1+0x200], R96 ;  /* 0x0002006001007387 */ /* 0x000fe80000100a00 */
[----:B------:R-:W-:Y:S04]  /*55a0*/  STL.64 [R1+0x208], R98 ;  /* 0x0002086201007387 */ /* 0x000fe80000100a00 */
[----:B------:R-:W-:Y:S04]  /*55b0*/  STL.64 [R1+0x210], R100 ;  /* 0x0002106401007387 */ /* 0x000fe80000100a00 */
[----:B------:R0:W-:Y:S04]  /*55c0*/  STL.64 [R1+0x218], R102 ;  /* 0x0002186601007387 */ /* 0x0001e80000100a00 */
[----:B0-----:R-:W3:Y:S04]  /*55d0*/  LDL.LU.64 R102, [R1+0x380] ;  /* 0x0003800001667983 */ /* 0x001ee80000300a00 */
        /* <DEDUP_REMOVED lines=30> */
[----:B------:R0:W-:Y:S01]  /*57c0*/  STL.64 [R1+0x98], R198 ;  /* 0x000098c601007387 */ /* 0x0001e20000100a00 */
[----:B------:R-:W-:-:S03]  /*57d0*/  WARPGROUP.DEPBAR.LE gsb0, 0x0 ;  /* 0x00008000000079c5 */ /* 0x000fc60000010000 */
        /* <DEDUP_REMOVED lines=11> */
[----:B------:R-:W2:Y:S01]  /*5890*/  LDL.LU.64 R216, [R1+0x2c8] ;  /* 0x0002c80001d87983 */ /* 0x000ea20000300a00 */
        /* <DEDUP_REMOVED lines=10> */
[----:B--2---:R-:W-:-:S06]  /*5940*/  WARPGROUP.ARRIVE ;  /* 0x00000000000079c5 */ /* 0x004fcc0000000000 */
[----:B------:R-:W-:Y:S03]  /*5950*/  HGMMA.64x16x16.F32 R216, gdesc[UR36], R216, gsb0 ;  /* 0x0020000024d879f0 */ /* 0x000fe600080008d8 */
[----:B------:R-:W-:Y:S02]  /*5960*/  WARPGROUP.DEPBAR.LE gsb0, 0x0 ;  /* 0x00008000000079c5 */ /* 0x000fe40000010000 */
[----:B----4-:R-:W-:-:S06]  /*5970*/  WARPGROUP.ARRIVE ;  /* 0x00000000000079c5 */ /* 0x010fcc0000000000 */
[----:B------:R-:W-:Y:S03]  /*5980*/  HGMMA.64x16x16.F32 R192, gdesc[UR32], R192, gsb0 ;  /* 0x0020000020c079f0 */ /* 0x000fe600080008c0 */
[----:B------:R-:W-:Y:S02]  /*5990*/  WARPGROUP.DEPBAR.LE gsb0, 0x0 ;  /* 0x00008000000079c5 */ /* 0x000fe40000010000 */
[----:B---3--:R-:W-:-:S06]  /*59a0*/  WARPGROUP.ARRIVE ;  /* 0x00000000000079c5 */ /* 0x008fcc0000000000 */
        /* <DEDUP_REMOVED lines=28> */
[----:B------:R-:W-:Y:S05]  /*5b70*/  @!P1 BRA `(.L_x_22) ;  /* 0x0000005000e89947 */ /* 0x000fea0003800000 */
[----:B------:R-:W2:Y:S01]  /*5b80*/  LDL R0, [R1+0x2bc] ;  /* 0x0002bc0001007983 */ /* 0x000ea20000100800 */
[----:B-----5:R-:W-:Y:S01]  /*5b90*/  R2UR UR6, R12 ;  /* 0x000000000c0672ca */ /* 0x020fe200000e0000 */
[----:B------:R-:W-:-:S12]  /*5ba0*/  IMAD.MOV.U32 R3, RZ, RZ, R10 ;  /* 0x000000ffff037224 */ /* 0x000fd800078e000a */
[----:B------:R-:W-:-:S04]  /*5bb0*/  UIADD3 UR4, UR6, 0x1, URZ ;  /* 0x0000000106047890 */ /* 0x000fc8000fffe03f */
[----:B------:R-:W-:-:S04]  /*5bc0*/  UISETP.NE.AND UP0, UPT, UR4, 0x5, UPT ;  /* 0x000000050400788c */ /* 0x000fc8000bf05270 */
[----:B------:R-:W-:Y:S02]  /*5bd0*/  USEL UR5, URZ, 0x1, UP0 ;  /* 0x000000013f057887 */ /* 0x000fe40008000000 */
[----:B------:R-:W-:Y:S01]  /*5be0*/  USEL UR4, UR4, URZ, UP0 ;  /* 0x0000003f04047287 */ /* 0x000fe20008000000 */
[----:B--2---:R-:W-:-:S05]  /*5bf0*/  R2UR UR7, R0 ;  /* 0x00000000000772ca */ /* 0x004fca00000e0000 */
[----:B------:R-:W-:Y:S01]  /*5c00*/  IMAD.U32 R0, RZ, RZ, UR4 ;  /* 0x00000004ff007e24 */ /* 0x000fe2000f8e00ff */
[----:B------:R-:W-:Y:S02]  /*5c10*/  UMOV UR4, UR6 ;  /* 0x0000000600047c82 */ /* 0x000fe40008000000 */
[----:B------:R-:W-:-:S05]  /*5c20*/  MOV R5, UR4 ;  /* 0x0000000400057c02 */ /* 0x000fca0008000f00 */
[----:B------:R-:W-:-:S06]  /*5c30*/  ULOP3.LUT UR5, UR7, UR5, URZ, 0x3c, !UPT ;  /* 0x0000000507057292 */ /* 0x000fcc000f8e3c3f */
[----:B------:R-:W-:-:S07]  /*5c40*/  IMAD.U32 R4, RZ, RZ, UR5 ;  /* 0x00000005ff047e24 */ /* 0x000fce000f8e00ff */
.L_x_29:
[----:B------:R-:W-:Y:S05]  /*5c50*/  @!P0 BRA `(.L_x_23) ;  /* 0x0000000000048947 */ /* 0x000fea0003800000 */
[----:B------:R-:W-:Y:S01]  /*5c60*/  BPT.TRAP 0x1 ;  /* 0x000000040000795c */ /* 0x000fe20000300000 */
.L_x_23:
[----:B------:R-:W-:Y:S02]  /*5c70*/  R2UR UR5, R17 ;  /* 0x00000000110572ca */ /* 0x000fe400000e0000 */
[----:B------:R-:W-:Y:S02]  /*5c80*/  R2UR UR4, R0 ;  /* 0x00000000000472ca */ /* 0x000fe400000e0000 */
[----:B------:R-:W-:-:S11]  /*5c90*/  SHF.L.U32 R6, R4, 0x1f, RZ ;  /* 0x0000001f04067819 */ /* 0x000fd600000006ff */
[----:B------:R-:W-:-:S09]  /*5ca0*/  ULEA UR4, UR4, UR5, 0x3 ;  /* 0x0000000504047291 */ /* 0x000fd2000f8e183f */
[----:B------:R0:W1:Y:S01]  /*5cb0*/  SYNCS.PHASECHK.TRANS64.TRYWAIT P1, [UR4], R6 ;  /* 0x00000006ff0075a7 */ /* 0x0000620008020144 */
[----:B------:R-:W-:Y:S05]  /*5cc0*/  @!P0 BRA `(.L_x_24) ;  /* 0x0000000000048947 */ /* 0x000fea0003800000 */
[----:B------:R-:W-:Y:S01]  /*5cd0*/  BPT.TRAP 0x1 ;  /* 0x000000040000795c */ /* 0x000fe20000300000 */
.L_x_24:
[----:B-1----:R-:W-:Y:S05]  /*5ce0*/  @P1 BRA `(.L_x_25) ;  /* 0x0000000000081947 */ /* 0x002fea0003800000 */
[----:B------:R-:W1:Y:S02]  /*5cf0*/  SYNCS.PHASECHK.TRANS64.TRYWAIT P1, [UR4], R6 ;  /* 0x00000006ff0075a7 */ /* 0x000e640008020144 */
[----:B-1----:R-:W-:Y:S05]  /*5d00*/  @!P1 BRA `(.L_x_26) ;  /* 0x0000020400889947 */ /* 0x002fea0003800000 */
.L_x_25:
[----:B------:R-:W-:Y:S04]  /*5d10*/  STL.64 [R1+0x5d8], R222 ;  /* 0x0005d8de01007387 */ /* 0x000fe80000100a00 */
[----:B------:R-:W-:Y:S04]  /*5d20*/  STL.64 [R1+0x5d0], R220 ;  /* 0x0005d0dc01007387 */ /* 0x000fe80000100a00 */
[----:B------:R-:W-:Y:S04]  /*5d30*/  STL.64 [R1+0x5c8], R218 ;  /* 0x0005c8da01007387 */ /* 0x000fe80000100a00 */
[----:B------:R2:W-:Y:S04]  /*5d40*/  STL.64 [R1+0x5c0], R216 ;  /* 0x0005c0d801007387 */ /* 0x0005e80000100a00 */
[----:B--2---:R-:W2:Y:S04]  /*5d50*/  LDL.LU.64 R216, [R1+0x180] ;  /* 0x0001800001d87983 */ /* 0x004ea80000300a00 */
[----:B------:R-:W2:Y:S04]  /*5d60*/  LDL.LU.64 R218, [R1+0x188] ;  /* 0x0001880001da7983 */ /* 0x000ea80000300a00 */
[----:B------:R-:W2:Y:S04]  /*5d70*/  LDL.LU.64 R220, [R1+0x190] ;  /* 0x0001900001dc7983 */ /* 0x000ea80000300a00 */
[----:B------:R-:W2:Y:S04]  /*5d80*/  LDL.LU.64 R222, [R1+0x198] ;  /* 0x0001980001de7983 */ /* 0x000ea80000300a00 */
[----:B------:R-:W-:Y:S04]  /*5d90*/  STL.64 [R1+0x5b8], R198 ;  /* 0x0005b8c601007387 */ /* 0x000fe80000100a00 */
[----:B------:R-:W-:Y:S04]  /*5da0*/  STL.64 [R1+0x5b0], R196 ;  /* 0x0005b0c401007387 */ /* 0x000fe80000100a00 */
[----:B------:R-:W-:Y:S04]  /*5db0*/  STL.64 [R1+0x5a8], R194 ;  /* 0x0005a8c201007387 */ /* 0x000fe80000100a00 */
[----:B------:R3:W-:Y:S04]  /*5dc0*/  STL.64 [R1+0x5a0], R192 ;  /* 0x0005a0c001007387 */ /* 0x0007e80000100a00 */
[----:B---3--:R-:W3:Y:S04]  /*5dd0*/  LDL.LU.64 R192, [R1+0x1e0] ;  /* 0x0001e00001c07983 */ /* 0x008ee80000300a00 */
[----:B------:R-:W3:Y:S04]  /*5de0*/  LDL.LU.64 R194, [R1+0x1e8] ;  /* 0x0001e80001c27983 */ /* 0x000ee80000300a00 */
[----:B------:R-:W3:Y:S04]  /*5df0*/  LDL.LU.64 R196, [R1+0x1f0] ;  /* 0x0001f00001c47983 */ /* 0x000ee80000300a00 */
[----:B------:R-:W3:Y:S04]  /*5e00*/  LDL.LU.64 R198, [R1+0x1f8] ;  /* 0x0001f80001c67983 */ /* 0x000ee80000300a00 */
[----:B------:R-:W-:Y:S04]  /*5e10*/  STL.64 [R1+0x598], R174 ;  /* 0x000598ae01007387 */ /* 0x000fe80000100a00 */
[----:B------:R-:W-:Y:S04]  /*5e20*/  STL.64 [R1+0x590], R172 ;  /* 0x000590ac01007387 */ /* 0x000fe80000100a00 */
[----:B------:R-:W-:Y:S04]  /*5e30*/  STL.64 [R1+0x588], R170 ;  /* 0x000588aa01007387 */ /* 0x000fe80000100a00 */
[----:B------:R4:W-:Y:S04]  /*5e40*/  STL.64 [R1+0x580], R168 ;  /* 0x000580a801007387 */ /* 0x0009e80000100a00 */
[----:B----4-:R-:W4:Y:S04]  /*5e50*/  LDL.LU.64 R168, [R1+0x240] ;  /* 0x0002400001a87983 */ /* 0x010f280000300a00 */
[----:B------:R-:W4:Y:S04]  /*5e60*/  LDL.LU.64 R170, [R1+0x248] ;  /* 0x0002480001aa7983 */ /* 0x000f280000300a00 */
[----:B------:R-:W4:Y:S04]  /*5e70*/  LDL.LU.64 R172, [R1+0x250] ;  /* 0x0002500001ac7983 */ /* 0x000f280000300a00 */
[----:B------:R-:W4:Y:S01]  /*5e80*/  LDL.LU.64 R174, [R1+0x258] ;  /* 0x0002580001ae7983 */ /* 0x000f220000300a00 */
[----:B------:R-:W-:Y:S01]  /*5e90*/  R2UR UR6, R8 ;  /* 0x00000000080672ca */ /* 0x000fe200000e0000 */
[----:B------:R-:W-:Y:S01]  /*5ea0*/  UMOV UR57, 0x80000020 ;  /* 0x8000002000397882 */ /* 0x000fe20000000000 */
[----:B------:R-:W-:Y:S01]  /*5eb0*/  R2UR UR4, R0 ;  /* 0x00000000000472ca */ /* 0x000fe200000e0000 */
[----:B------:R-:W-:Y:S01]  /*5ec0*/  STL [R1+0x578], R144 ;  /* 0x0005789001007387 */ /* 0x000fe20000100800 */
[----:B------:R-:W-:Y:S01]  /*5ed0*/  R2UR UR5, R9 ;  /* 0x00000000090572ca */ /* 0x000fe200000e0000 */
[----:B------:R-:W-:-:S02]  /*5ee0*/  UMOV UR59, 0x80000020 ;  /* 0x80000020003b7882 */ /* 0x000fc40000000000 */
[----:B------:R-:W-:Y:S04]  /*5ef0*/  STL [R1+0x574], R145 ;  /* 0x0005749101007387 */ /* 0x000fe80000100800 */
[----:B------:R-:W-:Y:S04]  /*5f00*/  STL [R1+0x570], R146 ;  /* 0x0005709201007387 */ /* 0x000fe80000100800 */
[----:B------:R-:W-:Y:S01]  /*5f10*/  UIMAD UR7, UR4, 0x600, UR6 ;  /* 0x00000600040778a4 */ /* 0x000fe2000f8e0206 */
[----:B------:R-:W-:Y:S01]  /*5f20*/  STL [R1+0x56c], R147 ;  /* 0x00056c9301007387 */ /* 0x000fe20000100800 */
[----:B------:R-:W-:-:S03]  /*5f30*/  UIMAD UR4, UR4, 0x3c0, UR5 ;  /* 0x000003c0040478a4 */ /* 0x000fc6000f8e0205 */
[----:B------:R-:W-:Y:S01]  /*5f40*/  STL [R1+0x568], R148 ;  /* 0x0005689401007387 */ /* 0x000fe20000100800 */
[----:B------:R-:W-:Y:S01]  /*5f50*/  UIADD3 UR5, UR4, 0x40, URZ ;  /* 0x0000004004057890 */ /* 0x000fe2000fffe03f */
[----:B------:R-:W-:Y:S02]  /*5f60*/  UMOV UR56, UR7 ;  /* 0x0000000700387c82 */ /* 0x000fe40008000000 */
[----:B------:R-:W-:Y:S01]  /*5f70*/  STL [R1+0x564], R149 ;  /* 0x0005649501007387 */ /* 0x000fe20000100800 */
[----:B------:R-:W-:Y:S01]  /*5f80*/  UMOV UR58, UR4 ;  /* 0x00000004003a7c82 */ /* 0x000fe20008000000 */
[----:B------:R-:W-:Y:S01]  /*5f90*/  UMOV UR9, UR57 ;  /* 0x0000003900097c82 */ /* 0x000fe20008000000 */
[----:B------:R-:W-:Y:S01]  /*5fa0*/  UMOV UR11, 0x80000020 ;  /* 0x80000020000b7882 */ /* 0x000fe20000000000 */
[----:B------:R-:W-:Y:S01]  /*5fb0*/  STL [R1+0x560], R150 ;  /* 0x0005609601007387 */ /* 0x000fe20000100800 */
[----:B------:R-:W-:-:S03]  /*5fc0*/  UIADD3 UR6, UR4, 0x80, URZ ;  /* 0x0000008004067890 */ /* 0x000fc6000fffe03f */
[----:B------:R-:W-:Y:S04]  /*5fd0*/  STL [R1+0x55c], R151 ;  /* 0x00055c9701007387 */ /* 0x000fe80000100800 */
        /* <DEDUP_REMOVED lines=46> */
[----:B------:R0:W-:Y:S04]  /*62c0*/  STL [R1+0x410], R4 ;  /* 0x0004100401007387 */ /* 0x0001e80000100800 */
[----:B------:R-:W-:Y:S04]  /*62d0*/  STL [R1+0x40c], R3 ;  /* 0x00040c0301007387 */ /* 0x000fe80000100800 */
[----:B------:R-:W-:Y:S04]  /*62e0*/  STL [R1+0x408], R2 ;  /* 0x0004080201007387 */ /* 0x000fe80000100800 */
[----:B------:R-:W-:Y:S04]  /*62f0*/  STL [R1+0x42c], R8 ;  /* 0x00042c0801007387 */ /* 0x000fe80000100800 */
[----:B------:R2:W-:Y:S04]  /*6300*/  STL [R1+0x430], R9 ;  /* 0x0004300901007387 */ /* 0x0005e80000100800 */
[----:B------:R-:W-:Y:S04]  /*6310*/  STL [R1+0x434], R0 ;  /* 0x0004340001007387 */ /* 0x000fe80000100800 */
[----:B0-----:R-:W3:Y:S04]  /*6320*/  LDL.LU.64 R4, [R1+0x120] ;  /* 0x0001200001047983 */ /* 0x001ee80000300a00 */
[----:B-1----:R-:W3:Y:S04]  /*6330*/  LDL.LU.64 R6, [R1+0x128] ;  /* 0x0001280001067983 */ /* 0x002ee80000300a00 */
[----:B--2---:R-:W2:Y:S01]  /*6340*/  LDL.LU.64 R8, [R1+0x130] ;  /* 0x0001300001087983 */ /* 0x004ea20000300a00 */
[----:B----4-:R-:W-:-:S06]  /*6350*/  WARPGROUP.ARRIVE ;  /* 0x00000000000079c5 */ /* 0x010fcc0000000000 */
[----:B------:R-:W-:Y:S03]  /*6360*/  HGMMA.64x16x16.F32 R168, gdesc[UR56], R168, gsb0 ;  /* 0x0020000038a879f0 */ /* 0x000fe600080008a8 */
[----:B------:R-:W-:Y:S02]  /*6370*/  WARPGROUP.DEPBAR.LE gsb0, 0x0 ;  /* 0x00008000000079c5 */ /* 0x000fe40000010000 */
[----:B------:R0:W-:Y:S04]  /*6380*/  STL.64 [R1+0x240], R168 ;  /* 0x000240a801007387 */ /* 0x0001e80000100a00 */
[----:B------:R1:W-:Y:S04]  /*6390*/  STL.64 [R1+0x248], R170 ;  /* 0x000248aa01007387 */ /* 0x0003e80000100a00 */
[----:B------:R4:W-:Y:S04]  /*63a0*/  STL.64 [R1+0x250], R172 ;  /* 0x000250ac01007387 */ /* 0x0009e80000100a00 */
[----:B------:R4:W-:Y:S04]  /*63b0*/  STL.64 [R1+0x258], R174 ;  /* 0x000258ae01007387 */ /* 0x0009e80000100a00 */
[----:B------:R-:W2:Y:S01]  /*63c0*/  LDL.LU.64 R10, [R1+0x138] ;  /* 0x00013800010a7983 */ /* 0x000ea20000300a00 */
[----:B---3--:R-:W-:Y:S01]  /*63d0*/  WARPGROUP.ARRIVE ;  /* 0x00000000000079c5 */ /* 0x008fe20000000000 */
[----:B------:R-:W-:Y:S01]  /*63e0*/  UMOV UR8, UR56 ;  /* 0x0000003800087c82 */ /* 0x000fe20008000000 */
[----:B------:R-:W-:Y:S01]  /*63f0*/  UMOV UR10, UR5 ;  /* 0x00000005000a7c82 */ /* 0x000fe20008000000 */
[----:B------:R-:W3:Y:S03]  /*6400*/  LDL.LU.64 R120, [R1+0xc0] ;  /* 0x0000c00001787983 */ /* 0x000ee60000300a00 */
[----:B------:R-:W-:Y:S01]  /*6410*/  HGMMA.64x16x16.F32 R192, gdesc[UR8], R192, gsb0 ;  /* 0x0020000008c079f0 */ /* 0x000fe200080008c0 */
[----:B------:R-:W3:Y:S01]  /*6420*/  LDL.LU.64 R122, [R1+0xc8] ;  /* 0x0000c800017a7983 */ /* 0x000ee20000300a00 */
[----:B------:R-:W-:Y:S01]  /*6430*/  UMOV UR12, UR56 ;  /* 0x00000038000c7c82 */ /* 0x000fe20008000000 */
[----:B------:R-:W-:-:S02]  /*6440*/  UMOV UR13, UR57 ;  /* 0x00000039000d7c82 */ /* 0x000fc40008000000 */
[----:B------:R-:W3:Y:S01]  /*6450*/  LDL.LU.64 R124, [R1+0xd0] ;  /* 0x0000d000017c7983 */ /* 0x000ee20000300a00 */
[----:B------:R-:W-:Y:S01]  /*6460*/  UMOV UR14, UR6 ;  /* 0x00000006000e7c82 */ /* 0x000fe20008000000 */
[----:B------:R-:W-:Y:S02]  /*6470*/  UMOV UR15, 0x80000020 ;  /* 0x80000020000f7882 */ /* 0x000fe40000000000 */
[----:B------:R-:W3:Y:S01]  /*6480*/  LDL.LU.64 R126, [R1+0xd8] ;  /* 0x0000d800017e7983 */ /* 0x000ee20000300a00 */
[----:B------:R-:W-:-:S03]  /*6490*/  UIADD3 UR54, UR4, 0xc0, URZ ;  /* 0x000000c004367890 */ /* 0x000fc6000fffe03f */
[----:B------:R-:W4:Y:S01]  /*64a0*/  LDL.LU.64 R12, [R1+0x60] ;  /* 0x00006000010c7983 */ /* 0x000f220000300a00 */
[----:B------:R-:W-:-:S03]  /*64b0*/  UMOV UR52, UR56 ;  /* 0x0000003800347c82 */ /* 0x000fc60008000000 */
[----:B------:R-:W4:Y:S01]  /*64c0*/  LDL.LU.64 R14, [R1+0x68] ;  /* 0x00006800010e7983 */ /* 0x000f220000300a00 */
[----:B------:R-:W-:Y:S01]  /*64d0*/  UMOV UR53, UR57 ;  /* 0x0000003900357c82 */ /* 0x000fe20008000000 */
[----:B------:R-:W-:Y:S02]  /*64e0*/  UMOV UR55, 0x80000020 ;  /* 0x8000002000377882 */ /* 0x000fe40000000000 */
[----:B------:R-:W4:Y:S04]  /*64f0*/  LDL.LU.64 R16, [R1+0x70] ;  /* 0x0000700001107983 */ /* 0x000f280000300a00 */
[----:B------:R-:W4:Y:S01]  /*6500*/  LDL.LU.64 R18, [R1+0x78] ;  /* 0x0000780001127983 */ /* 0x000f220000300a00 */
[----:B------:R-:W-:Y:S02]  /*6510*/  WARPGROUP.DEPBAR.LE gsb0, 0x0 ;  /* 0x00008000000079c5 */ /* 0x000fe40000010000 */
[----:B------:R-:W-:-:S06]  /*6520*/  WARPGROUP.ARRIVE ;  /* 0x00000000000079c5 */ /* 0x000fcc0000000000 */
[----:B------:R-:W-:Y:S03]  /*6530*/  HGMMA.64x16x16.F32 R216, gdesc[UR12], R216, gsb0 ;  /* 0x002000000cd879f0 */ /* 0x000fe600080008d8 */
[----:B------:R-:W-:Y:S02]  /*6540*/  WARPGROUP.DEPBAR.LE gsb0, 0x0 ;  /* 0x00008000000079c5 */ /* 0x000fe40000010000 */
[----:B--2---:R-:W-:-:S06]  /*6550*/  WARPGROUP.ARRIVE ;  /* 0x00000000000079c5 */ /* 0x004fcc0000000000 */
[----:B------:R-:W-:Y:S03]  /*6560*/  HGMMA.64x16x16.F32 R4, gdesc[UR52], R4, gsb0 ;  /* 0x00200000340479f0 */ /* 0x000fe60008000804 */
[----:B------:R-:W-:Y:S02]  /*6570*/  WARPGROUP.DEPBAR.LE gsb0, 0x0 ;  /* 0x00008000000079c5 */ /* 0x000fe40000010000 */
[----:B------:R-:W-:Y:S01]  /*6580*/  IMAD.MOV.U32 R72, RZ, RZ, R4 ;  /* 0x000000ffff487224 */ /* 0x000fe200078e0004 */
[----:B------:R-:W-:Y:S01]  /*6590*/  MOV R75, R7 ;  /* 0x00000007004b7202 */ /* 0x000fe20000000f00 */
[----:B------:R-:W-:Y:S02]  /*65a0*/  IMAD.MOV.U32 R73, RZ, RZ, R5 ;  /* 0x000000ffff497224 */ /* 0x000fe400078e0005 */
[----:B------:R-:W-:Y:S01]  /*65b0*/  IMAD.MOV.U32 R74, RZ, RZ, R6 ;  /* 0x000000ffff4a7224 */ /* 0x000fe200078e0006 */
[----:B------:R-:W2:Y:S01]  /*65c0*/  LDL.LU.64 R4, [R1] ;  /* 0x0000000001047983 */ /* 0x000ea20000300a00 */
[----:B------:R-:W-:Y:S01]  /*65d0*/  IMAD.MOV.U32 R76, RZ, RZ, R8 ;  /* 0x000000ffff4c7224 */ /* 0x000fe200078e0008 */
[----:B------:R-:W-:Y:S01]  /*65e0*/  MOV R79, R11 ;  /* 0x0000000b004f7202 */ /* 0x000fe20000000f00 */
[----:B------:R-:W-:Y:S01]  /*65f0*/  IMAD.MOV.U32 R77, RZ, RZ, R9 ;  /* 0x000000ffff4d7224 */ /* 0x000fe200078e0009 */
[----:B------:R-:W2:Y:S01]  /*6600*/  LDL.LU.64 R6, [R1+0x8] ;  /* 0x0000080001067983 */ /* 0x000ea20000300a00 */
[----:B------:R-:W-:-:S03]  /*6610*/  IMAD.MOV.U32 R78, RZ, RZ, R10 ;  /* 0x000000ffff4e7224 */ /* 0x000fc600078e000a */
[----:B------:R-:W2:Y:S04]  /*6620*/  LDL.LU.64 R8, [R1+0x10] ;  /* 0x0000100001087983 */ /* 0x000ea80000300a00 */
[----:B------:R-:W2:Y:S01]  /*6630*/  LDL.LU.64 R10, [R1+0x18] ;  /* 0x00001800010a7983 */ /* 0x000ea20000300a00 */
[----:B------:R-:W-:Y:S01]  /*6640*/  UIADD3 UR50, UR4, 0x100, URZ ;  /* 0x0000010004327890 */ /* 0x000fe2000fffe03f */
[----:B---3--:R-:W-:Y:S01]  /*6650*/  WARPGROUP.ARRIVE ;  /* 0x00000000000079c5 */ /* 0x008fe20000000000 */
[----:B------:R-:W-:Y:S01]  /*6660*/  UMOV UR48, UR56 ;  /* 0x0000003800307c82 */ /* 0x000fe20008000000 */
[----:B------:R-:W-:Y:S01]  /*6670*/  UMOV UR49, UR57 ;  /* 0x0000003900317c82 */ /* 0x000fe20008000000 */
[----:B------:R-:W-:Y:S01]  /*6680*/  UMOV UR51, 0x80000020 ;  /* 0x8000002000337882 */ /* 0x000fe20000000000 */
[----:B------:R-:W-:Y:S01]  /*6690*/  UIADD3 UR46, UR4, 0x140, URZ ;  /* 0x00000140042e7890 */ /* 0x000fe2000fffe03f */
[----:B0-----:R-:W3:Y:S03]  /*66a0*/  LDL.LU.64 R168, [R1+0x40] ;  /* 0x0000400001a87983 */ /* 0x001ee60000300a00 */
[----:B------:R-:W-:Y:S01]  /*66b0*/  HGMMA.64x16x16.F32 R120, gdesc[UR48], R120, gsb0 ;  /* 0x00200000307879f0 */ /* 0x000fe20008000878 */
[----:B------:R-:W-:Y:S01]  /*66c0*/  UMOV UR44, UR56 ;  /* 0x00000038002c7c82 */ /* 0x000fe20008000000 */
[----:B------:R-:W-:Y:S01]  /*66d0*/  UMOV UR45, UR57 ;  /* 0x00000039002d7c82 */ /* 0x000fe20008000000 */
[----:B------:R-:W-:Y:S01]  /*66e0*/  UMOV UR47, 0x80000020 ;  /* 0x80000020002f7882 */ /* 0x000fe20000000000 */
[----:B------:R-:W-:Y:S01]  /*66f0*/  UIADD3 UR42, UR4, 0x180, URZ ;  /* 0x00000180042a7890 */ /* 0x000fe2000fffe03f */
[----:B-1----:R-:W3:Y:S01]  /*6700*/  LDL.LU.64 R170, [R1+0x48] ;  /* 0x0000480001aa7983 */ /* 0x002ee20000300a00 */
[----:B------:R-:W-:Y:S01]  /*6710*/  UMOV UR40, UR56 ;  /* 0x0000003800287c82 */ /* 0x000fe20008000000 */
[----:B------:R-:W-:Y:S01]  /*6720*/  UMOV UR41, UR57 ;  /* 0x0000003900297c82 */ /* 0x000fe20008000000 */
[----:B------:R-:W-:Y:S01]  /*6730*/  UMOV UR43, 0x80000020 ;  /* 0x80000020002b7882 */ /* 0x000fe20000000000 */
[----:B------:R-:W-:Y:S01]  /*6740*/  UIADD3 UR38, UR4, 0x1c0, URZ ;  /* 0x000001c004267890 */ /* 0x000fe2000fffe03f */
[----:B----4-:R-:W3:Y:S01]  /*6750*/  LDL.LU.64 R172, [R1+0x50] ;  /* 0x0000500001ac7983 */ /* 0x010ee20000300a00 */
[----:B------:R-:W-:Y:S01]  /*6760*/  UMOV UR36, UR56 ;  /* 0x0000003800247c82 */ /* 0x000fe20008000000 */
[----:B------:R-:W-:Y:S01]  /*6770*/  UMOV UR37, UR57 ;  /* 0x0000003900257c82 */ /* 0x000fe20008000000 */
[----:B------:R-:W-:Y:S01]  /*6780*/  UMOV UR39, 0x80000020 ;  /* 0x8000002000277882 */ /* 0x000fe20000000000 */
[----:B------:R-:W-:Y:S01]  /*6790*/  UIADD3 UR34, UR4, 0x200, URZ ;  /* 0x0000020004227890 */ /* 0x000fe2000fffe03f */
[----:B------:R-:W3:Y:S01]  /*67a0*/  LDL.LU.64 R174, [R1+0x58] ;  /* 0x0000580001ae7983 */ /* 0x000ee20000300a00 */
[----:B------:R-:W-:-:S02]  /*67b0*/  WARPGROUP.DEPBAR.LE gsb0, 0x0 ;  /* 0x00008000000079c5 */ /* 0x000fc40000010000 */
[----:B------:R-:W-:-:S06]  /*67c0*/  WARPGROUP.ARRIVE ;  /* 0x00000000000079c5 */ /* 0x000fcc0000000000 */
[----:B------:R-:W-:Y:S03]  /*67d0*/  HGMMA.64x16x16.F32 R12, gdesc[UR44], R12, gsb0 ;  /* 0x002000002c0c79f0 */ /* 0x000fe6000800080c */
[----:B------:R-:W-:Y:S02]  /*67e0*/  WARPGROUP.DEPBAR.LE gsb0, 0x0 ;  /* 0x00008000000079c5 */ /* 0x000fe40000010000 */
[----:B------:R-:W-:Y:S01]  /*67f0*/  UMOV UR32, UR56 ;  /* 0x0000003800207c82 */ /* 0x000fe20008000000 */
[----:B------:R-:W-:Y:S01]  /*6800*/  UMOV UR33, UR57 ;  /* 0x0000003900217c82 */ /* 0x000fe20008000000 */
[----:B------:R-:W-:Y:S01]  /*6810*/  UMOV UR35, 0x80000020 ;  /* 0x8000002000237882 */ /* 0x000fe20000000000 */
[----:B--2---:R-:W-:-:S06]  /*6820*/  WARPGROUP.ARRIVE ;  /* 0x00000000000079c5 */ /* 0x004fcc0000000000 */
[----:B------:R-:W-:Y:S03]  /*6830*/  HGMMA.64x16x16.F32 R4, gdesc[UR40], R4, gsb0 ;  /* 0x00200000280479f0 */ /* 0x000fe60008000804 */
[----:B------:R-:W-:Y:S02]  /*6840*/  WARPGROUP.DEPBAR.LE gsb0, 0x0 ;  /* 0x00008000000079c5 */ /* 0x000fe40000010000 */
[----:B------:R-:W-:-:S06]  /*6850*/  WARPGROUP.ARRIVE ;  /* 0x00000000000079c5 */ /* 0x000fcc0000000000 */
[----:B------:R-:W-:Y:S03]  /*6860*/  HGMMA.64x16x16.F32 R208, gdesc[UR36], R208, gsb0 ;  /* 0x0020000024d079f0 */ /* 0x000fe600080008d0 */
[----:B------:R-:W-:Y:S02]  /*6870*/  WARPGROUP.DEPBAR.LE gsb0, 0x0 ;  /* 0x00008000000079c5 */ /* 0x000fe40000010000 */
[----:B------:R-:W-:-:S06]  /*6880*/  WARPGROUP.ARRIVE ;  /* 0x00000000000079c5 */ /* 0x000fcc0000000000 */
[----:B------:R-:W-:Y:S01]  /*6890*/  HGMMA.64x16x16.F32 R184, gdesc[UR32], R184, gsb0 ;  /* 0x0020000020b879f0 */ /* 0x000fe200080008b8 */
[----:B------:R-:W-:Y:S01]  /*68a0*/  UIADD3 UR30, UR4, 0x240, URZ ;  /* 0x00000240041e7890 */ /* 0x000fe2000fffe03f */
[----:B------:R-:W-:Y:S01]  /*68b0*/  UMOV UR28, UR56 ;  /* 0x00000038001c7c82 */ /* 0x000fe20008000000 */
[----:B------:R-:W-:Y:S01]  /*68c0*/  UMOV UR29, UR57 ;  /* 0x00000039001d7c82 */ /* 0x000fe20008000000 */
[----:B------:R-:W-:Y:S01]  /*68d0*/  UMOV UR31, 0x80000020 ;  /* 0x80000020001f7882 */ /* 0x000fe20000000000 */
        /* <DEDUP_REMOVED lines=24> */
[----:B------:R-:W-:Y:S01]  /*6a60*/  UMOV UR52, UR10 ;  /* 0x0000000a00347c82 */ /* 0x000fe20008000000 */
[----:B------:R-:W-:Y:S01]  /*6a70*/  UIADD3 UR10, UR4, 0x340, URZ ;  /* 0x00000340040a7890 */ /* 0x000fe2000fffe03f */
[----:B------:R-:W-:Y:S01]  /*6a80*/  UMOV UR8, UR14 ;  /* 0x0000000e00087c82 */ /* 0x000fe20008000000 */
[----:B------:R-:W-:Y:S01]  /*6a90*/  UMOV UR9, UR15 ;  /* 0x0000000f00097c82 */ /* 0x000fe20008000000 */
[----:B------:R-:W-:Y:S01]  /*6aa0*/  UMOV UR53, UR11 ;  /* 0x0000000b00357c82 */ /* 0x000fe20008000000 */
[----:B------:R-:W-:Y:S01]  /*6ab0*/  UMOV UR48, UR8 ;  /* 0x0000000800307c82 */ /* 0x000fe20008000000 */
[----:B------:R-:W-:Y:S01]  /*6ac0*/  UMOV UR49, UR9 ;  /* 0x0000000900317c82 */ /* 0x000fe20008000000 */
[----:B------:R-:W-:Y:S01]  /*6ad0*/  UMOV UR8, UR56 ;  /* 0x0000003800087c82 */ /* 0x000fe20008000000 */
[----:B------:R-:W-:Y:S01]  /*6ae0*/  UMOV UR9, UR57 ;  /* 0x0000003900097c82 */ /* 0x000fe20008000000 */
[----:B------:R-:W-:Y:S01]  /*6af0*/  UMOV UR11, 0x80000020 ;  /* 0x80000020000b7882 */ /* 0x000fe20000000000 */
[----:B------:R-:W-:-:S02]  /*6b00*/  WARPGROUP.DEPBAR.LE gsb0, 0x0 ;  /* 0x00008000000079c5 */ /* 0x000fc40000010000 */
        /* <DEDUP_REMOVED lines=10> */
[----:B------:R-:W-:-:S06]  /*6bb0*/  UMOV UR13, 0x80000020 ;  /* 0x80000020000d7882 */ /* 0x000fcc0000000000 */
        /* <DEDUP_REMOVED lines=44> */
[----:B------:R-:W-:Y:S01]  /*6e80*/  IMAD.MOV.U32 R100, RZ, RZ, R124 ;  /* 0x000000ffff647224 */ /* 0x000fe200078e007c */
[----:B------:R-:W-:Y:S01]  /*6e90*/  MOV R103, R127 ;  /* 0x0000007f00677202 */ /* 0x000fe20000000f00 */
[----:B------:R-:W-:Y:S01]  /*6ea0*/  IMAD.MOV.U32 R101, RZ, RZ, R125 ;  /* 0x000000ffff657224 */ /* 0x000fe200078e007d */
[----:B------:R-:W-:Y:S01]  /*6eb0*/  MOV R127, R19 ;  /* 0x00000013007f7202 */ /* 0x000fe20000000f00 */
[----:B------:R-:W-:Y:S02]  /*6ec0*/  IMAD.MOV.U32 R102, RZ, RZ, R126 ;  /* 0x000000ffff667224 */ /* 0x000fe400078e007e */
[----:B------:R-:W-:Y:S02]  /*6ed0*/  IMAD.MOV.U32 R124, RZ, RZ, R16 ;  /* 0x000000ffff7c7224 */ /* 0x000fe400078e0010 */
[----:B------:R-:W-:Y:S02]  /*6ee0*/  IMAD.MOV.U32 R125, RZ, RZ, R17 ;  /* 0x000000ffff7d7224 */ /* 0x000fe400078e0011 */
[----:B------:R-:W-:Y:S01]  /*6ef0*/  IMAD.MOV.U32 R126, RZ, RZ, R18 ;  /* 0x000000ffff7e7224 */ /* 0x000fe200078e0012 */
[----:B------:R-:W2:Y:S01]  /*6f00*/  LDL.LU.64 R16, [R1+0xa0] ;  /* 0x0000a00001107983 */ /* 0x000ea20000300a00 */
[----:B------:R-:W-:-:S03]  /*6f10*/  UMOV UR44, UR12 ;  /* 0x0000000c002c7c82 */ /* 0x000fc60008000000 */
[----:B------:R-:W2:Y:S01]  /*6f20*/  LDL.LU.64 R18, [R1+0xa8] ;  /* 0x0000a80001127983 */ /* 0x000ea20000300a00 */
[----:B------:R-:W-:-:S03]  /*6f30*/  UMOV UR45, UR13 ;  /* 0x0000000d002d7c82 */ /* 0x000fc60008000000 */
[----:B------:R-:W2:Y:S04]  /*6f40*/  LDL.LU.64 R20, [R1+0xb0] ;  /* 0x0000b00001147983 */ /* 0x000ea80000300a00 */
[----:B------:R-:W2:Y:S01]  /*6f50*/  LDL.LU.64 R22, [R1+0xb8] ;  /* 0x0000b80001167983 */ /* 0x000ea20000300a00 */
[----:B------:R-:W-:Y:S02]  /*6f60*/  WARPGROUP.DEPBAR.LE gsb0, 0x0 ;  /* 0x00008000000079c5 */ /* 0x000fe40000010000 */
[----:B---3--:R-:W-:-:S06]  /*6f70*/  WARPGROUP.ARRIVE ;  /* 0x00000000000079c5 */ /* 0x008fcc0000000000 */
[----:B------:R-:W-:Y:S01]  /*6f80*/  HGMMA.64x16x16.F32 R168, gdesc[UR44], R168, gsb0 ;  /* 0x002000002ca879f0 */ /* 0x000fe200080008a8 */
[----:B------:R-:W-:Y:S04]  /*6f90*/  STL [R1+0x4b8], R208 ;  /* 0x0004b8d001007387 */ /* 0x000fe80000100800 */
[----:B------:R-:W-:Y:S04]  /*6fa0*/  STL [R1+0x4b4], R209 ;  /* 0x0004b4d101007387 */ /* 0x000fe80000100800 */
[----:B------:R-:W-:Y:S04]  /*6fb0*/  STL [R1+0x4b0], R210 ;  /* 0x0004b0d201007387 */ /* 0x000fe80000100800 */
[----:B------:R-:W-:Y:S01]  /*6fc0*/  STL [R1+0x4ac], R211 ;  /* 0x0004acd301007387 */ /* 0x000fe20000100800 */
[----:B------:R-:W-:-:S03]  /*6fd0*/  IMAD.MOV.U32 R48, RZ, RZ, R216 ;  /* 0x000000ffff307224 */ /* 0x000fc600078e00d8 */
[----:B------:R-:W-:Y:S01]  /*6fe0*/  STL [R1+0x4a8], R212 ;  /* 0x0004a8d401007387 */ /* 0x000fe20000100800 */
[----:B------:R-:W-:-:S03]  /*6ff0*/  IMAD.MOV.U32 R49, RZ, RZ, R217 ;  /* 0x000000ffff317224 */ /* 0x000fc600078e00d9 */
[----:B------:R-:W-:Y:S01]  /*7000*/  STL [R1+0x4a4], R213 ;  /* 0x0004a4d501007387 */ /* 0x000fe20000100800 */
[----:B------:R-:W-:Y:S01]  /*7010*/  IMAD.MOV.U32 R50, RZ, RZ, R218 ;  /* 0x000000ffff327224 */ /* 0x000fe200078e00da */
[----:B------:R-:W-:Y:S02]  /*7020*/  MOV R51, R219 ;  /* 0x000000db00337202 */ /* 0x000fe40000000f00 */
[----:B------:R-:W-:Y:S01]  /*7030*/  STL [R1+0x4a0], R214 ;  /* 0x0004a0d601007387 */ /* 0x000fe20000100800 */
[----:B------:R-:W-:-:S03]  /*7040*/  IMAD.MOV.U32 R52, RZ, RZ, R220 ;  /* 0x000000ffff347224 */ /* 0x000fc600078e00dc */
[----:B------:R-:W-:Y:S01]  /*7050*/  STL [R1+0x49c], R215 ;  /* 0x00049cd701007387 */ /* 0x000fe20000100800 */
[----:B------:R-:W-:-:S03]  /*7060*/  IMAD.MOV.U32 R53, RZ, RZ, R221 ;  /* 0x000000ffff357224 */ /* 0x000fc600078e00dd */
[----:B------:R-:W3:Y:S04]  /*7070*/  LDL.LU.64 R216, [R1+0x100] ;  /* 0x0001000001d87983 */ /* 0x000ee80000300a00 */
[----:B------:R-:W3:Y:S04]  /*7080*/  LDL.LU.64 R218, [R1+0x108] ;  /* 0x0001080001da7983 */ /* 0x000ee80000300a00 */
[----:B------:R-:W3:Y:S01]  /*7090*/  LDL.LU.64 R220, [R1+0x110] ;  /* 0x0001100001dc7983 */ /* 0x000ee20000300a00 */
[----:B------:R-:W-:Y:S01]  /*70a0*/  IMAD.MOV.U32 R54, RZ, RZ, R222 ;  /* 0x000000ffff367224 */ /* 0x000fe200078e00de */
[----:B------:R-:W-:Y:S01]  /*70b0*/  MOV R55, R223 ;  /* 0x000000df00377202 */ /* 0x000fe20000000f00 */
[----:B------:R-:W-:-:S02]  /*70c0*/  WARPGROUP.DEPBAR.LE gsb0, 0x0 ;  /* 0x00008000000079c5 */ /* 0x000fc40000010000 */
[----:B------:R0:W-:Y:S04]  /*70d0*/  STL.64 [R1+0x40], R168 ;  /* 0x000040a801007387 */ /* 0x0001e80000100a00 */
[----:B------:R1:W-:Y:S04]  /*70e0*/  STL.64 [R1+0x48], R170 ;  /* 0x000048aa01007387 */ /* 0x0003e80000100a00 */
[----:B------:R4:W-:Y:S04]  /*70f0*/  STL.64 [R1+0x50], R172 ;  /* 0x000050ac01007387 */ /* 0x0009e80000100a00 */
[----:B------:R4:W-:Y:S04]  /*7100*/  STL.64 [R1+0x58], R174 ;  /* 0x000058ae01007387 */ /* 0x0009e80000100a00 */
[----:B------:R-:W3:Y:S01]  /*7110*/  LDL.LU.64 R222, [R1+0x118] ;  /* 0x0001180001de7983 */ /* 0x000ee20000300a00 */
[----:B------:R-:W-:Y:S01]  /*7120*/  IMAD.MOV.U32 R24, RZ, RZ, R192 ;  /* 0x000000ffff187224 */ /* 0x000fe200078e00c0 */
[----:B------:R-:W-:Y:S01]  /*7130*/  MOV R27, R195 ;  /* 0x000000c3001b7202 */ /* 0x000fe20000000f00 */
[----:B------:R-:W-:-:S02]  /*7140*/  IMAD.MOV.U32 R25, RZ, RZ, R193 ;  /* 0x000000ffff197224 */ /* 0x000fc400078e00c1 */
[----:B------:R-:W-:Y:S01]  /*7150*/  IMAD.MOV.U32 R26, RZ, RZ, R194 ;  /* 0x000000ffff1a7224 */ /* 0x000fe200078e00c2 */
[----:B------:R-:W3:Y:S01]  /*7160*/  LDL.LU.64 R192, [R1+0x160] ;  /* 0x0001600001c07983 */ /* 0x000ee20000300a00 */
[----:B------:R-:W-:Y:S01]  /*7170*/  IMAD.MOV.U32 R28, RZ, RZ, R196 ;  /* 0x000000ffff1c7224 */ /* 0x000fe200078e00c4 */
[----:B------:R-:W-:Y:S01]  /*7180*/  MOV R31, R199 ;  /* 0x000000c7001f7202 */ /* 0x000fe20000000f00 */
[----:B------:R-:W-:Y:S01]  /*7190*/  IMAD.MOV.U32 R29, RZ, RZ, R197 ;  /* 0x000000ffff1d7224 */ /* 0x000fe200078e00c5 */
[----:B------:R-:W3:Y:S01]  /*71a0*/  LDL.LU.64 R194, [R1+0x168] ;  /* 0x0001680001c27983 */ /* 0x000ee20000300a00 */
[----:B------:R-:W-:-:S03]  /*71b0*/  IMAD.MOV.U32 R30, RZ, RZ, R198 ;  /* 0x000000ffff1e7224 */ /* 0x000fc600078e00c6 */
[----:B------:R-:W3:Y:S04]  /*71c0*/  LDL.LU.64 R196, [R1+0x170] ;  /* 0x0001700001c47983 */ /* 0x000ee80000300a00 */
[----:B------:R-:W3:Y:S01]  /*71d0*/  LDL.LU.64 R198, [R1+0x178] ;  /* 0x0001780001c67983 */ /* 0x000ee20000300a00 */
[----:B------:R-:W-:Y:S01]  /*71e0*/  IMAD.MOV.U32 R148, RZ, RZ, R8 ;  /* 0x000000ffff947224 */ /* 0x000fe200078e0008 */
[----:B------:R-:W-:Y:S01]  /*71f0*/  MOV R151, R11 ;  /* 0x0000000b00977202 */ /* 0x000fe20000000f00 */
[----:B------:R-:W-:Y:S01]  /*7200*/  IMAD.MOV.U32 R149, RZ, RZ, R9 ;  /* 0x000000ffff957224 */ /* 0x000fe200078e0009 */
[----:B------:R-:W-:Y:S01]  /*7210*/  MOV R99, R123 ;  /* 0x0000007b00637202 */ /* 0x000fe20000000f00 */
[----:B------:R-:W-:Y:S01]  /*7220*/  IMAD.MOV.U32 R96, RZ, RZ, R120 ;  /* 0x000000ffff607224 */ /* 0x000fe200078e0078 */
[----:B------:R-:W3:Y:S01]  /*7230*/  LDL.LU.64 R8, [R1+0x1c0] ;  /* 0x0001c00001087983 */ /* 0x000ee20000300a00 */
[----:B------:R-:W-:-:S02]  /*7240*/  IMAD.MOV.U32 R97, RZ, RZ, R121 ;  /* 0x000000ffff617224 */ /* 0x000fc400078e0079 */
[----:B------:R-:W-:Y:S01]  /*7250*/  IMAD.MOV.U32 R150, RZ, RZ, R10 ;  /* 0x000000ffff967224 */ /* 0x000fe200078e000a */
[----:B------:R-:W-:Y:S01]  /*7260*/  MOV R123, R15 ;  /* 0x0000000f007b7202 */ /* 0x000fe20000000f00 */
[----:B------:R-:W-:Y:S01]  /*7270*/  IMAD.MOV.U32 R98, RZ, RZ, R122 ;  /* 0x000000ffff627224 */ /* 0x000fe200078e007a */
[----:B------:R-:W3:Y:S01]  /*7280*/  LDL.LU.64 R10, [R1+0x1c8] ;  /* 0x0001c800010a7983 */ /* 0x000ee20000300a00 */
[----:B------:R-:W-:Y:S02]  /*7290*/  IMAD.MOV.U32 R120, RZ, RZ, R12 ;  /* 0x000000ffff787224 */ /* 0x000fe400078e000c */
[----:B------:R-:W-:Y:S02]  /*72a0*/  IMAD.MOV.U32 R121, RZ, RZ, R13 ;  /* 0x000000ffff797224 */ /* 0x000fe400078e000d */
[----:B------:R-:W-:Y:S01]  /*72b0*/  IMAD.MOV.U32 R122, RZ, RZ, R14 ;  /* 0x000000ffff7a7224 */ /* 0x000fe200078e000e */
[----:B------:R-:W3:Y:S04]  /*72c0*/  LDL.LU.64 R12, [R1+0x1d0] ;  /* 0x0001d000010c7983 */ /* 0x000ee80000300a00 */
[----:B------:R-:W3:Y:S01]  /*72d0*/  LDL.LU.64 R14, [R1+0x1d8] ;  /* 0x0001d800010e7983 */ /* 0x000ee20000300a00 */
        /* <DEDUP_REMOVED lines=8> */
[----:B------:R-:W-:Y:S01]  /*7360*/  IMAD.MOV.U32 R146, RZ, RZ, R6 ;  /* 0x000000ffff927224 */ /* 0x000fe200078e0006 */
[----:B------:R-:W-:Y:S01]  /*7370*/  MOV R147, R7 ;  /* 0x0000000700937202 */ /* 0x000fe20000000f00 */
[----:B------:R-:W-:Y:S01]  /*7380*/  UMOV UR56, UR12 ;  /* 0x0000000c00387c82 */ /* 0x000fe20008000000 */
[----:B------:R-:W-:Y:S01]  /*7390*/  MOV R7, UR59 ;  /* 0x0000003b00077c02 */ /* 0x000fe20008000f00 */
[----:B------:R-:W-:Y:S01]  /*73a0*/  UMOV UR57, UR13 ;  /* 0x0000000d00397c82 */ /* 0x000fe20008000000 */
[----:B------:R-:W-:Y:S01]  /*73b0*/  MOV R6, UR58 ;  /* 0x0000003a00067c02 */ /* 0x000fe20008000f00 */
[----:B------:R-:W-:Y:S01]  /*73c0*/  UMOV UR58, UR8 ;  /* 0x00000008003a7c82 */ /* 0x000fe20008000000 */
[----:B------:R-:W-:Y:S01]  /*73d0*/  UMOV UR59, UR9 ;  /* 0x00000009003b7c82 */ /* 0x000fe20008000000 */
[----:B0-----:R-:W3:Y:S04]  /*73e0*/  LDL.LU.64 R168, [R1+0x220] ;  /* 0x0002200001a87983 */ /* 0x001ee80000300a00 */
[----:B-1----:R-:W3:Y:S04]  /*73f0*/  LDL.LU.64 R170, [R1+0x228] ;  /* 0x0002280001aa7983 */ /* 0x002ee80000300a00 */
[----:B----4-:R-:W4:Y:S04]  /*7400*/  LDL.LU.64 R172, [R1+0x230] ;  /* 0x0002300001ac7983 */ /* 0x010f280000300a00 */
[----:B------:R-:W4:Y:S01]  /*7410*/  LDL.LU.64 R174, [R1+0x238] ;  /* 0x0002380001ae7983 */ /* 0x000f220000300a00 */
[----:B--2---:R-:W-:-:S06]  /*7420*/  WARPGROUP.ARRIVE ;  /* 0x00000000000079c5 */ /* 0x004fcc0000000000 */
[----:B------:R-:W-:Y:S03]  /*7430*/  HGMMA.64x16x16.F32 R16, gdesc[UR48], R16, gsb0 ;  /* 0x00200000301079f0 */ /* 0x000fe60008000810 */
[----:B------:R-:W-:Y:S02]  /*7440*/  WARPGROUP.DEPBAR.LE gsb0, 0x0 ;  /* 0x00008000000079c5 */ /* 0x000fe40000010000 */
[----:B---3--:R-:W-:-:S06]  /*7450*/  WARPGROUP.ARRIVE ;  /* 0x00000000000079c5 */ /* 0x008fcc0000000000 */
[----:B------:R-:W-:Y:S03]  /*7460*/  HGMMA.64x16x16.F32 R216, gdesc[UR52], R216, gsb0 ;  /* 0x0020000034d879f0 */ /* 0x000fe600080008d8 */
        /* <DEDUP_REMOVED lines=9> */
[----:B------:R-:W-:Y:S01]  /*7500*/  HGMMA.64x16x16.F32 R8, gdesc[UR56], R8, gsb0 ;  /* 0x00200000380879f0 */ /* 0x000fe20008000808 */
[----:B------:R0:W-:Y:S04]  /*7510*/  STL.64 [R1+0x100], R216 ;  /* 0x000100d801007387 */ /* 0x0001e80000100a00 */
[----:B------:R1:W-:Y:S04]  /*7520*/  STL.64 [R1+0x108], R218 ;  /* 0x000108da01007387 */ /* 0x0003e80000100a00 */
[----:B------:R2:W-:Y:S04]  /*7530*/  STL.64 [R1+0x110], R220 ;  /* 0x000110dc01007387 */ /* 0x0005e80000100a00 */
[----:B------:R3:W-:Y:S04]  /*7540*/  STL.64 [R1+0x118], R222 ;  /* 0x000118de01007387 */ /* 0x0007e80000100a00 */
[----:B------:R4:W-:Y:S04]  /*7550*/  STL.64 [R1+0x160], R192 ;  /* 0x000160c001007387 */ /* 0x0009e80000100a00 */
[----:B------:R4:W-:Y:S04]  /*7560*/  STL.64 [R1+0x168], R194 ;  /* 0x000168c201007387 */ /* 0x0009e80000100a00 */
[----:B------:R4:W-:Y:S04]  /*7570*/  STL.64 [R1+0x170], R196 ;  /* 0x000170c401007387 */ /* 0x0009e80000100a00 */
[----:B------:R4:W-:Y:S01]  /*7580*/  STL.64 [R1+0x178], R198 ;  /* 0x000178c601007387 */ /* 0x0009e20000100a00 */
[----:B------:R-:W-:-:S02]  /*7590*/  WARPGROUP.DEPBAR.LE gsb0, 0x0 ;  /* 0x00008000000079c5 */ /* 0x000fc40000010000 */
[----:B------:R-:W-:Y:S01]  /*75a0*/  IMAD.MOV.U32 R0, RZ, RZ, R15 ;  /* 0x000000ffff007224 */ /* 0x000fe200078e000f */
[----:B------:R4:W-:Y:S04]  /*75b0*/  STL.64 [R1+0x1c0], R8 ;  /* 0x0001c00801007387 */ /* 0x0009e80000100a00 */
[----:B------:R4:W-:Y:S04]  /*75c0*/  STL.64 [R1+0x1c8], R10 ;  /* 0x0001c80a01007387 */ /* 0x0009e80000100a00 */
[----:B------:R-:W-:Y:S04]  /*75d0*/  STL.64 [R1+0x1d0], R12 ;  /* 0x0001d00c01007387 */ /* 0x000fe80000100a00 */
[----:B------:R-:W-:Y:S04]  /*75e0*/  STL [R1+0x1d8], R14 ;  /* 0x0001d80e01007387 */ /* 0x000fe80000100800 */
[----:B------:R4:W-:Y:S04]  /*75f0*/  STL [R1+0x438], R0 ;  /* 0x0004380001007387 */ /* 0x0009e80000100800 */
[----:B0-----:R-:W4:Y:S04]  /*7600*/  LDL.LU.64 R216, [R1+0x200] ;  /* 0x0002000001d87983 */ /* 0x001f280000300a00 */
[----:B-1----:R-:W4:Y:S04]  /*7610*/  LDL.LU.64 R218, [R1+0x208] ;  /* 0x0002080001da7983 */ /* 0x002f280000300a00 */
[----:B--2---:R-:W2:Y:S04]  /*7620*/  LDL.LU.64 R220, [R1+0x210] ;  /* 0x0002100001dc7983 */ /* 0x004ea80000300a00 */
[----:B---3--:R-:W2:Y:S04]  /*7630*/  LDL.LU.64 R222, [R1+0x218] ;  /* 0x0002180001de7983 */ /* 0x008ea80000300a00 */
[----:B----4-:R-:W3:Y:S04]  /*7640*/  LDL.LU.64 R192, [R1+0x1a0] ;  /* 0x0001a00001c07983 */ /* 0x010ee80000300a00 */
[----:B------:R-:W3:Y:S04]  /*7650*/  LDL.LU.64 R194, [R1+0x1a8] ;  /* 0x0001a80001c27983 */ /* 0x000ee80000300a00 */
[----:B------:R-:W3:Y:S04]  /*7660*/  LDL.LU.64 R196, [R1+0x1b0] ;  /* 0x0001b00001c47983 */ /* 0x000ee80000300a00 */
[----:B------:R-:W3:Y:S01]  /*7670*/  LDL.LU.64 R198, [R1+0x1b8] ;  /* 0x0001b80001c67983 */ /* 0x000ee20000300a00 */
[----:B------:R-:W-:-:S02]  /*7680*/  R2UR UR59, R7 ;  /* 0x00000000073b72ca */ /* 0x000fc400000e0000 */
[----:B------:R-:W-:Y:S01]  /*7690*/  R2UR UR58, R6 ;  /* 0x00000000063a72ca */ /* 0x000fe200000e0000 */
[----:B------:R-:W-:Y:S01]  /*76a0*/  WARPGROUP.ARRIVE ;  /* 0x00000000000079c5 */ /* 0x000fe20000000000 */
[----:B------:R-:W-:Y:S01]  /*76b0*/  UMOV UR56, UR12 ;  /* 0x0000000c00387c82 */ /* 0x000fe20008000000 */
[----:B------:R-:W-:-:S10]  /*76c0*/  UMOV UR57, UR13 ;  /* 0x0000000d00397c82 */ /* 0x000fd40008000000 */
[----:B------:R-:W-:Y:S01]  /*76d0*/  HGMMA.64x16x16.F32 R168, gdesc[UR56], R168, gsb0 ;  /* 0x0020000038a879f0 */ /* 0x000fe200080008a8 */
[----:B------:R-:W-:Y:S01]  /*76e0*/  UIADD3 UR5, UR7, 0x400, URZ ;  /* 0x0000040007057890 */ /* 0x000fe2000fffe03f */
[----:B------:R-:W-:-:S06]  /*76f0*/  UMOV UR57, 0x80000020 ;  /* 0x8000002000397882 */ /* 0x000fcc0000000000 */
[----:B------:R-:W-:Y:S01]  /*7700*/  UMOV UR56, UR5 ;  /* 0x0000000500387c82 */ /* 0x000fe20008000000 */
[----:B------:R-:W-:Y:S02]  /*7710*/  WARPGROUP.DEPBAR.LE gsb0, 0x0 ;  /* 0x00008000000079c5 */ /* 0x000fe40000010000 */
[----:B------:R-:W-:Y:S01]  /*7720*/  IMAD.MOV.U32 R210, RZ, RZ, R18 ;  /* 0x000000ffffd27224 */ /* 0x000fe200078e0012 */
[----:B------:R-:W-:Y:S01]  /*7730*/  MOV R211, R19 ;  /* 0x0000001300d37202 */ /* 0x000fe20000000f00 */
[----:B------:R-:W-:Y:S01]  /*7740*/  IMAD.MOV.U32 R9, RZ, RZ, R168 ;  /* 0x000000ffff097224 */ /* 0x000fe200078e00a8 */
[----:B------:R-:W-:Y:S01]  /*7750*/  MOV R19, R170 ;  /* 0x000000aa00137202 */ /* 0x000fe20000000f00 */
[----:B------:R-:W-:Y:S02]  /*7760*/  IMAD.MOV.U32 R8, RZ, RZ, R169 ;  /* 0x000000ffff087224 */ /* 0x000fe400078e00a9 */
[----:B------:R-:W-:Y:S01]  /*7770*/  IMAD.MOV.U32 R208, RZ, RZ, R16 ;  /* 0x000000ffffd07224 */ /* 0x000fe200078e0010 */
[----:B------:R-:W4:Y:S01]  /*7780*/  LDL.LU.64 R168, [R1+0x140] ;  /* 0x0001400001a87983 */ /* 0x000f220000300a00 */
[----:B------:R-:W-:-:S02]  /*7790*/  IMAD.MOV.U32 R209, RZ, RZ, R17 ;  /* 0x000000ffffd17224 */ /* 0x000fc400078e0011 */
[----:B------:R-:W-:Y:S01]  /*77a0*/  IMAD.MOV.U32 R18, RZ, RZ, R171 ;  /* 0x000000ffff127224 */ /* 0x000fe200078e00ab */
[----:B------:R-:W-:Y:S01]  /*77b0*/  MOV R10, R174 ;  /* 0x000000ae000a7202 */ /* 0x000fe20000000f00 */
[----:B------:R-:W-:Y:S01]  /*77c0*/  IMAD.MOV.U32 R145, RZ, RZ, R5 ;  /* 0x000000ffff917224 */ /* 0x000fe200078e0005 */
[----:B------:R-:W4:Y:S01]  /*77d0*/  LDL.LU.64 R170, [R1+0x148] ;  /* 0x0001480001aa7983 */ /* 0x000f220000300a00 */
[----:B------:R-:W-:Y:S02]  /*77e0*/  IMAD.MOV.U32 R17, RZ, RZ, R172 ;  /* 0x000000ffff117224 */ /* 0x000fe400078e00ac */
[----:B------:R-:W-:Y:S02]  /*77f0*/  IMAD.MOV.U32 R16, RZ, RZ, R173 ;  /* 0x000000ffff107224 */ /* 0x000fe400078e00ad */
[----:B------:R-:W-:Y:S01]  /*7800*/  IMAD.MOV.U32 R5, RZ, RZ, R175 ;  /* 0x000000ffff057224 */ /* 0x000fe200078e00af */
[----:B------:R-:W4:Y:S04]  /*7810*/  LDL.LU.64 R172, [R1+0x150] ;  /* 0x0001500001ac7983 */ /* 0x000f280000300a00 */
[----:B------:R-:W4:Y:S04]  /*7820*/  LDL.LU.64 R174, [R1+0x158] ;  /* 0x0001580001ae7983 */ /* 0x000f280000300a00 */
[----:B------:R-:W-:Y:S04]  /*7830*/  STL [R1+0x458], R5 ;  /* 0x0004580501007387 */ /* 0x000fe80000100800 */
[----:B------:R-:W-:Y:S04]  /*7840*/  STL [R1+0x454], R10 ;  /* 0x0004540a01007387 */ /* 0x000fe80000100800 */
[----:B------:R-:W-:Y:S04]  /*7850*/  STL [R1+0x450], R16 ;  /* 0x0004501001007387 */ /* 0x000fe80000100800 */
[----:B------:R-:W-:Y:S04]  /*7860*/  STL [R1+0x44c], R17 ;  /* 0x00044c1101007387 */ /* 0x000fe80000100800 */
[----:B------:R-:W-:Y:S04]  /*7870*/  STL [R1+0x448], R18 ;  /* 0x0004481201007387 */ /* 0x000fe80000100800 */
[----:B------:R-:W-:Y:S04]  /*7880*/  STL [R1+0x444], R19 ;  /* 0x0004441301007387 */ /* 0x000fe80000100800 */
[----:B------:R-:W-:Y:S04]  /*7890*/  STL [R1+0x440], R8 ;  /* 0x0004400801007387 */ /* 0x000fe80000100800 */
[----:B------:R0:W-:Y:S01]  /*78a0*/  STL [R1+0x43c], R9 ;  /* 0x00043c0901007387 */ /* 0x0001e20000100800 */
[----:B--2---:R-:W-:-:S06]  /*78b0*/  WARPGROUP.ARRIVE ;  /* 0x00000000000079c5 */ /* 0x004fcc0000000000 */
[----:B------:R-:W-:Y:S01]  /*78c0*/  HGMMA.64x16x16.F32 R216, gdesc[UR56], R216, gsb0 ;  /* 0x0020000038d879f0 */ /* 0x000fe200080008d8 */
[----:B------:R-:W-:Y:S01]  /*78d0*/  UMOV UR58, UR16 ;  /* 0x00000010003a7c82 */ /* 0x000fe20008000000 */
[----:B------:R-:W-:Y:S01]  /*78e0*/  UMOV UR59, UR17 ;  /* 0x00000011003b7c82 */ /* 0x000fe20008000000 */
[----:B------:R-:W-:Y:S02]  /*78f0*/  WARPGROUP.DEPBAR.LE gsb0, 0x0 ;  /* 0x00008000000079c5 */ /* 0x000fe40000010000 */
[----:B---3--:R-:W-:-:S06]  /*7900*/  WARPGROUP.ARRIVE ;  /* 0x00000000000079c5 */ /* 0x008fcc0000000000 */
[----:B------:R-:W-:Y:S01]  /*7910*/  HGMMA.64x16x16.F32 R192, gdesc[UR56], R192, gsb0 ;  /* 0x0020000038c079f0 */ /* 0x000fe200080008c0 */
[----:B------:R-:W-:Y:S01]  /*7920*/  IMAD.MOV.U32 R0, RZ, RZ, R223 ;  /* 0x000000ffff007224 */ /* 0x000fe200078e00df */
[----:B------:R1:W-:Y:S04]  /*7930*/  STL.64 [R1+0x200], R216 ;  /* 0x000200d801007387 */ /* 0x0003e80000100a00 */
[----:B------:R2:W-:Y:S04]  /*7940*/  STL.64 [R1+0x208], R218 ;  /* 0x000208da01007387 */ /* 0x0005e80000100a00 */
[----:B------:R3:W-:Y:S04]  /*7950*/  STL.64 [R1+0x210], R220 ;  /* 0x000210dc01007387 */ /* 0x0007e80000100a00 */
[----:B------:R3:W-:Y:S04]  /*7960*/  STL [R1+0x218], R222 ;  /* 0x000218de01007387 */ /* 0x0007e80000100800 */
[----:B------:R-:W-:Y:S01]  /*7970*/  STL [R1+0x45c], R0 ;  /* 0x00045c0001007387 */ /* 0x000fe20000100800 */
[----:B------:R-:W-:-:S02]  /*7980*/  WARPGROUP.DEPBAR.LE gsb0, 0x0 ;  /* 0x00008000000079c5 */ /* 0x000fc40000010000 */
[----:B0-----:R-:W-:Y:S01]  /*7990*/  IMAD.MOV.U32 R9, RZ, RZ, R199 ;  /* 0x000000ffff097224 */ /* 0x001fe200078e00c7 */
[----:B------:R-:W-:Y:S01]  /*79a0*/  MOV R19, R197 ;  /* 0x000000c500137202 */ /* 0x000fe20000000f00 */
[----:B------:R-:W-:Y:S01]  /*79b0*/  IMAD.MOV.U32 R8, RZ, RZ, R198 ;  /* 0x000000ffff087224 */ /* 0x000fe200078e00c6 */
[----:B------:R-:W-:Y:S01]  /*79c0*/  MOV R10, R193 ;  /* 0x000000c1000a7202 */ /* 0x000fe20000000f00 */
[----:B------:R-:W-:Y:S01]  /*79d0*/  IMAD.MOV.U32 R5, RZ, RZ, R192 ;  /* 0x000000ffff057224 */ /* 0x000fe200078e00c0 */
[----:B------:R-:W-:Y:S01]  /*79e0*/  STL [R1+0x47c], R9 ;  /* 0x00047c0901007387 */ /* 0x000fe20000100800 */
[----:B------:R-:W-:Y:S02]  /*79f0*/  IMAD.MOV.U32 R16, RZ, RZ, R194 ;  /* 0x000000ffff107224 */ /* 0x000fe400078e00c2 */
[----:B------:R-:W-:Y:S01]  /*7a00*/  IMAD.MOV.U32 R17, RZ, RZ, R195 ;  /* 0x000000ffff117224 */ /* 0x000fe200078e00c3 */
[----:B------:R-:W-:Y:S01]  /*7a10*/  STL [R1+0x478], R8 ;  /* 0x0004780801007387 */ /* 0x000fe20000100800 */
[----:B------:R-:W-:-:S03]  /*7a20*/  IMAD.MOV.U32 R18, RZ, RZ, R196 ;  /* 0x000000ffff127224 */ /* 0x000fc600078e00c4 */
[----:B------:R-:W-:Y:S04]  /*7a30*/  STL [R1+0x474], R19 ;  /* 0x0004741301007387 */ /* 0x000fe80000100800 */
[----:B------:R-:W-:Y:S04]  /*7a40*/  STL [R1+0x470], R5 ;  /* 0x0004700501007387 */ /* 0x000fe80000100800 */
[----:B------:R-:W-:Y:S04]  /*7a50*/  STL [R1+0x46c], R10 ;  /* 0x00046c0a01007387 */ /* 0x000fe80000100800 */
[----:B------:R-:W-:Y:S04]  /*7a60*/  STL [R1+0x468], R16 ;  /* 0x0004681001007387 */ /* 0x000fe80000100800 */
[----:B------:R-:W-:Y:S04]  /*7a70*/  STL [R1+0x464], R17 ;  /* 0x0004641101007387 */ /* 0x000fe80000100800 */
[----:B------:R0:W-:Y:S04]  /*7a80*/  STL [R1+0x460], R18 ;  /* 0x0004601201007387 */ /* 0x0001e80000100800 */
[----:B-1----:R-:W4:Y:S04]  /*7a90*/  LDL.LU.64 R216, [R1+0xe0] ;  /* 0x0000e00001d87983 */ /* 0x002f280000300a00 */
[----:B--2---:R-:W2:Y:S04]  /*7aa0*/  LDL.LU.64 R218, [R1+0xe8] ;  /* 0x0000e80001da7983 */ /* 0x004ea80000300a00 */
[----:B---3--:R-:W2:Y:S04]  /*7ab0*/  LDL.LU.64 R220, [R1+0xf0] ;  /* 0x0000f00001dc7983 */ /* 0x008ea80000300a00 */
[----:B------:R-:W2:Y:S01]  /*7ac0*/  LDL.LU.64 R222, [R1+0xf8] ;  /* 0x0000f80001de7983 */ /* 0x000ea20000300a00 */
[----:B----4-:R-:W-:-:S03]  /*7ad0*/  WARPGROUP.ARRIVE ;  /* 0x00000000000079c5 */ /* 0x010fc60000000000 */
[----:B------:R-:W3:Y:S01]  /*7ae0*/  LDL.LU.64 R192, [R1+0x80] ;  /* 0x0000800001c07983 */ /* 0x000ee20000300a00 */
[----:B------:R-:W-:-:S03]  /*7af0*/  UMOV UR58, UR8 ;  /* 0x00000008003a7c82 */ /* 0x000fc60008000000 */
[----:B------:R-:W3:Y:S01]  /*7b00*/  LDL.LU.64 R194, [R1+0x88] ;  /* 0x0000880001c27983 */ /* 0x000ee20000300a00 */
[----:B------:R-:W-:Y:S02]  /*7b10*/  UMOV UR59, UR9 ;  /* 0x00000009003b7c82 */ /* 0x000fe40008000000 */
[----:B------:R-:W-:Y:S01]  /*7b20*/  HGMMA.64x16x16.F32 R168, gdesc[UR56], R168, gsb0 ;  /* 0x0020000038a879f0 */ /* 0x000fe200080008a8 */
[----:B------:R-:W3:Y:S04]  /*7b30*/  LDL.LU.64 R196, [R1+0x90] ;  /* 0x0000900001c47983 */ /* 0x000ee80000300a00 */
[----:B------:R-:W3:Y:S01]  /*7b40*/  LDL.LU.64 R198, [R1+0x98] ;  /* 0x0000980001c67983 */ /* 0x000ee20000300a00 */
[----:B------:R-:W-:Y:S01]  /*7b50*/  IMAD.MOV.U32 R144, RZ, RZ, R4 ;  /* 0x000000ffff907224 */ /* 0x000fe200078e0004 */
[----:B------:R-:W-:Y:S01]  /*7b60*/  MOV R215, R23 ;  /* 0x0000001700d77202 */ /* 0x000fe20000000f00 */
[----:B------:R-:W-:Y:S01]  /*7b70*/  UMOV UR52, UR56 ;  /* 0x0000003800347c82 */ /* 0x000fe20008000000 */
[----:B------:R-:W-:Y:S01]  /*7b80*/  UMOV UR53, UR57 ;  /* 0x0000003900357c82 */ /* 0x000fe20008000000 */
[----:B------:R-:W-:-:S02]  /*7b90*/  WARPGROUP.DEPBAR.LE gsb0, 0x0 ;  /* 0x00008000000079c5 */ /* 0x000fc40000010000 */
[----:B------:R-:W-:Y:S01]  /*7ba0*/  IMAD.MOV.U32 R4, RZ, RZ, R168 ;  /* 0x000000ffff047224 */ /* 0x000fe200078e00a8 */
[----:B------:R-:W-:Y:S01]  /*7bb0*/  MOV R3, R169 ;  /* 0x000000a900037202 */ /* 0x000fe20000000f00 */
[----:B------:R-:W-:Y:S01]  /*7bc0*/  IMAD.MOV.U32 R2, RZ, RZ, R170 ;  /* 0x000000ffff027224 */ /* 0x000fe200078e00aa */
[----:B------:R-:W4:Y:S01]  /*7bd0*/  LDL.LU.64 R168, [R1+0x20] ;  /* 0x0000200001a87983 */ /* 0x000f220000300a00 */
[----:B------:R-:W-:Y:S01]  /*7be0*/  IMAD.MOV.U32 R235, RZ, RZ, R171 ;  /* 0x000000ffffeb7224 */ /* 0x000fe200078e00ab */
[----:B------:R-:W-:Y:S01]  /*7bf0*/  MOV R233, R173 ;  /* 0x000000ad00e97202 */ /* 0x000fe20000000f00 */
[----:B------:R-:W-:Y:S01]  /*7c00*/  IMAD.MOV.U32 R234, RZ, RZ, R172 ;  /* 0x000000ffffea7224 */ /* 0x000fe200078e00ac */
[----:B------:R-:W4:Y:S01]  /*7c10*/  LDL.LU.64 R170, [R1+0x28] ;  /* 0x0000280001aa7983 */ /* 0x000f220000300a00 */
        /* <DEDUP_REMOVED lines=12> */
[----:B------:R-:W-:Y:S03]  /*7ce0*/  HGMMA.64x16x16.F32 R216, gdesc[UR52], R216, gsb0 ;  /* 0x0020000034d879f0 */ /* 0x000fe600080008d8 */
[----:B------:R-:W-:Y:S02]  /*7cf0*/  WARPGROUP.DEPBAR.LE gsb0, 0x0 ;  /* 0x00008000000079c5 */ /* 0x000fe40000010000 */
[----:B0-----:R-:W-:Y:S01]  /*7d00*/  IMAD.MOV.U32 R18, RZ, RZ, R222 ;  /* 0x000000ffff127224 */ /* 0x001fe200078e00de */
[----:B------:R-:W-:Y:S01]  /*7d10*/  MOV R17, R221 ;  /* 0x000000dd00117202 */ /* 0x000fe20000000f00 */
[----:B------:R-:W-:Y:S02]  /*7d20*/  IMAD.MOV.U32 R0, RZ, RZ, R223 ;  /* 0x000000ffff007224 */ /* 0x000fe400078e00df */
[----:B------:R-:W-:Y:S01]  /*7d30*/  IMAD.MOV.U32 R16, RZ, RZ, R220 ;  /* 0x000000ffff107224 */ /* 0x000fe200078e00dc */
[----:B------:R-:W2:Y:S01]  /*7d40*/  LDL.LU.64 R222, [R1+0x5d8] ;  /* 0x0005d80001de7983 */ /* 0x000ea20000300a00 */
[----:B------:R-:W-:Y:S01]  /*7d50*/  IMAD.MOV.U32 R5, RZ, RZ, R218 ;  /* 0x000000ffff057224 */ /* 0x000fe200078e00da */
[----:B------:R-:W-:Y:S01]  /*7d60*/  MOV R19, R217 ;  /* 0x000000d900137202 */ /* 0x000fe20000000f00 */
[----:B------:R-:W-:Y:S01]  /*7d70*/  IMAD.MOV.U32 R10, RZ, RZ, R219 ;  /* 0x000000ffff0a7224 */ /* 0x000fe200078e00db */
[----:B------:R-:W2:Y:S01]  /*7d80*/  LDL.LU.64 R220, [R1+0x5d0] ;  /* 0x0005d00001dc7983 */ /* 0x000ea20000300a00 */
[----:B------:R-:W-:-:S03]  /*7d90*/  IMAD.MOV.U32 R8, RZ, RZ, R216 ;  /* 0x000000ffff087224 */ /* 0x000fc600078e00d8 */
[----:B------:R-:W2:Y:S04]  /*7da0*/  LDL.LU.64 R218, [R1+0x5c8] ;  /* 0x0005c80001da7983 */ /* 0x000ea80000300a00 */
[----:B------:R-:W2:Y:S01]  /*7db0*/  LDL.LU.64 R216, [R1+0x5c0] ;  /* 0x0005c00001d87983 */ /* 0x000ea20000300a00 */
[----:B---3--:R-:W-:Y:S01]  /*7dc0*/  WARPGROUP.ARRIVE ;  /* 0x00000000000079c5 */ /* 0x008fe20000000000 */
[----:B------:R-:W-:Y:S01]  /*7dd0*/  UMOV UR48, UR56 ;  /* 0x0000003800307c82 */ /* 0x000fe20008000000 */
[----:B------:R-:W-:-:S04]  /*7de0*/  UMOV UR49, UR57 ;  /* 0x0000003900317c82 */ /* 0x000fc80008000000 */
[----:B------:R-:W-:Y:S01]  /*7df0*/  HGMMA.64x16x16.F32 R192, gdesc[UR48], R192, gsb0 ;  /* 0x0020000030c079f0 */ /* 0x000fe200080008c0 */
[----:B------:R-:W-:Y:S01]  /*7e00*/  UMOV UR44, UR56 ;  /* 0x00000038002c7c82 */ /* 0x000fe20008000000 */
[----:B------:R-:W-:Y:S01]  /*7e10*/  UMOV UR45, UR57 ;  /* 0x00000039002d7c82 */ /* 0x000fe20008000000 */
[----:B------:R-:W-:Y:S02]  /*7e20*/  WARPGROUP.DEPBAR.LE gsb0, 0x0 ;  /* 0x00008000000079c5 */ /* 0x000fe40000010000 */
[----:B----4-:R-:W-:Y:S01]  /*7e30*/  WARPGROUP.ARRIVE ;  /* 0x00000000000079c5 */ /* 0x010fe20000000000 */
[----:B-1----:R-:W-:Y:S01]  /*7e40*/  IMAD.MOV.U32 R4, RZ, RZ, R198 ;  /* 0x000000ffff047224 */ /* 0x002fe200078e00c6 */
[----:B------:R-:W-:Y:S01]  /*7e50*/  MOV R3, R197 ;  /* 0x000000c500037202 */ /* 0x000fe20000000f00 */
[----:B------:R-:W-:Y:S02]  /*7e60*/  IMAD.MOV.U32 R9, RZ, RZ, R199 ;  /* 0x000000ffff097224 */ /* 0x000fe400078e00c7 */
[----:B------:R-:W-:Y:S01]  /*7e70*/  IMAD.MOV.U32 R2, RZ, RZ, R196 ;  /* 0x000000ffff027224 */ /* 0x000fe200078e00c4 */
[----:B------:R-:W-:Y:S01]  /*7e80*/  HGMMA.64x16x16.F32 R168, gdesc[UR44], R168, gsb0 ;  /* 0x002000002ca879f0 */ /* 0x000fe200080008a8 */
        /* <DEDUP_REMOVED lines=8> */
[----:B------:R-:W-:Y:S01]  /*7f10*/  UMOV UR40, UR56 ;  /* 0x0000003800287c82 */ /* 0x000fe20008000000 */
[----:B------:R-:W-:Y:S01]  /*7f20*/  UMOV UR41, UR57 ;  /* 0x0000003900297c82 */ /* 0x000fe20008000000 */
[----:B------:R-:W-:Y:S02]  /*7f30*/  IMAD.MOV.U32 R212, RZ, RZ, R20 ;  /* 0x000000ffffd47224 */ /* 0x000fe400078e0014 */
[----:B------:R-:W-:Y:S02]  /*7f40*/  IMAD.MOV.U32 R213, RZ, RZ, R21 ;  /* 0x000000ffffd57224 */ /* 0x000fe400078e0015 */
[----:B------:R-:W-:Y:S01]  /*7f50*/  IMAD.MOV.U32 R214, RZ, RZ, R22 ;  /* 0x000000ffffd67224 */ /* 0x000fe200078e0016 */
[----:B------:R-:W-:-:S02]  /*7f60*/  WARPGROUP.DEPBAR.LE gsb0, 0x0 ;  /* 0x00008000000079c5 */ /* 0x000fc40000010000 */
[----:B------:R-:W-:Y:S01]  /*7f70*/  IMAD.MOV.U32 R12, RZ, RZ, R174 ;  /* 0x000000ffff0c7224 */ /* 0x000fe200078e00ae */
[----:B------:R-:W-:Y:S01]  /*7f80*/  MOV R13, R173 ;  /* 0x000000ad000d7202 */ /* 0x000fe20000000f00 */
[----:B------:R-:W-:Y:S02]  /*7f90*/  IMAD.MOV.U32 R11, RZ, RZ, R175 ;  /* 0x000000ffff0b7224 */ /* 0x000fe400078e00af */
[----:B------:R-:W-:Y:S01]  /*7fa0*/  IMAD.MOV.U32 R14, RZ, RZ, R172 ;  /* 0x000000ffff0e7224 */ /* 0x000fe200078e00ac */
[----:B------:R-:W4:Y:S01]  /*7fb0*/  LDL.LU.64 R174, [R1+0x598] ;  /* 0x0005980001ae7983 */ /* 0x000f220000300a00 */
[----:B------:R-:W-:Y:S01]  /*7fc0*/  IMAD.MOV.U32 R20, RZ, RZ, R170 ;  /* 0x000000ffff147224 */ /* 0x000fe200078e00aa */
[----:B------:R-:W-:Y:S01]  /*7fd0*/  MOV R21, R169 ;  /* 0x000000a900157202 */ /* 0x000fe20000000f00 */
[----:B------:R-:W-:Y:S01]  /*7fe0*/  IMAD.MOV.U32 R15, RZ, RZ, R171 ;  /* 0x000000ffff0f7224 */ /* 0x000fe200078e00ab */
[----:B------:R-:W4:Y:S01]  /*7ff0*/  LDL.LU.64 R172, [R1+0x590] ;  /* 0x0005900001ac7983 */ /* 0x000f220000300a00 */
[----:B------:R-:W-:-:S03]  /*8000*/  IMAD.MOV.U32 R22, RZ, RZ, R168 ;  /* 0x000000ffff167224 */ /* 0x000fc600078e00a8 */
[----:B------:R-:W4:Y:S04]  /*8010*/  LDL.LU.64 R170, [R1+0x588] ;  /* 0x0005880001aa7983 */ /* 0x000f280000300a00 */
[----:B------:R-:W4:Y:S01]  /*8020*/  LDL.LU.64 R168, [R1+0x580] ;  /* 0x0005800001a87983 */ /* 0x000f220000300a00 */
[----:B--2---:R-:W-:-:S06]  /*8030*/  WARPGROUP.ARRIVE ;  /* 0x00000000000079c5 */ /* 0x004fcc0000000000 */
[----:B------:R-:W-:Y:S03]  /*8040*/  HGMMA.64x16x16.F32 R216, gdesc[UR40], R216, gsb0 ;  /* 0x0020000028d879f0 */ /* 0x000fe600080008d8 */
[----:B------:R-:W-:Y:S02]  /*8050*/  WARPGROUP.DEPBAR.LE gsb0, 0x0 ;  /* 0x00008000000079c5 */ /* 0x000fe40000010000 */
[----:B------:R0:W-:Y:S04]  /*8060*/  STL.64 [R1+0x2e0], R222 ;  /* 0x0002e0de01007387 */ /* 0x0001e80000100a00 */
[----:B------:R1:W-:Y:S04]  /*8070*/  STL.64 [R1+0x2d8], R220 ;  /* 0x0002d8dc01007387 */ /* 0x0003e80000100a00 */
[----:B------:R2:W-:Y:S04]  /*8080*/  STL.64 [R1+0x2d0], R218 ;  /* 0x0002d0da01007387 */ /* 0x0005e80000100a00 */
[----:B------:R2:W-:Y:S01]  /*8090*/  STL.64 [R1+0x2c8], R216 ;  /* 0x0002c8d801007387 */ /* 0x0005e20000100a00 */
[----:B0-----:R-:W-:-:S02]  /*80a0*/  IMAD.MOV.U32 R222, RZ, RZ, R150 ;  /* 0x000000ffffde7224 */ /* 0x001fc400078e0096 */
[----:B-1----:R-:W-:Y:S01]  /*80b0*/  IMAD.MOV.U32 R220, RZ, RZ, R148 ;  /* 0x000000ffffdc7224 */ /* 0x002fe200078e0094 */
[----:B------:R-:W-:Y:S01]  /*80c0*/  MOV R221, R149 ;  /* 0x0000009500dd7202 */ /* 0x000fe20000000f00 */
[----:B--2---:R-:W-:Y:S02]  /*80d0*/  IMAD.MOV.U32 R218, RZ, RZ, R146 ;  /* 0x000000ffffda7224 */ /* 0x004fe400078e0092 */
[----:B------:R-:W-:Y:S01]  /*80e0*/  IMAD.MOV.U32 R216, RZ, RZ, R144 ;  /* 0x000000ffffd87224 */ /* 0x000fe200078e0090 */
[----:B------:R-:W-:Y:S01]  /*80f0*/  MOV R217, R145 ;  /* 0x0000009100d97202 */ /* 0x000fe20000000f00 */
[----:B------:R-:W2:Y:S01]  /*8100*/  LDL.LU R144, [R1+0x578] ;  /* 0x0005780001907983 */ /* 0x000ea20000300800 */
[----:B------:R-:W-:-:S03]  /*8110*/  IMAD.MOV.U32 R219, RZ, RZ, R147 ;  /* 0x000000ffffdb7224 */ /* 0x000fc600078e0093 */
[----:B------:R-:W2:Y:S04]  /*8120*/  LDL.LU R145, [R1+0x574] ;  /* 0x0005740001917983 */ /* 0x000ea80000300800 */
[----:B------:R-:W2:Y:S01]  /*8130*/  LDL.LU R146, [R1+0x570] ;  /* 0x0005700001927983 */ /* 0x000ea20000300800 */
[----:B------:R-:W-:-:S03]  /*8140*/  IMAD.MOV.U32 R223, RZ, RZ, R151 ;  /* 0x000000ffffdf7224 */ /* 0x000fc600078e0097 */
[----:B------:R-:W2:Y:S04]  /*8150*/  LDL.LU R147, [R1+0x56c] ;  /* 0x00056c0001937983 */ /* 0x000ea80000300800 */
[----:B------:R-:W2:Y:S04]  /*8160*/  LDL.LU R148, [R1+0x568] ;  /* 0x0005680001947983 */ /* 0x000ea80000300800 */
[----:B------:R-:W2:Y:S04]  /*8170*/  LDL.LU R149, [R1+0x564] ;  /* 0x0005640001957983 */ /* 0x000ea80000300800 */
[----:B------:R-:W2:Y:S04]  /*8180*/  LDL.LU R150, [R1+0x560] ;  /* 0x0005600001967983 */ /* 0x000ea80000300800 */
[----:B------:R-:W2:Y:S01]  /*8190*/  LDL.LU R151, [R1+0x55c] ;  /* 0x00055c0001977983 */ /* 0x000ea20000300800 */
[----:B---3--:R-:W-:Y:S01]  /*81a0*/  WARPGROUP.ARRIVE ;  /* 0x00000000000079c5 */ /* 0x008fe20000000000 */
[----:B------:R-:W-:Y:S01]  /*81b0*/  UMOV UR36, UR56 ;  /* 0x0000003800247c82 */ /* 0x000fe20008000000 */
[----:B------:R-:W-:-:S04]  /*81c0*/  UMOV UR37, UR57 ;  /* 0x0000003900257c82 */ /* 0x000fc80008000000 */
[----:B------:R-:W-:Y:S01]  /*81d0*/  HGMMA.64x16x16.F32 R192, gdesc[UR36], R192, gsb0 ;  /* 0x0020000024c079f0 */ /* 0x000fe200080008c0 */
[----:B------:R-:W-:Y:S01]  /*81e0*/  UMOV UR32, UR56 ;  /* 0x0000003800207c82 */ /* 0x000fe20008000000 */
[----:B------:R-:W-:Y:S01]  /*81f0*/  UMOV UR33, UR57 ;  /* 0x0000003900217c82 */ /* 0x000fe20008000000 */
[----:B------:R-:W-:Y:S02]  /*8200*/  WARPGROUP.DEPBAR.LE gsb0, 0x0 ;  /* 0x00008000000079c5 */ /* 0x000fe40000010000 */
[----:B------:R0:W-:Y:S01]  /*8210*/  STL.64 [R1+0x300], R198 ;  /* 0x000300c601007387 */ /* 0x0001e20000100a00 */
[----:B----4-:R-:W-:-:S03]  /*8220*/  WARPGROUP.ARRIVE ;  /* 0x00000000000079c5 */ /* 0x010fc60000000000 */
[----:B------:R1:W-:Y:S03]  /*8230*/  STL.64 [R1+0x2f8], R196 ;  /* 0x0002f8c401007387 */ /* 0x0003e60000100a00 */
[----:B------:R-:W-:Y:S01]  /*8240*/  HGMMA.64x16x16.F32 R168, gdesc[UR32], R168, gsb0 ;  /* 0x0020000020a879f0 */ /* 0x000fe200080008a8 */
[----:B------:R3:W-:Y:S04]  /*8250*/  STL.64 [R1+0x2f0], R194 ;  /* 0x0002f0c201007387 */ /* 0x0007e80000100a00 */
[----:B------:R4:W-:Y:S01]  /*8260*/  STL.64 [R1+0x2e8], R192 ;  /* 0x0002e8c001007387 */ /* 0x0009e20000100a00 */
[----:B0-----:R-:W-:Y:S02]  /*8270*/  IMAD.MOV.U32 R198, RZ, RZ, R126 ;  /* 0x000000ffffc67224 */ /* 0x001fe400078e007e */
[----:B-1----:R-:W-:Y:S01]  /*8280*/  IMAD.MOV.U32 R196, RZ, RZ, R124 ;  /* 0x000000ffffc47224 */ /* 0x002fe200078e007c */
[----:B------:R-:W-:Y:S01]  /*8290*/  MOV R197, R125 ;  /* 0x0000007d00c57202 */ /* 0x000fe20000000f00 */
[----:B---3--:R-:W-:-:S02]  /*82a0*/  IMAD.MOV.U32 R194, RZ, RZ, R122 ;  /* 0x000000ffffc27224 */ /* 0x008fc400078e007a */
[----:B----4-:R-:W-:Y:S01]  /*82b0*/  IMAD.MOV.U32 R192, RZ, RZ, R120 ;  /* 0x000000ffffc07224 */ /* 0x010fe200078e0078 */
[----:B------:R-:W-:Y:S01]  /*82c0*/  MOV R193, R121 ;  /* 0x0000007900c17202 */ /* 0x000fe20000000f00 */
[----:B------:R-:W3:Y:S01]  /*82d0*/  LDL.LU R120, [R1+0x558] ;  /* 0x0005580001787983 */ /* 0x000ee20000300800 */
[----:B------:R-:W-:-:S03]  /*82e0*/  IMAD.MOV.U32 R195, RZ, RZ, R123 ;  /* 0x000000ffffc37224 */ /* 0x000fc600078e007b */
[----:B------:R-:W3:Y:S04]  /*82f0*/  LDL.LU R121, [R1+0x554] ;  /* 0x0005540001797983 */ /* 0x000ee80000300800 */
[----:B------:R-:W3:Y:S01]  /*8300*/  LDL.LU R122, [R1+0x550] ;  /* 0x00055000017a7983 */ /* 0x000ee20000300800 */
[----:B------:R-:W-:-:S03]  /*8310*/  IMAD.MOV.U32 R199, RZ, RZ, R127 ;  /* 0x000000ffffc77224 */ /* 0x000fc600078e007f */
[----:B------:R-:W3:Y:S04]  /*8320*/  LDL.LU R123, [R1+0x54c] ;  /* 0x00054c00017b7983 */ /* 0x000ee80000300800 */
[----:B------:R-:W3:Y:S04]  /*8330*/  LDL.LU R124, [R1+0x548] ;  /* 0x00054800017c7983 */ /* 0x000ee80000300800 */
[----:B------:R-:W3:Y:S04]  /*8340*/  LDL.LU R125, [R1+0x544] ;  /* 0x00054400017d7983 */ /* 0x000ee80000300800 */
[----:B------:R-:W3:Y:S04]  /*8350*/  LDL.LU R126, [R1+0x540] ;  /* 0x00054000017e7983 */ /* 0x000ee80000300800 */
[----:B------:R-:W3:Y:S01]  /*8360*/  LDL.LU R127, [R1+0x53c] ;  /* 0x00053c00017f7983 */ /* 0x000ee20000300800 */
[----:B------:R-:W-:-:S03]  /*8370*/  WARPGROUP.DEPBAR.LE gsb0, 0x0 ;  /* 0x00008000000079c5 */ /* 0x000fc60000010000 */
[----:B------:R0:W-:Y:S04]  /*8380*/  STL.64 [R1+0x320], R174 ;  /* 0x000320ae01007387 */ /* 0x0001e80000100a00 */
[----:B------:R1:W-:Y:S04]  /*8390*/  STL.64 [R1+0x318], R172 ;  /* 0x000318ac01007387 */ /* 0x0003e80000100a00 */
[----:B------:R4:W-:Y:S01]  /*83a0*/  STL.64 [R1+0x310], R170 ;  /* 0x000310aa01007387 */ /* 0x0009e20000100a00 */
[----:B------:R-:W-:-:S03]  /*83b0*/  UMOV UR28, UR56 ;  /* 0x00000038001c7c82 */ /* 0x000fc60008000000 */
[----:B------:R4:W-:Y:S01]  /*83c0*/  STL.64 [R1+0x308], R168 ;  /* 0x000308a801007387 */ /* 0x0009e20000100a00 */
[----:B------:R-:W-:Y:S01]  /*83d0*/  UMOV UR29, UR57 ;  /* 0x00000039001d7c82 */ /* 0x000fe20008000000 */
[----:B0-----:R-:W-:Y:S02]  /*83e0*/  IMAD.MOV.U32 R174, RZ, RZ, R102 ;  /* 0x000000ffffae7224 */ /* 0x001fe400078e0066 */
[----:B-1----:R-:W-:Y:S01]  /*83f0*/  IMAD.MOV.U32 R172, RZ, RZ, R100 ;  /* 0x000000ffffac7224 */ /* 0x002fe200078e0064 */
[----:B------:R-:W-:Y:S01]  /*8400*/  MOV R173, R101 ;  /* 0x0000006500ad7202 */ /* 0x000fe20000000f00 */
[----:B----4-:R-:W-:Y:S02]  /*8410*/  IMAD.MOV.U32 R170, RZ, RZ, R98 ;  /* 0x000000ffffaa7224 */ /* 0x010fe400078e0062 */
[----:B------:R-:W-:Y:S01]  /*8420*/  IMAD.MOV.U32 R168, RZ, RZ, R96 ;  /* 0x000000ffffa87224 */ /* 0x000fe200078e0060 */
[----:B------:R-:W-:Y:S01]  /*8430*/  MOV R169, R97 ;  /* 0x0000006100a97202 */ /* 0x000fe20000000f00 */
[----:B------:R-:W4:Y:S01]  /*8440*/  LDL.LU R96, [R1+0x538] ;  /* 0x0005380001607983 */ /* 0x000f220000300800 */
[----:B------:R-:W-:-:S03]  /*8450*/  IMAD.MOV.U32 R171, RZ, RZ, R99 ;  /* 0x000000ffffab7224 */ /* 0x000fc600078e0063 */
[----:B------:R-:W4:Y:S04]  /*8460*/  LDL.LU R97, [R1+0x534] ;  /* 0x0005340001617983 */ /* 0x000f280000300800 */
[----:B------:R-:W4:Y:S01]  /*8470*/  LDL.LU R98, [R1+0x530] ;  /* 0x0005300001627983 */ /* 0x000f220000300800 */
[----:B------:R-:W-:-:S03]  /*8480*/  IMAD.MOV.U32 R175, RZ, RZ, R103 ;  /* 0x000000ffffaf7224 */ /* 0x000fc600078e0067 */
[----:B------:R-:W4:Y:S04]  /*8490*/  LDL.LU R99, [R1+0x52c] ;  /* 0x00052c0001637983 */ /* 0x000f280000300800 */
[----:B------:R-:W4:Y:S04]  /*84a0*/  LDL.LU R100, [R1+0x528] ;  /* 0x0005280001647983 */ /* 0x000f280000300800 */
[----:B------:R-:W4:Y:S04]  /*84b0*/  LDL.LU R101, [R1+0x524] ;  /* 0x0005240001657983 */ /* 0x000f280000300800 */
[----:B------:R-:W4:Y:S04]  /*84c0*/  LDL.LU R102, [R1+0x520] ;  /* 0x0005200001667983 */ /* 0x000f280000300800 */
[----:B------:R-:W4:Y:S01]  /*84d0*/  LDL.LU R103, [R1+0x51c] ;  /* 0x00051c0001677983 */ /* 0x000f220000300800 */
        /* <DEDUP_REMOVED lines=78> */
[----:B------:R-:W-:Y:S04]  /*89c0*/  STL.64 [R1+0x3a0], R78 ;  /* 0x0003a04e01007387 */ /* 0x000fe80000100a00 */
[----:B------:R-:W-:Y:S04]  /*89d0*/  STL.64 [R1+0x398], R76 ;  /* 0x0003984c01007387 */ /* 0x000fe80000100a00 */
[----:B------:R-:W-:Y:S04]  /*89e0*/  STL.64 [R1+0x390], R74 ;  /* 0x0003904a01007387 */ /* 0x000fe80000100a00 */
[----:B------:R0:W-:Y:S04]  /*89f0*/  STL.64 [R1+0x388], R72 ;  /* 0x0003884801007387 */ /* 0x0001e80000100a00 */
[----:B0-----:R-:W2:Y:S04]  /*8a00*/  LDL.LU R72, [R1+0x240] ;  /* 0x0002400001487983 */ /* 0x001ea80000300800 */
[----:B------:R-:W2:Y:S04]  /*8a10*/  LDL.LU R73, [R1+0x244] ;  /* 0x0002440001497983 */ /* 0x000ea80000300800 */
[----:B------:R-:W2:Y:S04]  /*8a20*/  LDL.LU R74, [R1+0x248] ;  /* 0x00024800014a7983 */ /* 0x000ea80000300800 */
        /* <DEDUP_REMOVED lines=12> */
[----:B----4-:R-:W-:-:S06]  /*8af0*/  WARPGROUP.ARRIVE ;  /* 0x00000000000079c5 */ /* 0x010fcc0000000000 */
[----:B------:R-:W-:Y:S01]  /*8b00*/  HGMMA.64x16x16.F32 R24, gdesc[UR12], R24, gsb0 ;  /* 0x002000000c1879f0 */ /* 0x000fe20008000818 */
[----:B------:R-:W-:Y:S01]  /*8b10*/  UMOV UR51, UR7 ;  /* 0x0000000700337c82 */ /* 0x000fe20008000000 */
[----:B------:R-:W-:Y:S02]  /*8b20*/  UIADD3 UR58, UR4, 0x2, URZ ;  /* 0x00000002043a7890 */ /* 0x000fe4000fffe03f */
[----:B------:R-:W-:Y:S01]  /*8b30*/  UIADD3 UR5, UR51, 0x2, URZ ;  /* 0x0000000233057890 */ /* 0x000fe2000fffe03f */
[----:B------:R-:W-:Y:S01]  /*8b40*/  UMOV UR57, 0x80000020 ;  /* 0x8000002000397882 */ /* 0x000fe20000000000 */
[----:B------:R-:W-:-:S05]  /*8b50*/  UMOV UR59, 0x80000020 ;  /* 0x80000020003b7882 */ /* 0x000fca0000000000 */
[----:B------:R-:W-:Y:S01]  /*8b60*/  UMOV UR56, UR5 ;  /* 0x0000000500387c82 */ /* 0x000fe20008000000 */
[----:B------:R-:W-:Y:S02]  /*8b70*/  WARPGROUP.DEPBAR.LE gsb0, 0x0 ;  /* 0x00008000000079c5 */ /* 0x000fe40000010000 */
[----:B------:R-:W-:Y:S01]  /*8b80*/  UIADD3 UR6, UR4, 0x42, URZ ;  /* 0x0000004204067890 */ /* 0x000fe2000fffe03f */
[----:B------:R-:W-:Y:S01]  /*8b90*/  UMOV UR44, UR56 ;  /* 0x00000038002c7c82 */ /* 0x000fe20008000000 */
[----:B------:R-:W-:Y:S01]  /*8ba0*/  UMOV UR45, UR57 ;  /* 0x00000039002d7c82 */ /* 0x000fe20008000000 */
[----:B------:R-:W-:-:S04]  /*8bb0*/  UMOV UR47, 0x80000020 ;  /* 0x80000020002f7882 */ /* 0x000fc80000000000 */
[----:B------:R-:W-:Y:S01]  /*8bc0*/  UMOV UR46, UR6 ;  /* 0x00000006002e7c82 */ /* 0x000fe20008000000 */
[----:B------:R-:W-:Y:S01]  /*8bd0*/  UIADD3 UR54, UR4, 0x82, URZ ;  /* 0x0000008204367890 */ /* 0x000fe2000fffe03f */
        /* <DEDUP_REMOVED lines=39> */
[----:B------:R-:W-:Y:S04]  /*8e50*/  STL.64 [R1+0x3c0], R54 ;  /* 0x0003c03601007387 */ /* 0x000fe80000100a00 */
[----:B------:R-:W-:Y:S04]  /*8e60*/  STL.64 [R1+0x3b8], R52 ;  /* 0x0003b83401007387 */ /* 0x000fe80000100a00 */
[----:B------:R-:W-:Y:S04]  /*8e70*/  STL.64 [R1+0x3b0], R50 ;  /* 0x0003b03201007387 */ /* 0x000fe80000100a00 */
[----:B------:R-:W-:Y:S01]  /*8e80*/  STL.64 [R1+0x3a8], R48 ;  /* 0x0003a83001007387 */ /* 0x000fe20000100a00 */
[----:B------:R-:W-:-:S02]  /*8e90*/  WARPGROUP.DEPBAR.LE gsb0, 0x0 ;  /* 0x00008000000079c5 */ /* 0x000fc40000010000 */
[----:B------:R-:W-:-:S06]  /*8ea0*/  WARPGROUP.ARRIVE ;  /* 0x00000000000079c5 */ /* 0x000fcc0000000000 */
[----:B------:R-:W-:Y:S01]  /*8eb0*/  HGMMA.64x16x16.F32 R216, gdesc[UR36], R216, gsb0 ;  /* 0x0020000024d879f0 */ /* 0x000fe200080008d8 */
[----:B------:R-:W-:Y:S04]  /*8ec0*/  STL.64 [R1+0x3e0], R30 ;  /* 0x0003e01e01007387 */ /* 0x000fe80000100a00 */
        /* <DEDUP_REMOVED lines=23> */
[----:B------:R-:W-:Y:S01]  /*9040*/  STL.64 [R1+0x60], R192 ;  /* 0x000060c001007387 */ /* 0x000fe20000100a00 */
[----:B------:R-:W-:-:S03]  /*9050*/  WARPGROUP.DEPBAR.LE gsb0, 0x0 ;  /* 0x00008000000079c5 */ /* 0x000fc60000010000 */
[----:B------:R-:W-:Y:S04]  /*9060*/  STL.64 [R1+0x68], R194 ;  /* 0x000068c201007387 */ /* 0x000fe80000100a00 */
[----:B------:R-:W-:Y:S04]  /*9070*/  STL.64 [R1+0x70], R196 ;  /* 0x000070c401007387 */ /* 0x000fe80000100a00 */
[----:B------:R-:W-:Y:S04]  /*9080*/  STL.64 [R1+0x78], R198 ;  /* 0x000078c601007387 */ /* 0x000fe80000100a00 */
[----:B------:R0:W-:Y:S04]  /*9090*/  STL.64 [R1], R216 ;  /* 0x000000d801007387 */ /* 0x0001e80000100a00 */
[----:B------:R1:W-:Y:S04]  /*90a0*/  STL.64 [R1+0x8], R218 ;  /* 0x000008da01007387 */ /* 0x0003e80000100a00 */
[----:B------:R2:W-:Y:S04]  /*90b0*/  STL.64 [R1+0x10], R220 ;  /* 0x000010dc01007387 */ /* 0x0005e80000100a00 */
[----:B------:R3:W-:Y:S01]  /*90c0*/  STL.64 [R1+0x18], R222 ;  /* 0x000018de01007387 */ /* 0x0007e20000100a00 */
[----:B0-----:R-:W-:Y:S01]  /*90d0*/  IMAD.MOV.U32 R216, RZ, RZ, R208 ;  /* 0x000000ffffd87224 */ /* 0x001fe200078e00d0 */
[----:B------:R-:W-:-:S02]  /*90e0*/  MOV R217, R209 ;  /* 0x000000d100d97202 */ /* 0x000fc40000000f00 */
[----:B------:R-:W4:Y:S01]  /*90f0*/  LDL.LU R208, [R1+0x4b8] ;  /* 0x0004b80001d07983 */ /* 0x000f220000300800 */
[----:B-1----:R-:W-:Y:S02]  /*9100*/  IMAD.MOV.U32 R218, RZ, RZ, R210 ;  /* 0x000000ffffda7224 */ /* 0x002fe400078e00d2 */
[----:B------:R-:W-:Y:S01]  /*9110*/  IMAD.MOV.U32 R219, RZ, RZ, R211 ;  /* 0x000000ffffdb7224 */ /* 0x000fe200078e00d3 */
[----:B------:R-:W4:Y:S01]  /*9120*/  LDL.LU R209, [R1+0x4b4] ;  /* 0x0004b40001d17983 */ /* 0x000f220000300800 */
[----:B--2---:R-:W-:Y:S01]  /*9130*/  IMAD.MOV.U32 R220, RZ, RZ, R212 ;  /* 0x000000ffffdc7224 */ /* 0x004fe200078e00d4 */
[----:B------:R-:W-:Y:S02]  /*9140*/  MOV R221, R213 ;  /* 0x000000d500dd7202 */ /* 0x000fe40000000f00 */
[----:B------:R-:W4:Y:S01]  /*9150*/  LDL.LU R210, [R1+0x4b0] ;  /* 0x0004b00001d27983 */ /* 0x000f220000300800 */
[----:B---3--:R-:W-:-:S03]  /*9160*/  IMAD.MOV.U32 R222, RZ, RZ, R214 ;  /* 0x000000ffffde7224 */ /* 0x008fc600078e00d6 */
[----:B------:R-:W4:Y:S01]  /*9170*/  LDL.LU R211, [R1+0x4ac] ;  /* 0x0004ac0001d37983 */ /* 0x000f220000300800 */
[----:B------:R-:W-:-:S03]  /*9180*/  IMAD.MOV.U32 R223, RZ, RZ, R215 ;  /* 0x000000ffffdf7224 */ /* 0x000fc600078e00d7 */
[----:B------:R-:W4:Y:S04]  /*9190*/  LDL.LU R212, [R1+0x4a8] ;  /* 0x0004a80001d47983 */ /* 0x000f280000300800 */
[----:B------:R-:W4:Y:S04]  /*91a0*/  LDL.LU R213, [R1+0x4a4] ;  /* 0x0004a40001d57983 */ /* 0x000f280000300800 */
[----:B------:R-:W4:Y:S04]  /*91b0*/  LDL.LU R214, [R1+0x4a0] ;  /* 0x0004a00001d67983 */ /* 0x000f280000300800 */
[----:B------:R-:W4:Y:S01]  /*91c0*/  LDL.LU R215, [R1+0x49c] ;  /* 0x00049c0001d77983 */ /* 0x000f220000300800 */
[----:B------:R-:W-:Y:S01]  /*91d0*/  UIADD3 UR34, UR4, 0x1c2, URZ ;  /* 0x000001c204227890 */ /* 0x000fe2000fffe03f */
[----:B------:R-:W-:Y:S01]  /*91e0*/  UMOV UR32, UR56 ;  /* 0x0000003800207c82 */ /* 0x000fe20008000000 */
[----:B------:R-:W-:Y:S01]  /*91f0*/  UMOV UR33, UR57 ;  /* 0x0000003900217c82 */ /* 0x000fe20008000000 */
[----:B------:R-:W-:Y:S01]  /*9200*/  UMOV UR35, 0x80000020 ;  /* 0x8000002000237882 */ /* 0x000fe20000000000 */
[----:B------:R-:W-:Y:S01]  /*9210*/  UIADD3 UR30, UR4, 0x202, URZ ;  /* 0x00000202041e7890 */ /* 0x000fe2000fffe03f */
[----:B------:R-:W2:Y:S01]  /*9220*/  LDL.LU R192, [R1+0x40] ;  /* 0x0000400001c07983 */ /* 0x000ea20000300800 */
        /* <DEDUP_REMOVED lines=28> */
[----:B------:R-:W-:Y:S01]  /*93f0*/  UMOV UR48, UR6 ;  /* 0x0000000600307c82 */ /* 0x000fe20008000000 */
[----:B----4-:R-:W-:Y:S01]  /*9400*/  WARPGROUP.ARRIVE ;  /* 0x00000000000079c5 */ /* 0x010fe20000000000 */
[----:B------:R-:W-:Y:S01]  /*9410*/  UMOV UR49, UR7 ;  /* 0x0000000700317c82 */ /* 0x000fe20008000000 */
[----:B------:R-:W-:Y:S01]  /*9420*/  UMOV UR5, UR57 ;  /* 0x0000003900057c82 */ /* 0x000fe20008000000 */
[----:B------:R-:W2:Y:S03]  /*9430*/  LDL.LU R198, [R1+0x58] ;  /* 0x0000580001c67983 */ /* 0x000ea60000300800 */
[----:B------:R-:W-:Y:S01]  /*9440*/  HGMMA.64x16x16.F32 R208, gdesc[UR32], R208, gsb0 ;  /* 0x0020000020d079f0 */ /* 0x000fe200080008d0 */
[----:B------:R-:W-:Y:S01]  /*9450*/  UIADD3 UR6, UR4, 0x382, URZ ;  /* 0x0000038204067890 */ /* 0x000fe2000fffe03f */
[----:B------:R-:W2:Y:S01]  /*9460*/  LDL.LU R199, [R1+0x5c] ;  /* 0x00005c0001c77983 */ /* 0x000ea20000300800 */
        /* <DEDUP_REMOVED lines=72> */
[----:B--2---:R-:W-:-:S06]  /*98f0*/  WARPGROUP.ARRIVE ;  /* 0x00000000000079c5 */ /* 0x004fcc0000000000 */
[----:B------:R-:W-:Y:S01]  /*9900*/  HGMMA.64x16x16.F32 R192, gdesc[UR40], R192, gsb0 ;  /* 0x0020000028c079f0 */ /* 0x000fe200080008c0 */
[----:B------:R-:W-:Y:S01]  /*9910*/  UMOV UR44, UR4 ;  /* 0x00000004002c7c82 */ /* 0x000fe20008000000 */
[----:B------:R-:W-:Y:S01]  /*9920*/  UMOV UR45, UR5 ;  /* 0x00000005002d7c82 */ /* 0x000fe20008000000 */
[----:B------:R-:W-:Y:S02]  /*9930*/  WARPGROUP.DEPBAR.LE gsb0, 0x0 ;  /* 0x00008000000079c5 */ /* 0x000fe40000010000 */
[----:B------:R-:W-:-:S06]  /*9940*/  WARPGROUP.ARRIVE ;  /* 0x00000000000079c5 */ /* 0x000fcc0000000000 */
[----:B------:R-:W-:Y:S01]  /*9950*/  HGMMA.64x16x16.F32 R216, gdesc[UR44], R216, gsb0 ;  /* 0x002000002cd879f0 */ /* 0x000fe200080008d8 */
[----:B------:R-:W-:Y:S04]  /*9960*/  STL.64 [R1+0x400], R214 ;  /* 0x000400d601007387 */ /* 0x000fe80000100a00 */
[----:B------:R-:W-:Y:S04]  /*9970*/  STL.64 [R1+0x3f8], R212 ;  /* 0x0003f8d401007387 */ /* 0x000fe80000100a00 */
[----:B------:R-:W-:Y:S04]  /*9980*/  STL.64 [R1+0x3f0], R210 ;  /* 0x0003f0d201007387 */ /* 0x000fe80000100a00 */
[----:B------:R-:W-:Y:S04]  /*9990*/  STL.64 [R1+0x3e8], R208 ;  /* 0x0003e8d001007387 */ /* 0x000fe80000100a00 */
[----:B------:R0:W-:Y:S04]  /*99a0*/  STL.64 [R1+0x40], R192 ;  /* 0x000040c001007387 */ /* 0x0001e80000100a00 */
[----:B------:R1:W-:Y:S04]  /*99b0*/  STL.64 [R1+0x48], R194 ;  /* 0x000048c201007387 */ /* 0x0003e80000100a00 */
[----:B------:R2:W-:Y:S04]  /*99c0*/  STL.64 [R1+0x50], R196 ;  /* 0x000050c401007387 */ /* 0x0005e80000100a00 */
[----:B------:R3:W-:Y:S01]  /*99d0*/  STL.64 [R1+0x58], R198 ;  /* 0x000058c601007387 */ /* 0x0007e20000100a00 */
[----:B0-----:R-:W-:-:S03]  /*99e0*/  IMAD.MOV.U32 R192, RZ, RZ, R232 ;  /* 0x000000ffffc07224 */ /* 0x001fc600078e00e8 */
[----:B------:R-:W4:Y:S01]  /*99f0*/  LDL.LU R232, [R1+0x498] ;  /* 0x0004980001e87983 */ /* 0x000f220000300800 */
[----:B------:R-:W-:Y:S01]  /*9a00*/  MOV R193, R233 ;  /* 0x000000e900c17202 */ /* 0x000fe20000000f00 */
[----:B-1----:R-:W-:Y:S02]  /*9a10*/  IMAD.MOV.U32 R194, RZ, RZ, R234 ;  /* 0x000000ffffc27224 */ /* 0x002fe400078e00ea */
[----:B------:R-:W-:Y:S01]  /*9a20*/  IMAD.MOV.U32 R195, RZ, RZ, R235 ;  /* 0x000000ffffc37224 */ /* 0x000fe200078e00eb */
[----:B--2---:R-:W-:Y:S01]  /*9a30*/  MOV R197, R3 ;  /* 0x0000000300c57202 */ /* 0x004fe20000000f00 */
[----:B------:R-:W-:Y:S02]  /*9a40*/  IMAD.MOV.U32 R196, RZ, RZ, R2 ;  /* 0x000000ffffc47224 */ /* 0x000fe400078e0002 */
[----:B---3--:R-:W-:Y:S02]  /*9a50*/  IMAD.MOV.U32 R198, RZ, RZ, R4 ;  /* 0x000000ffffc67224 */ /* 0x008fe400078e0004 */
[----:B------:R-:W-:Y:S01]  /*9a60*/  IMAD.MOV.U32 R199, RZ, RZ, R9 ;  /* 0x000000ffffc77224 */ /* 0x000fe200078e0009 */
[----:B------:R-:W-:-:S02]  /*9a70*/  WARPGROUP.DEPBAR.LE gsb0, 0x0 ;  /* 0x00008000000079c5 */ /* 0x000fc40000010000 */
[----:B------:R0:W-:Y:S04]  /*9a80*/  STL.64 [R1+0xa0], R216 ;  /* 0x0000a0d801007387 */ /* 0x0001e80000100a00 */
[----:B------:R1:W-:Y:S04]  /*9a90*/  STL.64 [R1+0xa8], R218 ;  /* 0x0000a8da01007387 */ /* 0x0003e80000100a00 */
[----:B------:R-:W-:Y:S04]  /*9aa0*/  STL.64 [R1+0xb0], R220 ;  /* 0x0000b0dc01007387 */ /* 0x000fe80000100a00 */
[----:B------:R2:W-:Y:S04]  /*9ab0*/  STL.64 [R1+0xb8], R222 ;  /* 0x0000b8de01007387 */ /* 0x0005e80000100a00 */
[----:B------:R-:W3:Y:S04]  /*9ac0*/  LDL.LU R233, [R1+0x494] ;  /* 0x0004940001e97983 */ /* 0x000ee80000300800 */
[----:B------:R-:W2:Y:S04]  /*9ad0*/  LDL.LU R234, [R1+0x490] ;  /* 0x0004900001ea7983 */ /* 0x000ea80000300800 */
[----:B------:R-:W4:Y:S01]  /*9ae0*/  LDL.LU R235, [R1+0x48c] ;  /* 0x00048c0001eb7983 */ /* 0x000f220000300800 */
[----:B------:R-:W-:-:S03]  /*9af0*/  IMAD.MOV.U32 R168, RZ, RZ, R8 ;  /* 0x000000ffffa87224 */ /* 0x000fc600078e0008 */
[----:B------:R-:W3:Y:S01]  /*9b00*/  LDL.LU R2, [R1+0x488] ;  /* 0x0004880001027983 */ /* 0x000ee20000300800 */
[----:B------:R-:W-:-:S03]  /*9b10*/  MOV R169, R19 ;  /* 0x0000001300a97202 */ /* 0x000fc60000000f00 */
[----:B------:R-:W2:Y:S01]  /*9b20*/  LDL.LU R3, [R1+0x484] ;  /* 0x0004840001037983 */ /* 0x000ea20000300800 */
[----:B------:R-:W-:-:S03]  /*9b30*/  IMAD.MOV.U32 R170, RZ, RZ, R5 ;  /* 0x000000ffffaa7224 */ /* 0x000fc600078e0005 */
[----:B------:R-:W3:Y:S01]  /*9b40*/  LDL.LU R4, [R1+0x480] ;  /* 0x0004800001047983 */ /* 0x000ee20000300800 */
[----:B------:R-:W-:-:S03]  /*9b50*/  IMAD.MOV.U32 R171, RZ, RZ, R10 ;  /* 0x000000ffffab7224 */ /* 0x000fc600078e000a */
[----:B------:R-:W4:Y:S01]  /*9b60*/  LDL.LU R9, [R1+0x47c] ;  /* 0x00047c0001097983 */ /* 0x000f220000300800 */
[----:B------:R-:W-:-:S03]  /*9b70*/  IMAD.MOV.U32 R172, RZ, RZ, R16 ;  /* 0x000000ffffac7224 */ /* 0x000fc600078e0010 */
[----:B------:R-:W2:Y:S01]  /*9b80*/  LDL.LU R8, [R1+0x478] ;  /* 0x0004780001087983 */ /* 0x000ea20000300800 */
[----:B------:R-:W-:-:S03]  /*9b90*/  MOV R173, R17 ;  /* 0x0000001100ad7202 */ /* 0x000fc60000000f00 */
[----:B------:R-:W3:Y:S01]  /*9ba0*/  LDL.LU R19, [R1+0x474] ;  /* 0x0004740001137983 */ /* 0x000ee20000300800 */
[----:B------:R-:W-:-:S03]  /*9bb0*/  IMAD.MOV.U32 R174, RZ, RZ, R18 ;  /* 0x000000ffffae7224 */ /* 0x000fc600078e0012 */
[----:B------:R-:W3:Y:S04]  /*9bc0*/  LDL.LU R5, [R1+0x470] ;  /* 0x0004700001057983 */ /* 0x000ee80000300800 */
[----:B------:R-:W3:Y:S04]  /*9bd0*/  LDL.LU R10, [R1+0x46c] ;  /* 0x00046c00010a7983 */ /* 0x000ee80000300800 */
[----:B------:R-:W3:Y:S04]  /*9be0*/  LDL.LU R16, [R1+0x468] ;  /* 0x0004680001107983 */ /* 0x000ee80000300800 */
[----:B------:R-:W3:Y:S04]  /*9bf0*/  LDL.LU R17, [R1+0x464] ;  /* 0x0004640001117983 */ /* 0x000ee80000300800 */
[----:B------:R-:W3:Y:S01]  /*9c00*/  LDL.LU R18, [R1+0x460] ;  /* 0x0004600001127983 */ /* 0x000ee20000300800 */
[----:B------:R-:W-:-:S03]  /*9c10*/  IMAD.MOV.U32 R175, RZ, RZ, R0 ;  /* 0x000000ffffaf7224 */ /* 0x000fc600078e0000 */
[----:B------:R-:W3:Y:S01]  /*9c20*/  LDL.LU R0, [R1+0x45c] ;  /* 0x00045c0001007983 */ /* 0x000ee20000300800 */
[----:B----4-:R-:W-:Y:S02]  /*9c30*/  IMAD.MOV.U32 R127, RZ, RZ, R9 ;  /* 0x000000ffff7f7224 */ /* 0x010fe400078e0009 */
[----:B--2---:R-:W-:Y:S02]  /*9c40*/  IMAD.MOV.U32 R126, RZ, RZ, R8 ;  /* 0x000000ffff7e7224 */ /* 0x004fe400078e0008 */
[----:B---3--:R-:W-:Y:S02]  /*9c50*/  IMAD.MOV.U32 R120, RZ, RZ, R5 ;  /* 0x000000ffff787224 */ /* 0x008fe400078e0005 */
[----:B------:R-:W2:Y:S01]  /*9c60*/  LDL.LU R5, [R1+0x458] ;  /* 0x0004580001057983 */ /* 0x000ea20000300800 */
[----:B------:R-:W-:-:S03]  /*9c70*/  MOV R121, R10 ;  /* 0x0000000a00797202 */ /* 0x000fc60000000f00 */
[----:B------:R-:W3:Y:S01]  /*9c80*/  LDL.LU R10, [R1+0x454] ;  /* 0x00045400010a7983 */ /* 0x000ee20000300800 */
[----:B------:R-:W-:-:S03]  /*9c90*/  IMAD.MOV.U32 R122, RZ, RZ, R16 ;  /* 0x000000ffff7a7224 */ /* 0x000fc600078e0010 */
[----:B------:R-:W4:Y:S01]  /*9ca0*/  LDL.LU R16, [R1+0x450] ;  /* 0x0004500001107983 */ /* 0x000f220000300800 */
[----:B------:R-:W-:Y:S01]  /*9cb0*/  IMAD.MOV.U32 R123, RZ, RZ, R17 ;  /* 0x000000ffff7b7224 */ /* 0x000fe200078e0011 */
[----:B------:R-:W-:Y:S02]  /*9cc0*/  MOV R125, R19 ;  /* 0x00000013007d7202 */ /* 0x000fe40000000f00 */
[----:B------:R-:W3:Y:S01]  /*9cd0*/  LDL.LU R17, [R1+0x44c] ;  /* 0x00044c0001117983 */ /* 0x000ee20000300800 */
[----:B------:R-:W-:-:S03]  /*9ce0*/  IMAD.MOV.U32 R124, RZ, RZ, R18 ;  /* 0x000000ffff7c7224 */ /* 0x000fc600078e0012 */
[----:B------:R-:W2:Y:S04]  /*9cf0*/  LDL.LU R18, [R1+0x448] ;  /* 0x0004480001127983 */ /* 0x000ea80000300800 */
[----:B------:R-:W4:Y:S04]  /*9d00*/  LDL.LU R19, [R1+0x444] ;  /* 0x0004440001137983 */ /* 0x000f280000300800 */
[----:B------:R-:W3:Y:S04]  /*9d10*/  LDL.LU R8, [R1+0x440] ;  /* 0x0004400001087983 */ /* 0x000ee80000300800 */
[----:B------:R-:W2:Y:S04]  /*9d20*/  LDL.LU R9, [R1+0x43c] ;  /* 0x00043c0001097983 */ /* 0x000ea80000300800 */
[----:B------:R-:W4:Y:S04]  /*9d30*/  LDL.LU R96, [R1+0x200] ;  /* 0x0002000001607983 */ /* 0x000f280000300800 */
[----:B------:R-:W4:Y:S04]  /*9d40*/  LDL.LU R97, [R1+0x204] ;  /* 0x0002040001617983 */ /* 0x000f280000300800 */
[----:B------:R-:W4:Y:S01]  /*9d50*/  LDL.LU R98, [R1+0x208] ;  /* 0x0002080001627983 */ /* 0x000f220000300800 */
[----:B------:R-:W-:-:S03]  /*9d60*/  IMAD.MOV.U32 R103, RZ, RZ, R0 ;  /* 0x000000ffff677224 */ /* 0x000fc600078e0000 */
[----:B------:R-:W4:Y:S04]  /*9d70*/  LDL.LU R99, [R1+0x20c] ;  /* 0x00020c0001637983 */ /* 0x000f280000300800 */
[----:B------:R-:W4:Y:S04]  /*9d80*/  LDL.LU R100, [R1+0x210] ;  /* 0x0002100001647983 */ /* 0x000f280000300800 */
[----:B------:R-:W4:Y:S04]  /*9d90*/  LDL.LU R101, [R1+0x214] ;  /* 0x0002140001657983 */ /* 0x000f280000300800 */
[----:B------:R-:W4:Y:S04]  /*9da0*/  LDL.LU R102, [R1+0x218] ;  /* 0x0002180001667983 */ /* 0x000f280000300800 */
[----:B------:R-:W3:Y:S04]  /*9db0*/  LDL.LU R0, [R1+0x438] ;  /* 0x0004380001007983 */ /* 0x000ee80000300800 */
        /* <DEDUP_REMOVED lines=16> */
[----:B------:R-:W3:Y:S04]  /*9ec0*/  LDL.LU R48, [R1+0x1c0] ;  /* 0x0001c00001307983 */ /* 0x000ee80000300800 */
[----:B------:R-:W3:Y:S04]  /*9ed0*/  LDL.LU R49, [R1+0x1c4] ;  /* 0x0001c40001317983 */ /* 0x000ee80000300800 */
[----:B------:R-:W3:Y:S04]  /*9ee0*/  LDL.LU R50, [R1+0x1c8] ;  /* 0x0001c80001327983 */ /* 0x000ee80000300800 */
[----:B------:R-:W3:Y:S04]  /*9ef0*/  LDL.LU R51, [R1+0x1cc] ;  /* 0x0001cc0001337983 */ /* 0x000ee80000300800 */
[----:B------:R-:W3:Y:S04]  /*9f00*/  LDL.LU R52, [R1+0x1d0] ;  /* 0x0001d00001347983 */ /* 0x000ee80000300800 */
[----:B------:R-:W3:Y:S04]  /*9f10*/  LDL.LU R53, [R1+0x1d4] ;  /* 0x0001d40001357983 */ /* 0x000ee80000300800 */
[----:B------:R-:W3:Y:S01]  /*9f20*/  LDL.LU R54, [R1+0x1d8] ;  /* 0x0001d80001367983 */ /* 0x000ee20000300800 */
[----:B------:R-:W-:Y:S01]  /*9f30*/  UMOV UR12, UR48 ;  /* 0x00000030000c7c82 */ /* 0x000fe20008000000 */
[----:B------:R-:W-:Y:S01]  /*9f40*/  UMOV UR13, UR49 ;  /* 0x00000031000d7c82 */ /* 0x000fe20008000000 */
[----:B------:R-:W-:Y:S01]  /*9f50*/  UMOV UR48, UR4 ;  /* 0x0000000400307c82 */ /* 0x000fe20008000000 */
[----:B------:R-:W-:Y:S01]  /*9f60*/  UMOV UR49, UR5 ;  /* 0x0000000500317c82 */ /* 0x000fe20008000000 */
[----:B------:R-:W-:Y:S01]  /*9f70*/  UMOV UR9, UR53 ;  /* 0x0000003500097c82 */ /* 0x000fe20008000000 */
[----:B------:R-:W-:Y:S01]  /*9f80*/  UMOV UR52, UR4 ;  /* 0x0000000400347c82 */ /* 0x000fe20008000000 */
[----:B------:R-:W-:Y:S01]  /*9f90*/  UMOV UR53, UR5 ;  /* 0x0000000500357c82 */ /* 0x000fe20008000000 */
[----:B------:R-:W-:Y:S01]  /*9fa0*/  MOV R7, UR59 ;  /* 0x0000003b00077c02 */ /* 0x000fe20008000f00 */
[----:B------:R-:W-:Y:S01]  /*9fb0*/  UMOV UR56, UR4 ;  /* 0x0000000400387c82 */ /* 0x000fe20008000000 */
[----:B------:R-:W-:Y:S01]  /*9fc0*/  MOV R6, UR58 ;  /* 0x0000003a00067c02 */ /* 0x000fe20008000f00 */
[----:B------:R-:W-:Y:S01]  /*9fd0*/  UMOV UR57, UR5 ;  /* 0x0000000500397c82 */ /* 0x000fe20008000000 */
[----:B------:R-:W-:Y:S01]  /*9fe0*/  UMOV UR58, UR12 ;  /* 0x0000000c003a7c82 */ /* 0x000fe20008000000 */
[----:B------:R-:W-:Y:S01]  /*9ff0*/  UMOV UR59, UR13 ;  /* 0x0000000d003b7c82 */ /* 0x000fe20008000000 */
[----:B------:R-:W-:Y:S01]  /*a000*/  UIADD3 UR8, UR9, 0x402, URZ ;  /* 0x0000040209087890 */ /* 0x000fe2000fffe03f */
[----:B----4-:R-:W-:-:S06]  /*a010*/  WARPGROUP.ARRIVE ;  /* 0x00000000000079c5 */ /* 0x010fcc0000000000 */
[----:B------:R-:W-:Y:S03]  /*a020*/  HGMMA.64x16x16.F32 R208, gdesc[UR48], R208, gsb0 ;  /* 0x0020000030d079f0 */ /* 0x000fe600080008d0 */
[----:B------:R-:W-:Y:S02]  /*a030*/  WARPGROUP.DEPBAR.LE gsb0, 0x0 ;  /* 0x00008000000079c5 */ /* 0x000fe40000010000 */
[----:B--2---:R-:W-:-:S06]  /*a040*/  WARPGROUP.ARRIVE ;  /* 0x00000000000079c5 */ /* 0x004fcc0000000000 */
[----:B------:R-:W-:Y:S01]  /*a050*/  HGMMA.64x16x16.F32 R24, gdesc[UR52], R24, gsb0 ;  /* 0x00200000341879f0 */ /* 0x000fe20008000818 */
[----:B---3--:R-:W-:Y:S01]  /*a060*/  MOV R55, R0 ;  /* 0x0000000000377202 */ /* 0x008fe20000000f00 */
[----:B------:R-:W-:Y:S01]  /*a070*/  IMAD.MOV.U32 R72, RZ, RZ, R9 ;  /* 0x000000ffff487224 */ /* 0x000fe200078e0009 */
[----:B------:R-:W-:Y:S01]  /*a080*/  MOV R75, R18 ;  /* 0x00000012004b7202 */ /* 0x000fe20000000f00 */
[----:B------:R-:W-:Y:S01]  /*a090*/  IMAD.MOV.U32 R73, RZ, RZ, R8 ;  /* 0x000000ffff497224 */ /* 0x000fe200078e0008 */
[----:B------:R-:W-:Y:S01]  /*a0a0*/  MOV R79, R5 ;  /* 0x00000005004f7202 */ /* 0x000fe20000000f00 */
[----:B------:R-:W-:Y:S01]  /*a0b0*/  IMAD.MOV.U32 R74, RZ, RZ, R19 ;  /* 0x000000ffff4a7224 */ /* 0x000fe200078e0013 */
[----:B------:R-:W-:Y:S01]  /*a0c0*/  MOV R147, R235 ;  /* 0x000000eb00937202 */ /* 0x000fe20000000f00 */
[----:B------:R-:W-:Y:S01]  /*a0d0*/  IMAD.MOV.U32 R76, RZ, RZ, R17 ;  /* 0x000000ffff4c7224 */ /* 0x000fe200078e0011 */
[----:B------:R-:W-:Y:S01]  /*a0e0*/  MOV R151, R23 ;  /* 0x0000001700977202 */ /* 0x000fe20000000f00 */
[----:B------:R-:W-:Y:S01]  /*a0f0*/  IMAD.MOV.U32 R77, RZ, RZ, R16 ;  /* 0x000000ffff4d7224 */ /* 0x000fe200078e0010 */
[----:B------:R2:W5:Y:S01]  /*a100*/  LDL.LU R0, [R1+0x434] ;  /* 0x0004340001007983 */ /* 0x0005620000300800 */
[----:B------:R-:W-:-:S02]  /*a110*/  IMAD.MOV.U32 R78, RZ, RZ, R10 ;  /* 0x000000ffff4e7224 */ /* 0x000fc400078e000a */
[----:B------:R-:W-:Y:S01]  /*a120*/  IMAD.MOV.U32 R144, RZ, RZ, R4 ;  /* 0x000000ffff907224 */ /* 0x000fe200078e0004 */
[----:B------:R2:W5:Y:S01]  /*a130*/  LDL.LU R9, [R1+0x430] ;  /* 0x0004300001097983 */ /* 0x0005620000300800 */
[----:B------:R-:W-:Y:S02]  /*a140*/  IMAD.MOV.U32 R145, RZ, RZ, R3 ;  /* 0x000000ffff917224 */ /* 0x000fe400078e0003 */
[----:B------:R-:W-:Y:S01]  /*a150*/  IMAD.MOV.U32 R146, RZ, RZ, R2 ;  /* 0x000000ffff927224 */ /* 0x000fe200078e0002 */
[----:B------:R2:W5:Y:S01]  /*a160*/  LDL.LU R8, [R1+0x42c] ;  /* 0x00042c0001087983 */ /* 0x0005620000300800 */
[----:B------:R-:W-:Y:S02]  /*a170*/  IMAD.MOV.U32 R148, RZ, RZ, R234 ;  /* 0x000000ffff947224 */ /* 0x000fe400078e00ea */
[----:B------:R-:W-:Y:S01]  /*a180*/  IMAD.MOV.U32 R149, RZ, RZ, R233 ;  /* 0x000000ffff957224 */ /* 0x000fe200078e00e9 */
[----:B------:R2:W5:Y:S01]  /*a190*/  LDL.LU R19, [R1+0x428] ;  /* 0x0004280001137983 */ /* 0x0005620000300800 */
[----:B------:R-:W-:-:S03]  /*a1a0*/  IMAD.MOV.U32 R150, RZ, RZ, R232 ;  /* 0x000000ffff967224 */ /* 0x000fc600078e00e8 */
        /* <DEDUP_REMOVED lines=8> */
[----:B------:R-:W-:Y:S01]  /*a230*/  WARPGROUP.ARRIVE ;  /* 0x00000000000079c5 */ /* 0x000fe20000000000 */
[----:B------:R2:W5:Y:S05]  /*a240*/  LDL.LU R2, [R1+0x408] ;  /* 0x0004080001027983 */ /* 0x00056a0000300800 */
[----:B------:R-:W-:Y:S01]  /*a250*/  HGMMA.64x16x16.F32 R48, gdesc[UR56], R48, gsb0 ;  /* 0x00200000383079f0 */ /* 0x000fe20008000830 */
[----:B------:R-:W-:Y:S02]  /*a260*/  R2UR UR59, R7 ;  /* 0x00000000073b72ca */ /* 0x000fe400000e0000 */
[----:B------:R-:W-:Y:S01]  /*a270*/  R2UR UR58, R6 ;  /* 0x00000000063a72ca */ /* 0x000fe200000e0000 */
[----:B------:R-:W-:Y:S01]  /*a280*/  UMOV UR56, UR4 ;  /* 0x0000000400387c82 */ /* 0x000fe20008000000 */
[----:B------:R-:W-:Y:S01]  /*a290*/  UMOV UR57, UR5 ;  /* 0x0000000500397c82 */ /* 0x000fe20008000000 */
[----:B------:R-:W-:-:S02]  /*a2a0*/  WARPGROUP.DEPBAR.LE gsb0, 0x0 ;  /* 0x00008000000079c5 */ /* 0x000fc40000010000 */
[----:B------:R-:W-:-:S08]  /*a2b0*/  WARPGROUP.ARRIVE ;  /* 0x00000000000079c5 */ /* 0x000fd00000000000 */
[----:B------:R-:W-:Y:S01]  /*a2c0*/  HGMMA.64x16x16.F32 R72, gdesc[UR56], R72, gsb0 ;  /* 0x00200000384879f0 */ /* 0x000fe20008000848 */
[----:B------:R-:W-:Y:S01]  /*a2d0*/  UMOV UR56, UR8 ;  /* 0x0000000800387c82 */ /* 0x000fe20008000000 */
[----:B------:R-:W-:Y:S01]  /*a2e0*/  UMOV UR57, 0x80000020 ;  /* 0x8000002000397882 */ /* 0x000fe20000000000 */
        /* <DEDUP_REMOVED lines=20> */
[----:B------:R-:W-:Y:S01]  /*a430*/  STL.64 [R1+0x100], R208 ;  /* 0x000100d001007387 */ /* 0x000fe20000100a00 */
[----:B------:R-:W-:Y:S02]  /*a440*/  WARPGROUP.DEPBAR.LE gsb0, 0x0 ;  /* 0x00008000000079c5 */ /* 0x000fe40000010000 */
[----:B------:R-:W-:-:S06]  /*a450*/  WARPGROUP.ARRIVE ;  /* 0x00000000000079c5 */ /* 0x000fcc0000000000 */
[----:B------:R-:W-:Y:S01]  /*a460*/  HGMMA.64x16x16.F32 R192, gdesc[UR44], R192, gsb0 ;  /* 0x002000002cc079f0 */ /* 0x000fe200080008c0 */
[----:B------:R-:W-:Y:S04]  /*a470*/  STL.64 [R1+0x108], R210 ;  /* 0x000108d201007387 */ /* 0x000fe80000100a00 */
        /* <DEDUP_REMOVED lines=18> */
[----:B------:R-:W-:-:S02]  /*a5a0*/  WARPGROUP.DEPBAR.LE gsb0, 0x0 ;  /* 0x00008000000079c5 */ /* 0x000fc40000010000 */
[----:B------:R-:W-:Y:S01]  /*a5b0*/  WARPGROUP.ARRIVE ;  /* 0x00000000000079c5 */ /* 0x000fe20000000000 */
[----:B------:R-:W-:Y:S01]  /*a5c0*/  UMOV UR40, UR56 ;  /* 0x0000003800287c82 */ /* 0x000fe20008000000 */
[----:B0-----:R-:W3:Y:S04]  /*a5d0*/  LDL.LU.64 R30, [R1+0x3e0] ;  /* 0x0003e000011e7983 */ /* 0x001ee80000300a00 */
[----:B------:R-:W3:Y:S04]  /*a5e0*/  LDL.LU.64 R28, [R1+0x3d8] ;  /* 0x0003d800011c7983 */ /* 0x000ee80000300a00 */
[----:B------:R-:W3:Y:S01]  /*a5f0*/  LDL.LU.64 R26, [R1+0x3d0] ;  /* 0x0003d000011a7983 */ /* 0x000ee20000300a00 */
[----:B------:R-:W-:-:S02]  /*a600*/  UMOV UR41, UR57 ;  /* 0x0000003900297c82 */ /* 0x000fc40008000000 */
[----:B------:R-:W-:Y:S01]  /*a610*/  HGMMA.64x16x16.F32 R216, gdesc[UR40], R216, gsb0 ;  /* 0x0020000028d879f0 */ /* 0x000fe200080008d8 */
        /* <DEDUP_REMOVED lines=112> */
[----:B------:R-:W-:Y:S01]  /*ad20*/  BPT.TRAP 0x1 ;  /* 0x000000040000795c */ /* 0x000fe20000300000 */
.L_x_27:
[----:B------:R-:W2:Y:S04]  /*ad30*/  LDL R6, [R1+0x280] ;  /* 0x0002800001067983 */ /* 0x000ea80000100800 */
[----:B------:R-:W3:Y:S04]  /*ad40*/  LDL R11, [R1+0x28c] ;  /* 0x00028c00010b7983 */ /* 0x000ee80000100800 */
[----:B------:R-:W4:Y:S01]  /*ad50*/  LDL R7, [R1+0x284] ;  /* 0x0002840001077983 */ /* 0x000f220000100800 */
[----:B-----5:R-:W-:Y:S02]  /*ad60*/  R2UR UR6, R5 ;  /* 0x00000000050672ca */ /* 0x020fe400000e0000 */
[----:B------:R-:W-:-:S02]  /*ad70*/  R2UR UR5, R17 ;  /* 0x00000000110572ca */ /* 0x000fc400000e0000 */
[----:B--2---:R-:W-:-:S09]  /*ad80*/  ISETP.NE.AND P1, PT, R6, RZ, PT ;  /* 0x000000ff0600720c */ /* 0x004fd20003f25270 */
[----:B------:R-:W-:Y:S01]  /*ad90*/  IMAD.U32 R6, RZ, RZ, UR6 ;  /* 0x00000006ff067e24 */ /* 0x000fe2000f8e00ff */
[----:B---3--:R-:W-:-:S04]  /*ada0*/  R2UR UR4, R11 ;  /* 0x000000000b0472ca */ /* 0x008fc800000e0000 */
[----:B------:R-:W-:-:S05]  /*adb0*/  @P1 LEA R6, R6, UR5, 0x3 ;  /* 0x0000000506061c11 */ /* 0x000fca000f8e18ff */
[----:B------:R-:W-:-:S04]  /*adc0*/  @P1 VIADD R6, R6, 0x28 ;  /* 0x0000002806061836 */ /* 0x000fc80000000000 */
[----:B------:R-:W-:Y:S01]  /*add0*/  UISETP.GT.U32.AND UP0, UPT, UR4, 0x1, UPT ;  /* 0x000000010400788c */ /* 0x000fe2000bf04070 */
[----:B----4-:R-:W-:-:S04]  /*ade0*/  @P1 PRMT R6, R7, 0x654, R6 ;  /* 0x0000065407061816 */ /* 0x010fc80000000006 */
[----:B------:R0:W-:Y:S01]  /*adf0*/  @P1 SYNCS.ARRIVE.TRANS64.RED.A1T0 RZ, [R6+URZ], RZ ;  /* 0x000000ff06ff19a7 */ /* 0x0001e2000810043f */
[----:B------:R-:W-:-:S13]  /*ae00*/  PLOP3.LUT P1, PT, PT, PT, UP0, 0x80, 0x0 ;  /* 0x000000000000781c */ /* 0x000fda0003f2f008 */
[----:B0-----:R-:W-:Y:S05]  /*ae10*/  @P1 BRA `(.L_x_28) ;  /* 0x0000000000041947 */ /* 0x001fea0003800000 */
[----:B------:R-:W-:Y:S01]  /*ae20*/  BPT.TRAP 0x1 ;  /* 0x000000040000795c */ /* 0x000fe20000300000 */
.L_x_28:
[----:B------:R-:W-:Y:S02]  /*ae30*/  R2UR UR4, R0 ;  /* 0x00000000000472ca */ /* 0x000fe400000e0000 */
[----:B------:R-:W-:Y:S02]  /*ae40*/  R2UR UR5, R5 ;  /* 0x00000000050572ca */ /* 0x000fe400000e0000 */
[C---:B------:R-:W-:Y:S02]  /*ae50*/  ISETP.GT.AND P1, PT, R3.reuse, 0x1, PT ;  /* 0x000000010300780c */ /* 0x040fe40003f24270 */
[----:B------:R-:W-:-:S07]  /*ae60*/  IADD3 R3, R3, -0x1, RZ ;  /* 0xffffffff03037810 */ /* 0x000fce0007ffe0ff */
[----:B------:R-:W-:Y:S02]  /*ae70*/  UIADD3 UR4, UR4, 0x1, URZ ;  /* 0x0000000104047890 */ /* 0x000fe4000fffe03f */
[----:B------:R-:W-:Y:S02]  /*ae80*/  UIADD3 UR5, UR5, 0x1, URZ ;  /* 0x0000000105057890 */ /* 0x000fe4000fffe03f */
[----:B------:R-:W-:Y:S02]  /*ae90*/  UISETP.NE.AND UP0, UPT, UR4, 0x5, UPT ;  /* 0x000000050400788c */ /* 0x000fe4000bf05270 */
[----:B------:R-:W-:Y:S02]  /*aea0*/  UISETP.NE.AND UP1, UPT, UR5, 0x5, UPT ;  /* 0x000000050500788c */ /* 0x000fe4000bf25270 */
[----:B------:R-:W-:Y:S02]  /*aeb0*/  USEL UR6, UR4, URZ, UP0 ;  /* 0x0000003f04067287 */ /* 0x000fe40008000000 */
[----:B------:R-:W-:-:S02]  /*aec0*/  USEL UR4, URZ, 0x1, UP0 ;  /* 0x000000013f047887 */ /* 0x000fc40008000000 */
[----:B------:R-:W-:Y:S02]  /*aed0*/  USEL UR5, UR5, URZ, UP1 ;  /* 0x0000003f05057287 */ /* 0x000fe40008800000 */
[----:B------:R-:W-:Y:S02]  /*aee0*/  IMAD.U32 R0, RZ, RZ, UR6 ;  /* 0x00000006ff007e24 */ /* 0x000fe4000f8e00ff */
[----:B------:R-:W-:Y:S02]  /*aef0*/  LOP3.LUT R4, R4, UR4, RZ, 0x3c, !PT ;  /* 0x0000000404047c12 */ /* 0x000fe4000f8e3cff */
[----:B------:R-:W-:Y:S01]  /*af00*/  IMAD.U32 R5, RZ, RZ, UR5 ;  /* 0x00000005ff057e24 */ /* 0x000fe2000f8e00ff */
[----:B------:R-:W-:Y:S06]  /*af10*/  @P1 BRA `(.L_x_29) ;  /* 0xffffffac004c1947 */ /* 0x000fec000383ffff */
.L_x_22:
[----:B------:R0:W5:Y:S01]  /*af20*/  LDL R7, [R1+0x2b8] ;  /* 0x0002b80001077983 */ /* 0x0001620000100800 */
[----:B------:R-:W1:Y:S02]  /*af30*/  LDC R0, c[0x0][0x28c] ;  /* 0x0000a300ff007b82 */ /* 0x000e640000000800 */
[----:B-1----:R-:W-:-:S13]  /*af40*/  ISETP.GE.AND P1, PT, R0, 0x1, PT ;  /* 0x000000010000780c */ /* 0x002fda0003f26270 */
[----:B0-----:R-:W-:Y:S05]  /*af50*/  @!P1 BRA `(.L_x_30) ;  /* 0x0000000000549947 */ /* 0x001fea0003800000 */
[----:B------:R-:W-:Y:S05]  /*af60*/  @!P0 BRA `(.L_x_31) ;  /* 0x0000000000048947 */ /* 0x000fea0003800000 */
[----:B------:R-:W-:Y:S01]  /*af70*/  BPT.TRAP 0x1 ;  /* 0x000000040000795c */ /* 0x000fe20000300000 */
.L_x_31:
[----:B------:R-:W2:Y:S04]  /*af80*/  LDL R0, [R1+0x280] ;  /* 0x0002800001007983 */ /* 0x000ea80000100800 */
[----:B------:R-:W3:Y:S04]  /*af90*/  LDL R4, [R1+0x28c] ;  /* 0x00028c0001047983 */ /* 0x000ee80000100800 */
[----:B------:R-:W4:Y:S01]  /*afa0*/  LDL R3, [R1+0x284] ;  /* 0x0002840001037983 */ /* 0x000f220000100800 */
[----:B-----5:R-:W-:Y:S02]  /*afb0*/  R2UR UR6, R7 ;  /* 0x00000000070672ca */ /* 0x020fe400000e0000 */
[----:B------:R-:W-:-:S02]  /*afc0*/  R2UR UR5, R17 ;  /* 0x00000000110572ca */ /* 0x000fc400000e0000 */
[----:B--2---:R-:W-:Y:S02]  /*afd0*/  ISETP.NE.AND P0, PT, R0, RZ, PT ;  /* 0x000000ff0000720c */ /* 0x004fe40003f05270 */
[----:B---3--:R-:W-:-:S11]  /*afe0*/  R2UR UR4, R4 ;  /* 0x00000000040472ca */ /* 0x008fd600000e0000 */
[----:B------:R-:W-:-:S04]  /*aff0*/  @P0 VIADD R10, R10, UR6 ;  /* 0x000000060a0a0c36 */ /* 0x000fc80008000000 */
[----:B------:R-:W-:-:S05]  /*b000*/  @P0 IMAD.WIDE.U32 R4, R10, -0x33333333, RZ ;  /* 0xcccccccd0a040825 */ /* 0x000fca00078e00ff */
[----:B------:R-:W-:-:S05]  /*b010*/  @P0 SHF.R.U32.HI R0, RZ, 0x2, R5 ;  /* 0x00000002ff000819 */ /* 0x000fca0000011605 */
[----:B------:R-:W-:-:S05]  /*b020*/  @P0 IMAD R0, R0, -0x5, R10 ;  /* 0xfffffffb00000824 */ /* 0x000fca00078e020a */
[----:B------:R-:W-:Y:S01]  /*b030*/  @P0 LEA R0, R0, UR5, 0x3 ;  /* 0x0000000500000c11 */ /* 0x000fe2000f8e18ff */
[----:B------:R-:W-:-:S04]  /*b040*/  UISETP.GT.U32.AND UP0, UPT, UR4, 0x1, UPT ;  /* 0x000000010400788c */ /* 0x000fc8000bf04070 */
[----:B------:R-:W-:-:S05]  /*b050*/  @P0 VIADD R0, R0, 0x28 ;  /* 0x0000002800000836 */ /* 0x000fca0000000000 */
[----:B----4-:R-:W-:-:S04]  /*b060*/  @P0 PRMT R0, R3, 0x654, R0 ;  /* 0x0000065403000816 */ /* 0x010fc80000000000 */
[----:B------:R0:W-:Y:S01]  /*b070*/  @P0 SYNCS.ARRIVE.TRANS64.RED.A1T0 RZ, [R0+URZ], RZ ;  /* 0x000000ff00ff09a7 */ /* 0x0001e2000810043f */
[----:B------:R-:W-:-:S13]  /*b080*/  PLOP3.LUT P0, PT, PT, PT, UP0, 0x80, 0x0 ;  /* 0x000000000000781c */ /* 0x000fda0003f0f008 */
[----:B0-----:R-:W-:Y:S05]  /*b090*/  @P0 BRA `(.L_x_30) ;  /* 0x0000000000040947 */ /* 0x001fea0003800000 */
[----:B------:R-:W-:Y:S01]  /*b0a0*/  BPT.TRAP 0x1 ;  /* 0x000000040000795c */ /* 0x000fe20000300000 */
.L_x_30:
[----:B------:R-:W2:Y:S01]  /*b0b0*/  LDL R0, [R1+0x2c0] ;  /* 0x0002c00001007983 */ /* 0x000ea20000100800 */
[----:B------:R-:W0:Y:S01]  /*b0c0*/  S2R R6, SR_TID.X ;  /* 0x0000000000067919 */ /* 0x000e220000002100 */
[----:B-----5:R-:W-:Y:S01]  /*b0d0*/  R2UR UR4, R18 ;  /* 0x00000000120472ca */ /* 0x020fe200000e0000 */
[----:B------:R-:W-:Y:S01]  /*b0e0*/  ULDC.64 UR8, c[0x0][0x5d0] ;  /* 0x0001740000087ab9 */ /* 0x000fe20000000a00 */
[----:B------:R-:W3:Y:S04]  /*b0f0*/  LDL.LU R5, [R1+0x2bc] ;  /* 0x0002bc0001057983 */ /* 0x000ee80000300800 */
[----:B------:R-:W4:Y:S01]  /*b100*/  LDL R22, [R1+0x290] ;  /* 0x0002900001167983 */ /* 0x000f220000100800 */
[----:B------:R-:W-:Y:S02]  /*b110*/  R2UR UR7, R19 ;  /* 0x00000000130772ca */ /* 0x000fe400000e0000 */
[----:B------:R-:W-:-:S04]  /*b120*/  R2UR UR14, R7 ;  /* 0x00000000070e72ca */ /* 0x000fc800000e0000 */
[----:B------:R-:W-:-:S06]  /*b130*/  UIMAD UR6, UR4, 0xf0, URZ ;  /* 0x000000f0040678a4 */ /* 0x000fcc000f8e023f */
[----:B------:R-:W-:Y:S01]  /*b140*/  IMAD.U32 R18, RZ, RZ, UR6 ;  /* 0x00000006ff127e24 */ /* 0x000fe2000f8e00ff */
[----:B------:R-:W-:Y:S02]  /*b150*/  UIMAD.WIDE UR10, UR7, 0x180, URZ ;  /* 0x00000180070a78a5 */ /* 0x000fe4000f8e023f */
[----:B------:R-:W-:Y:S01]  /*b160*/  UIMAD UR7, UR7, 0x180, URZ ;  /* 0x00000180070778a4 */ /* 0x000fe2000f8e023f */
[----:B0-----:R-:W-:Y:S01]  /*b170*/  SHF.R.U32.HI R3, RZ, 0x7, R6 ;  /* 0x00000007ff037819 */ /* 0x001fe20000011606 */
[C---:B------:R-:W-:Y:S01]  /*b180*/  IMAD.SHL.U32 R19, R6.reuse, 0x2, RZ ;  /* 0x0000000206137824 */ /* 0x040fe200078e00ff */
[----:B------:R-:W-:Y:S02]  /*b190*/  LOP3.LUT R4, R6, 0x60, RZ, 0xc0, !PT ;  /* 0x0000006006047812 */ /* 0x000fe400078ec0ff */
[----:B------:R-:W-:Y:S02]  /*b1a0*/  LOP3.LUT R3, R3, 0x1, RZ, 0xc0, !PT ;  /* 0x0000000103037812 */ /* 0x000fe400078ec0ff */
[----:B------:R-:W-:-:S02]  /*b1b0*/  SHF.R.U32.HI R4, RZ, 0x1, R4 ;  /* 0x00000001ff047819 */ /* 0x000fc40000011604 */
[----:B------:R-:W-:Y:S02]  /*b1c0*/  SHF.L.U32 R17, R3, 0x6, RZ ;  /* 0x0000000603117819 */ /* 0x000fe400000006ff */
[----:B------:R-:W-:-:S04]  /*b1d0*/  LOP3.LUT R18, R18, 0x6, R19, 0xf8, !PT ;  /* 0x0000000612127812 */ /* 0x000fc800078ef813 */
[----:B------:R-:W-:Y:S02]  /*b1e0*/  SHF.R.S32.HI R19, RZ, 0x1f, R18 ;  /* 0x0000001fff137819 */ /* 0x000fe40000011412 */
[----:B--2---:R-:W-:Y:S02]  /*b1f0*/  R2UR UR5, R0 ;  /* 0x00000000000572ca */ /* 0x004fe400000e0000 */
[----:B------:R-:W-:-:S04]  /*b200*/  SHF.R.U32.HI R0, RZ, 0x2, R6 ;  /* 0x00000002ff007819 */ /* 0x000fc80000011606 */
[----:B------:R-:W-:Y:S02]  /*b210*/  LOP3.LUT R0, R0, 0x7, RZ, 0xc0, !PT ;  /* 0x0000000700007812 */ /* 0x000fe400078ec0ff */
[----:B---3--:R-:W-:Y:S02]  /*b220*/  R2UR UR13, R5 ;  /* 0x00000000050d72ca */ /* 0x008fe400000e0000 */
[--C-:B------:R-:W-:Y:S02]  /*b230*/  LOP3.LUT R17, R17, 0x40, R0.reuse, 0xe2, !PT ;  /* 0x0000004011117812 */ /* 0x100fe400078ee200 */
[----:B----4-:R-:W-:Y:S01]  /*b240*/  R2UR UR15, R22 ;  /* 0x00000000160f72ca */ /* 0x010fe200000e0000 */
[----:B------:R-:W-:Y:S01]  /*b250*/  UISETP.GE.U32.AND UP2, UPT, UR5, 0x5, UPT ;  /* 0x000000050500788c */ /* 0x000fe2000bf46070 */
[----:B------:R-:W-:Y:S02]  /*b260*/  IADD3 R0, RZ, -R4, -R0 ;  /* 0x80000004ff007210 */ /* 0x000fe40007ffe800 */
[----:B------:R-:W-:Y:S01]  /*b270*/  LOP3.LUT R17, R17, UR10, R4, 0xfe, !PT ;  /* 0x0000000a11117c12 */ /* 0x000fe2000f8efe04 */
[----:B------:R-:W-:-:S02]  /*b280*/  IMAD.U32 R4, RZ, RZ, UR8 ;  /* 0x00000008ff047e24 */ /* 0x000fc4000f8e00ff */
[----:B------:R-:W-:-:S06]  /*b290*/  IMAD R0, R3, -0x40, R0 ;  /* 0xffffffc003007824 */ /* 0x000fcc00078e0200 */
[----:B------:R-:W-:Y:S02]  /*b2a0*/  USHF.R.S32.HI UR12, URZ, 0x1f, UR15 ;  /* 0x0000001f3f0c7899 */ /* 0x000fe4000801140f */
[----:B------:R-:W-:Y:S02]  /*b2b0*/  IMAD.WIDE.U32 R4, R4, UR15, R18 ;  /* 0x0000000f04047c25 */ /* 0x000fe4000f8e0012 */
[----:B------:R-:W-:Y:S02]  /*b2c0*/  UIMAD UR4, UR12, UR8, URZ ;  /* 0x000000080c0472a4 */ /* 0x000fe4000f8e023f */
[----:B------:R-:W-:Y:S02]  /*b2d0*/  UIADD3 UR8, UR5, UR14, URZ ;  /* 0x0000000e05087290 */ /* 0x000fe4000fffe03f */
[----:B------:R-:W-:Y:S02]  /*b2e0*/  UIMAD UR4, UR15, UR9, UR4 ;  /* 0x000000090f0472a4 */ /* 0x000fe4000f8e0204 */
[----:B------:R-:W-:Y:S01]  /*b2f0*/  UISETP.GT.U32.AND UP1, UPT, UR8, 0x4, UPT ;  /* 0x000000040800788c */ /* 0x000fe2000bf24070 */
[----:B------:R-:W-:-:S02]  /*b300*/  ULDC UR9, c[0x0][0x284] ;  /* 0x0000a10000097ab9 */ /* 0x000fc40000000800 */
[----:B------:R-:W-:Y:S01]  /*b310*/  IMAD.U32 R3, RZ, RZ, UR9 ;  /* 0x00000009ff037e24 */ /* 0x000fe2000f8e00ff */
[----:B------:R-:W-:Y:S01]  /*b320*/  IADD3 R5, R5, UR4, RZ ;  /* 0x0000000405057c10 */ /* 0x000fe2000fffe0ff */
[----:B------:R-:W-:Y:S01]  /*b330*/  ULDC UR4, c[0x0][0x288] ;  /* 0x0000a20000047ab9 */ /* 0x000fe20000000800 */
[----:B------:R-:W-:Y:S02]  /*b340*/  UISETP.LT.U32.AND UP1, UPT, UR5, 0x5, UP1 ;  /* 0x000000050500788c */ /* 0x000fe40008f21070 */
[----:B------:R-:W-:Y:S01]  /*b350*/  IADD3 R3, R3, -UR7, R0 ;  /* 0x8000000703037c10 */ /* 0x000fe2000fffe000 */
[----:B------:R-:W-:Y:S01]  /*b360*/  UISETP.GE.AND UP0, UPT, UR6, UR4, UPT ;  /* 0x000000040600728c */ /* 0x000fe2000bf06270 */
[----:B------:R-:W-:Y:S01]  /*b370*/  LOP3.LUT R0, R6, 0x3, RZ, 0xc0, !PT ;  /* 0x0000000306007812 */ /* 0x000fe200078ec0ff */
[----:B------:R-:W-:Y:S02]  /*b380*/  IMAD.MOV.U32 R6, RZ, RZ, -0x2 ;  /* 0xfffffffeff067424 */ /* 0x000fe400078e00ff */
[----:B------:R-:W-:-:S02]  /*b390*/  UISETP.GE.OR UP0, UPT, UR7, UR9, UP0 ;  /* 0x000000090700728c */ /* 0x000fc40008706670 */
[----:B------:R-:W-:Y:S01]  /*b3a0*/  IMAD R0, R0, R6, UR4 ;  /* 0x0000000400007e24 */ /* 0x000fe2000f8e0206 */
[----:B------:R-:W-:Y:S02]  /*b3b0*/  UIMAD.WIDE.U32 UR4, UR8, -0x33333333, URZ ;  /* 0xcccccccd080478a5 */ /* 0x000fe4000f8e003f */
[----:B------:R-:W-:Y:S01]  /*b3c0*/  USEL UR7, URZ, 0x1, !UP1 ;  /* 0x000000013f077887 */ /* 0x000fe2000c800000 */
[----:B------:R-:W-:Y:S01]  /*b3d0*/  PLOP3.LUT P0, PT, PT, PT, UP0, 0x80, 0x0 ;  /* 0x000000000000781c */ /* 0x000fe20003f0f008 */
[----:B------:R-:W-:Y:S01]  /*b3e0*/  USHF.R.U32.HI UR4, URZ, 0x2, UR5 ;  /* 0x000000023f047899 */ /* 0x000fe20008011605 */
[----:B------:R-:W-:Y:S01]  /*b3f0*/  IADD3 R0, R0, -UR6, RZ ;  /* 0x8000000600007c10 */ /* 0x000fe2000fffe0ff */
[----:B------:R-:W-:Y:S02]  /*b400*/  ULOP3.LUT UR13, UR13, UR7, URZ, 0x3c, !UPT ;  /* 0x000000070d0d7292 */ /* 0x000fe4000f8e3c3f */
[----:B------:R-:W-:Y:S02]  /*b410*/  UIMAD UR5, UR4, -0x5, UR8 ;  /* 0xfffffffb040578a4 */ /* 0x000fe4000f8e0208 */
[----:B------:R-:W-:Y:S01]  /*b420*/  @UP2 ULOP3.LUT UR13, UR13, 0x1, UR4, 0x78, !UPT ;  /* 0x000000010d0d2892 */ /* 0x000fe2000f8e7804 */
[----:B------:R-:W-:-:S03]  /*b430*/  UMOV UR6, 0xffffffff ;  /* 0xffffffff00067882 */ /* 0x000fc60000000000 */
[----:B------:R-:W-:-:S05]  /*b440*/  IMAD.U32 R7, RZ, RZ, UR5 ;  /* 0x00000005ff077e24 */ /* 0x000fca000f8e00ff */
[----:B------:R0:W-:Y:S02]  /*b450*/  STL [R1+0x2b8], R7 ;  /* 0x0002b80701007387 */ /* 0x0001e40000100800 */
[----:B0-----:R-:W-:-:S05]  /*b460*/  IMAD.U32 R7, RZ, RZ, UR13 ;  /* 0x0000000dff077e24 */ /* 0x001fca000f8e00ff */
[----:B------:R0:W-:Y:S01]  /*b470*/  STL [R1+0x2bc], R7 ;  /* 0x0002bc0701007387 */ /* 0x0001e20000100800 */
[----:B------:R-:W-:Y:S05]  /*b480*/  @P0 BRA `(.L_x_32) ;  /* 0x0000018c00dc0947 */ /* 0x000fea0003800000 */
[----:B------:R-:W-:Y:S01]  /*b490*/  FSETP.NEU.AND P2, PT, R16, RZ, PT ;  /* 0x000000ff1000720b */ /* 0x000fe20003f4d000 */
[----:B------:R-:W-:Y:S01]  /*b4a0*/  ULDC.64 UR8, c[0x0][0x5c8] ;  /* 0x0001720000087ab9 */ /* 0x000fe20000000a00 */
[----:B------:R-:W-:Y:S01]  /*b4b0*/  ISETP.GT.AND P0, PT, R3, RZ, PT ;  /* 0x000000ff0300720c */ /* 0x000fe20003f04270 */
[----:B------:R-:W-:Y:S01]  /*b4c0*/  UIMAD UR4, UR11, UR8, URZ ;  /* 0x000000080b0472a4 */ /* 0x000fe2000f8e023f */
[----:B------:R-:W-:Y:S01]  /*b4d0*/  IMAD.U32 R11, RZ, RZ, UR9 ;  /* 0x00000009ff0b7e24 */ /* 0x000fe2000f8e00ff */
[----:B------:R-:W-:Y:S01]  /*b4e0*/  BSSY B0, `(.L_x_32) ;  /* 0x00018f1000007945 */ /* 0x000fe20003800000 */
[----:B------:R-:W-:Y:S01]  /*b4f0*/  IMAD.WIDE.U32 R4, R17, UR8, R4 ;  /* 0x0000000811047c25 */ /* 0x000fe2000f8e0004 */
[----:B------:R-:W-:-:S03]  /*b500*/  ISETP.GT.AND P1, PT, R0, RZ, P0 ;  /* 0x000000ff0000720c */ /* 0x000fc60000724270 */
[----:B------:R-:W-:-:S04]  /*b510*/  IMAD R11, R17, R11, UR4 ;  /* 0x00000004110b7e24 */ /* 0x000fc8000f8e020b */
[----:B------:R-:W-:Y:S01]  /*b520*/  IMAD.IADD R11, R5, 0x1, R11 ;  /* 0x00000001050b7824 */ /* 0x000fe200078e020b */
[----:B------:R-:W-:Y:S06]  /*b530*/  @!P2 BRA `(.L_x_33) ;  /* 0x0000012400f4a947 */ /* 0x000fec0003800000 */
[----:B------:R-:W1:Y:S01]  /*b540*/  LDC.64 R8, c[0x0][0x5b0] ;  /* 0x00016c00ff087b82 */ /* 0x000e620000000a00 */
[----:B------:R-:W2:Y:S01]  /*b550*/  LDL.LU R20, [R1+0x240] ;  /* 0x0002400001147983 */ /* 0x000ea20000300800 */
[----:B------:R-:W-:-:S03]  /*b560*/  R2UR UR7, R22 ;  /* 0x00000000160772ca */ /* 0x000fc600000e0000 */
[----:B------:R-:W-:Y:S03]  /*b570*/  STL.64 [R1+0x2c8], R24 ;  /* 0x0002c81801007387 */ /* 0x000fe60000100a00 */
[----:B------:R-:W3:Y:S01]  /*b580*/  LDC.64 R14, c[0x0][0x5a8] ;  /* 0x00016a00ff0e7b82 */ /* 0x000ee20000000a00 */
[----:B-1----:R-:W-:Y:S01]  /*b590*/  MOV R235, R9 ;  /* 0x0000000900eb7202 */ /* 0x002fe20000000f00 */
[----:B------:R1:W-:Y:S01]  /*b5a0*/  STL.64 [R1+0x268], R8 ;  /* 0x0002680801007387 */ /* 0x0003e20000100a00 */
[----:B------:R-:W-:-:S05]  /*b5b0*/  IMAD.MOV.U32 R21, RZ, RZ, R8 ;  /* 0x000000ffff157224 */ /* 0x000fca00078e0008 */
[----:B------:R-:W-:Y:S01]  /*b5c0*/  R2UR UR4, R21 ;  /* 0x00000000150472ca */ /* 0x000fe200000e0000 */
[----:B-1----:R-:W1:-:S12]  /*b5d0*/  LDC.64 R8, c[0x0][0x5b8] ;  /* 0x00016e00ff087b82 */ /* 0x002e580000000a00 */
[----:B------:R-:W-:-:S06]  /*b5e0*/  UIMAD UR4, UR11, UR4, URZ ;  /* 0x000000040b0472a4 */ /* 0x000fcc000f8e023f */
[----:B------:R-:W-:Y:S01]  /*b5f0*/  IMAD R233, R17, R235, UR4 ;  /* 0x0000000411e97e24 */ /* 0x000fe2000f8e02eb */
[----:B------:R-:W-:Y:S01]  /*b600*/  ULDC.64 UR4, c[0x0][0x5c0] ;  /* 0x0001700000047ab9 */ /* 0x000fe20000000a00 */
[----:B-1----:R-:W-:Y:S01]  /*b610*/  IMAD.MOV.U32 R232, RZ, RZ, R8 ;  /* 0x000000ffffe87224 */ /* 0x002fe200078e0008 */
[----:B------:R-:W-:Y:S01]  /*b620*/  STL [R1+0x278], R8 ;  /* 0x0002780801007387 */ /* 0x000fe20000100800 */
[----:B0-----:R-:W-:Y:S02]  /*b630*/  IMAD.MOV.U32 R7, RZ, RZ, R9 ;  /* 0x000000ffff077224 */ /* 0x001fe400078e0009 */
[C---:B------:R-:W-:Y:S02]  /*b640*/  IMAD R5, R232.reuse, UR12, RZ ;  /* 0x0000000ce8057c24 */ /* 0x040fe4000f8e02ff */
[----:B------:R-:W-:-:S04]  /*b650*/  IMAD.WIDE.U32 R12, R232, UR7, R18 ;  /* 0x00000007e80c7c25 */ /* 0x000fc8000f8e0012 */
[----:B------:R-:W-:Y:S02]  /*b660*/  IMAD R23, R7, UR7, R5 ;  /* 0x0000000707177c24 */ /* 0x000fe4000f8e0205 */
[----:B------:R-:W-:-:S03]  /*b670*/  IMAD.MOV.U32 R6, RZ, RZ, R12 ;  /* 0x000000ffff067224 */ /* 0x000fc600078e000c */
[----:B------:R-:W-:Y:S01]  /*b680*/  IADD3 R7, R13, R23, RZ ;  /* 0x000000170d077210 */ /* 0x000fe20007ffe0ff */
[----:B------:R-:W-:Y:S04]  /*b690*/  STL [R1+0x294], R23 ;  /* 0x0002941701007387 */ /* 0x000fe80000100800 */
[----:B------:R0:W-:Y:S04]  /*b6a0*/  STL.64 [R1+0x270], R6 ;  /* 0x0002700601007387 */ /* 0x0001e80000100a00 */
[----:B------:R-:W-:Y:S01]  /*b6b0*/  STL [R1+0x298], R233 ;  /* 0x000298e901007387 */ /* 0x000fe20000100800 */
[----:B0-----:R-:W-:-:S04]  /*b6c0*/  IMAD.WIDE.U32 R6, R17, R21, R6 ;  /* 0x0000001511067225 */ /* 0x001fc800078e0006 */
[----:B------:R-:W-:Y:S01]  /*b6d0*/  IMAD.IADD R5, R7, 0x1, R233 ;  /* 0x0000000107057824 */ /* 0x000fe200078e02e9 */
[----:B---3--:R-:W-:-:S04]  /*b6e0*/  LEA R8, P2, R6, R14, 0x1 ;  /* 0x0000000e06087211 */ /* 0x008fc800078408ff */
[----:B------:R-:W-:-:S05]  /*b6f0*/  LEA.HI.X R9, R6, R15, R5, 0x1, P2 ;  /* 0x0000000f06097211 */ /* 0x000fca00010f0c05 */
[----:B------:R-:W3:Y:S01]  /*b700*/  @P1 LDG.E.LTC128B.U16 R6, desc[UR60][R8.64] ;  /* 0x0000003c08061981 */ /* 0x000ee2000c1e1520 */
[----:B------:R-:W-:-:S04]  /*b710*/  LEA R10, P2, R4, UR4, 0x1 ;  /* 0x00000004040a7c11 */ /* 0x000fc8000f8408ff */
[----:B------:R-:W-:Y:S01]  /*b720*/  LEA.HI.X R11, R4, UR5, R11, 0x1, P2 ;  /* 0x00000005040b7c11 */ /* 0x000fe200090f0c0b */
[----:B------:R-:W-:-:S04]  /*b730*/  IMAD.WIDE.U32 R4, R17, R21, R18 ;  /* 0x0000001511047225 */ /* 0x000fc800078e0012 */
[----:B------:R-:W-:Y:S02]  /*b740*/  IMAD.IADD R5, R233, 0x1, R5 ;  /* 0x00000001e9057824 */ /* 0x000fe400078e0205 */
[----:B------:R-:W-:-:S05]  /*b750*/  IMAD.WIDE.U32 R4, R232, UR7, R4 ;  /* 0x00000007e8047c25 */ /* 0x000fca000f8e0004 */
[----:B------:R-:W-:Y:S02]  /*b760*/  IADD3 R5, R23, R5, RZ ;  /* 0x0000000517057210 */ /* 0x000fe40007ffe0ff */
[----:B------:R-:W-:-:S04]  /*b770*/  LEA R24, P2, R4, R14, 0x1 ;  /* 0x0000000e04187211 */ /* 0x000fc800078408ff */
[----:B------:R-:W-:-:S05]  /*b780*/  LEA.HI.X R25, R4, R15, R5, 0x1, P2 ;  /* 0x0000000f04197211 */ /* 0x000fca00010f0c05 */
[----:B------:R0:W-:Y:S04]  /*b790*/  STL.64 [R1+0x260], R24 ;  /* 0x0002601801007387 */ /* 0x0001e80000100a00 */
[----:B0-----:R0:W5:Y:S01]  /*b7a0*/  LDL.LU.64 R24, [R1+0x2c8] ;  /* 0x0002c80001187983 */ /* 0x0011620000300a00 */
[----:B------:R-:W-:Y:S01]  /*b7b0*/  ISETP.GT.AND P2, PT, R0, 0x1, P0 ;  /* 0x000000010000780c */ /* 0x000fe20000744270 */
[----:B------:R-:W-:Y:S01]  /*b7c0*/  BSSY B1, `(.L_x_34) ;  /* 0x000000a000017945 */ /* 0x000fe20003800000 */
[----:B---3--:R-:W-:-:S05]  /*b7d0*/  HADD2.F32 R7, -RZ, R6.H0_H0 ;  /* 0x20000006ff077230 */ /* 0x008fca0000004100 */
[----:B------:R-:W-:-:S04]  /*b7e0*/  FMUL R7, R7, R16 ;  /* 0x0000001007077220 */ /* 0x000fc80000400000 */
[----:B--2---:R-:W-:-:S05]  /*b7f0*/  FFMA R7, R20, R2, R7 ;  /* 0x0000000214077223 */ /* 0x004fca0000000007 */
[----:B------:R-:W-:-:S05]  /*b800*/  F2FP.F16.F32.PACK_AB R4, RZ, R7 ;  /* 0x00000007ff04723e */ /* 0x000fca00000000ff */
[----:B------:R0:W-:Y:S01]  /*b810*/  @P1 STG.E.U16 desc[UR60][R10.64], R4 ;  /* 0x000000040a001986 */ /* 0x0001e2000c10153c */
[----:B------:R-:W-:Y:S01]  /*b820*/  PRMT R8, R6, 0x7610, R8 ;  /* 0x0000761006087816 */ /* 0x000fe20000000008 */
[----:B------:R-:W-:Y:S06]  /*b830*/  @!P2 BRA `(.L_x_35) ;  /* 0x000000000008a947 */ /* 0x000fec0003800000 */
[----:B0-----:R-:W2:Y:S04]  /*b840*/  LDL.64 R4, [R1+0x260] ;  /* 0x0002600001047983 */ /* 0x001ea80000100a00 */
[----:B--2---:R1:W5:Y:S02]  /*b850*/  LDG.E.LTC128B.U16 R8, desc[UR60][R4.64+0x2] ;  /* 0x0000023c04087981 */ /* 0x004364000c1e1520 */
.L_x_35:
[----:B------:R-:W-:Y:S05]  /*b860*/  BSYNC B1 ;  /* 0x0000000000017941 */ /* 0x000fea0003800000 */
.L_x_34:
[----:B-1----:R-:W2:Y:S04]  /*b870*/  LDL.LU R5, [R1+0x244] ;  /* 0x0002440001057983 */ /* 0x002ea80000300800 */
[----:B-----5:R1:W-:Y:S04]  /*b880*/  STL.64 [R1+0x2c8], R24 ;  /* 0x0002c81801007387 */ /* 0x0203e80000100a00 */
[----:B-1----:R-:W3:Y:S01]  /*b890*/  LDL.64 R24, [R1+0x270] ;  /* 0x0002700001187983 */ /* 0x002ee20000100a00 */
[----:B0-----:R-:W-:Y:S01]  /*b8a0*/  HADD2.F32 R4, -RZ, R8.H0_H0 ;  /* 0x20000008ff047230 */ /* 0x001fe20000004100 */
[C---:B------:R-:W-:Y:S01]  /*b8b0*/  SHF.L.U64.HI R7, R21.reuse, 0x3, R235 ;  /* 0x0000000315077819 */ /* 0x040fe200000102eb */
[----:B------:R-:W-:Y:S01]  /*b8c0*/  IMAD.SHL.U32 R6, R21, 0x8, RZ ;  /* 0x0000000815067824 */ /* 0x000fe200078e00ff */
[----:B------:R-:W4:Y:S01]  /*b8d0*/  LDL.LU R234, [R1+0x248] ;  /* 0x0002480001ea7983 */ /* 0x000f220000300800 */
[----:B------:R-:W-:Y:S01]  /*b8e0*/  ISETP.GT.AND P1, PT, R3, 0x8, PT ;  /* 0x000000080300780c */ /* 0x000fe20003f24270 */
[----:B------:R-:W-:Y:S01]  /*b8f0*/  FMUL R4, R4, R16 ;  /* 0x0000001004047220 */ /* 0x000fe20000400000 */
[----:B------:R-:W-:Y:S01]  /*b900*/  R2UR UR4, R22 ;  /* 0x00000000160472ca */ /* 0x000fe200000e0000 */
[----:B------:R0:W-:Y:S01]  /*b910*/  STL.64 [R1+0x240], R6 ;  /* 0x0002400601007387 */ /* 0x0001e20000100a00 */
[----:B------:R-:W-:Y:S01]  /*b920*/  ISETP.GT.AND P3, PT, R0, RZ, P1 ;  /* 0x000000ff0000720c */ /* 0x000fe20000f64270 */
[----:B--2---:R-:W-:Y:S01]  /*b930*/  FFMA R20, R5, R2, R4 ;  /* 0x0000000205147223 */ /* 0x004fe20000000004 */
[----:B------:R-:W-:-:S04]  /*b940*/  IMAD.WIDE.U32 R4, R17, R21, R6 ;  /* 0x0000001511047225 */ /* 0x000fc800078e0006 */
[----:B------:R-:W-:Y:S01]  /*b950*/  IMAD.IADD R9, R233, 0x1, R5 ;  /* 0x00000001e9097824 */ /* 0x000fe200078e0205 */
[----:B0-----:R-:W-:Y:S02]  /*b960*/  IADD3 R7, P4, R12, R4, RZ ;  /* 0x000000040c077210 */ /* 0x001fe40007f9e0ff */
[----:B------:R-:W-:-:S03]  /*b970*/  F2FP.F16.F32.PACK_AB R20, RZ, R20 ;  /* 0x00000014ff14723e */ /* 0x000fc600000000ff */
[----:B---3--:R-:W-:Y:S01]  /*b980*/  IMAD.X R21, R9, 0x1, R25, P4 ;  /* 0x0000000109157824 */ /* 0x008fe200020e0619 */
[C---:B------:R-:W-:Y:S01]  /*b990*/  LEA R6, P4, R7.reuse, R14, 0x1 ;  /* 0x0000000e07067211 */ /* 0x040fe200078808ff */
[----:B------:R0:W-:Y:S03]  /*b9a0*/  @P2 STG.E.U16 desc[UR60][R10.64+0x2], R20 ;  /* 0x000002140a002986 */ /* 0x0001e6000c10153c */
[----:B------:R-:W-:Y:S01]  /*b9b0*/  LEA.HI.X R7, R7, R15, R21, 0x1, P4 ;  /* 0x0000000f07077211 */ /* 0x000fe200020f0c15 */
[----:B------:R-:W5:Y:S04]  /*b9c0*/  LDL.LU.64 R24, [R1+0x2c8] ;  /* 0x0002c80001187983 */ /* 0x000f680000300a00 */
[----:B------:R1:W2:Y:S01]  /*b9d0*/  @P3 LDG.E.LTC128B.U16 R8, desc[UR60][R6.64] ;  /* 0x0000003c06083981 */ /* 0x0002a2000c1e1520 */
[----:B------:R-:W-:Y:S01]  /*b9e0*/  IMAD.U32 R21, RZ, RZ, UR8 ;  /* 0x00000008ff157e24 */ /* 0x000fe2000f8e00ff */
[----:B------:R-:W-:Y:S01]  /*b9f0*/  ISETP.GT.AND P4, PT, R0, 0x1, P1 ;  /* 0x000000010000780c */ /* 0x000fe20000f84270 */
[----:B------:R-:W-:Y:S01]  /*ba00*/  BSSY B1, `(.L_x_36) ;  /* 0x0000017000017945 */ /* 0x000fe20003800000 */
[----:B0-----:R-:W-:-:S02]  /*ba10*/  MOV R20, UR9 ;  /* 0x0000000900147c02 */ /* 0x001fc40008000f00 */
[----:B-1----:R-:W-:-:S04]  /*ba20*/  IADD3 R6, P2, R18, R4, RZ ;  /* 0x0000000412067210 */ /* 0x002fc80007f5e0ff */
[----:B------:R-:W-:-:S03]  /*ba30*/  IADD3.X R7, R19, R9, RZ, P2, !PT ;  /* 0x0000000913077210 */ /* 0x000fc600017fe4ff */
[----:B------:R-:W-:-:S04]  /*ba40*/  IMAD.WIDE.U32 R6, R232, UR4, R6 ;  /* 0x00000004e8067c25 */ /* 0x000fc8000f8e0006 */
[----:B------:R-:W-:Y:S01]  /*ba50*/  IMAD.IADD R7, R23, 0x1, R7 ;  /* 0x0000000117077824 */ /* 0x000fe200078e0207 */
[----:B------:R-:W-:-:S04]  /*ba60*/  LEA R236, P2, R6, R14, 0x1 ;  /* 0x0000000e06ec7211 */ /* 0x000fc800078408ff */
[----:B------:R-:W-:Y:S01]  /*ba70*/  LEA.HI.X R237, R6, R15, R7, 0x1, P2 ;  /* 0x0000000f06ed7211 */ /* 0x000fe200010f0c07 */
[----:B--2---:R-:W-:-:S05]  /*ba80*/  HADD2.F32 R6, -RZ, R8.H0_H0 ;  /* 0x20000008ff067230 */ /* 0x004fca0000004100 */
[----:B------:R-:W-:-:S04]  /*ba90*/  FMUL R6, R6, R16 ;  /* 0x0000001006067220 */ /* 0x000fc80000400000 */
[----:B----4-:R-:W-:Y:S01]  /*baa0*/  FFMA R7, R234, R2, R6 ;  /* 0x00000002ea077223 */ /* 0x010fe20000000006 */
[----:B------:R-:W-:Y:S01]  /*bab0*/  IMAD.U32 R6, RZ, RZ, UR8 ;  /* 0x00000008ff067e24 */ /* 0x000fe2000f8e00ff */
[----:B------:R-:W-:-:S03]  /*bac0*/  SHF.L.U64.HI R234, R21, 0x4, R20 ;  /* 0x0000000415ea7819 */ /* 0x000fc60000010214 */
[----:B------:R-:W-:Y:S01]  /*bad0*/  IMAD.SHL.U32 R235, R6, 0x10, RZ ;  /* 0x0000001006eb7824 */ /* 0x000fe200078e00ff */
[----:B------:R-:W-:-:S04]  /*bae0*/  F2FP.F16.F32.PACK_AB R7, RZ, R7 ;  /* 0x00000007ff07723e */ /* 0x000fc800000000ff */
[----:B------:R-:W-:Y:S01]  /*baf0*/  IADD3 R6, P2, R235, R10, RZ ;  /* 0x0000000aeb067210 */ /* 0x000fe20007f5e0ff */
[----:B------:R0:W-:Y:S01]  /*bb00*/  STL [R1+0x27c], R235 ;  /* 0x00027ceb01007387 */ /* 0x0001e20000100800 */
[----:B------:R-:W-:-:S03]  /*bb10*/  PRMT R20, R7, 0x7610, R20 ;  /* 0x0000761007147816 */ /* 0x000fc60000000014 */
[----:B------:R-:W-:Y:S01]  /*bb20*/  IMAD.X R7, R234, 0x1, R11, P2 ;  /* 0x00000001ea077824 */ /* 0x000fe200010e060b */
[----:B------:R0:W-:Y:S04]  /*bb30*/  STL [R1+0x248], R234 ;  /* 0x000248ea01007387 */ /* 0x0001e80000100800 */
[----:B------:R0:W-:Y:S01]  /*bb40*/  @P3 STG.E.U16 desc[UR60][R6.64], R20 ;  /* 0x0000001406003986 */ /* 0x0001e2000c10153c */
[----:B------:R-:W-:Y:S05]  /*bb50*/  @!P4 BRA `(.L_x_37) ;  /* 0x000000000004c947 */ /* 0x000fea0003800000 */
[----:B------:R1:W5:Y:S02]  /*bb60*/  LDG.E.LTC128B.U16 R8, desc[UR60][R236.64+0x2] ;  /* 0x0000023cec087981 */ /* 0x000364000c1e1520 */
.L_x_37:
[----:B------:R-:W-:Y:S05]  /*bb70*/  BSYNC B1 ;  /* 0x0000000000017941 */ /* 0x000fea0003800000 */
.L_x_36:
[----:B------:R-:W2:Y:S01]  /*bb80*/  LDL.LU R21, [R1+0x24c] ;  /* 0x00024c0001157983 */ /* 0x000ea20000300800 */
[----:B0----5:R-:W-:Y:S01]  /*bb90*/  HADD2.F32 R20, -RZ, R8.H0_H0 ;  /* 0x20000008ff147230 */ /* 0x021fe20000004100 */
[----:B------:R-:W-:Y:S01]  /*bba0*/  MOV R235, R7 ;  /* 0x0000000700eb7202 */ /* 0x000fe20000000f00 */
[----:B------:R-:W-:Y:S01]  /*bbb0*/  IMAD.MOV.U32 R234, RZ, RZ, R6 ;  /* 0x000000ffffea7224 */ /* 0x000fe200078e0006 */
[----:B------:R-:W-:Y:S01]  /*bbc0*/  ISETP.GT.AND P2, PT, R0, 0x8, P0 ;  /* 0x000000080000780c */ /* 0x000fe20000744270 */
[----:B------:R-:W-:Y:S01]  /*bbd0*/  BSSY B1, `(.L_x_38) ;  /* 0x0000008000017945 */ /* 0x000fe20003800000 */
[----:B------:R-:W-:-:S04]  /*bbe0*/  FMUL R20, R20, R16 ;  /* 0x0000001014147220 */ /* 0x000fc80000400000 */
[----:B--2---:R-:W-:-:S05]  /*bbf0*/  FFMA R20, R21, R2, R20 ;  /* 0x0000000215147223 */ /* 0x004fca0000000014 */
[----:B------:R-:W-:-:S05]  /*bc00*/  F2FP.F16.F32.PACK_AB R20, RZ, R20 ;  /* 0x00000014ff14723e */ /* 0x000fca00000000ff */
[----:B------:R0:W-:Y:S01]  /*bc10*/  @P4 STG.E.U16 desc[UR60][R234.64+0x2], R20 ;  /* 0x00000214ea004986 */ /* 0x0001e2000c10153c */
[----:B------:R-:W-:Y:S05]  /*bc20*/  @!P2 BRA `(.L_x_39) ;  /* 0x000000000008a947 */ /* 0x000fea0003800000 */
[----:B0-----:R-:W2:Y:S04]  /*bc30*/  LDL.64 R20, [R1+0x260] ;  /* 0x0002600001147983 */ /* 0x001ea80000100a00 */
[----:B--2---:R2:W5:Y:S02]  /*bc40*/  LDG.E.LTC128B.U16 R8, desc[UR60][R20.64+0x10] ;  /* 0x0000103c14087981 */ /* 0x004564000c1e1520 */
.L_x_39:
[----:B------:R-:W-:Y:S05]  /*bc50*/  BSYNC B1 ;  /* 0x0000000000017941 */ /* 0x000fea0003800000 */
.L_x_38:
[----:B--2---:R-:W2:Y:S01]  /*bc60*/  LDL.LU R21, [R1+0x250] ;  /* 0x0002500001157983 */ /* 0x004ea20000300800 */
[----:B0----5:R-:W-:Y:S01]  /*bc70*/  HADD2.F32 R20, -RZ, R8.H0_H0 ;  /* 0x20000008ff147230 */ /* 0x021fe20000004100 */
[----:B------:R-:W-:Y:S01]  /*bc80*/  ISETP.GT.AND P3, PT, R0, 0x9, P0 ;  /* 0x000000090000780c */ /* 0x000fe20000764270 */
[----:B------:R-:W-:Y:S03]  /*bc90*/  BSSY B1, `(.L_x_40) ;  /* 0x0000008000017945 */ /* 0x000fe60003800000 */
[----:B------:R-:W-:-:S04]  /*bca0*/  FMUL R20, R20, R16 ;  /* 0x0000001014147220 */ /* 0x000fc80000400000 */
[----:B--2---:R-:W-:-:S05]  /*bcb0*/  FFMA R20, R21, R2, R20 ;  /* 0x0000000215147223 */ /* 0x004fca0000000014 */
[----:B------:R-:W-:-:S05]  /*bcc0*/  F2FP.F16.F32.PACK_AB R20, RZ, R20 ;  /* 0x00000014ff14723e */ /* 0x000fca00000000ff */
[----:B------:R0:W-:Y:S01]  /*bcd0*/  @P2 STG.E.U16 desc[UR60][R10.64+0x10], R20 ;  /* 0x000010140a002986 */ /* 0x0001e2000c10153c */
[----:B------:R-:W-:Y:S05]  /*bce0*/  @!P3 BRA `(.L_x_41) ;  /* 0x000000000008b947 */ /* 0x000fea0003800000 */
[----:B0-----:R-:W2:Y:S04]  /*bcf0*/  LDL.64 R20, [R1+0x260] ;  /* 0x0002600001147983 */ /* 0x001ea80000100a00 */
[----:B--2---:R2:W5:Y:S02]  /*bd00*/  LDG.E.LTC128B.U16 R8, desc[UR60][R20.64+0x12] ;  /* 0x0000123c14087981 */ /* 0x004564000c1e1520 */
.L_x_41:
[----:B------:R-:W-:Y:S05]  /*bd10*/  BSYNC B1 ;  /* 0x0000000000017941 */ /* 0x000fea0003800000 */
.L_x_40:
        /* <DEDUP_REMOVED lines=9> */
[----:B------:R2:W5:Y:S02]  /*bdb0*/  LDG.E.LTC128B.U16 R8, desc[UR60][R236.64+0x10] ;  /* 0x0000103cec087981 */ /* 0x000564000c1e1520 */
.L_x_43:
[----:B------:R-:W-:Y:S05]  /*bdc0*/  BSYNC B1 ;  /* 0x0000000000017941 */ /* 0x000fea0003800000 */
.L_x_42:
[----:B------:R-:W3:Y:S01]  /*bdd0*/  LDL.LU R21, [R1+0x258] ;  /* 0x0002580001157983 */ /* 0x000ee20000300800 */
[----:B0----5:R-:W-:Y:S01]  /*bde0*/  HADD2.F32 R20, -RZ, R8.H0_H0 ;  /* 0x20000008ff147230 */ /* 0x021fe20000004100 */
[----:B------:R-:W-:Y:S01]  /*bdf0*/  ISETP.GT.AND P4, PT, R0, 0x9, P1 ;  /* 0x000000090000780c */ /* 0x000fe20000f84270 */
[----:B------:R-:W-:Y:S03]  /*be00*/  BSSY B1, `(.L_x_44) ;  /* 0x0000007000017945 */ /* 0x000fe60003800000 */
[----:B------:R-:W-:-:S04]  /*be10*/  FMUL R20, R20, R16 ;  /* 0x0000001014147220 */ /* 0x000fc80000400000 */
[----:B---3--:R-:W-:-:S05]  /*be20*/  FFMA R20, R21, R2, R20 ;  /* 0x0000000215147223 */ /* 0x008fca0000000014 */
[----:B------:R-:W-:-:S05]  /*be30*/  F2FP.F16.F32.PACK_AB R20, RZ, R20 ;  /* 0x00000014ff14723e */ /* 0x000fca00000000ff */
[----:B------:R0:W-:Y:S01]  /*be40*/  @P2 STG.E.U16 desc[UR60][R234.64+0x10], R20 ;  /* 0x00001014ea002986 */ /* 0x0001e2000c10153c */
[----:B------:R-:W-:Y:S05]  /*be50*/  @!P4 BRA `(.L_x_45) ;  /* 0x000000000004c947 */ /* 0x000fea0003800000 */
[----:B------:R3:W5:Y:S02]  /*be60*/  LDG.E.LTC128B.U16 R8, desc[UR60][R236.64+0x12] ;  /* 0x0000123cec087981 */ /* 0x000764000c1e1520 */
.L_x_45:
[----:B------:R-:W-:Y:S05]  /*be70*/  BSYNC B1 ;  /* 0x0000000000017941 */ /* 0x000fea0003800000 */
.L_x_44:
[----:B------:R-:W4:Y:S01]  /*be80*/  LDL.LU R21, [R1+0x26c] ;  /* 0x00026c0001157983 */ /* 0x000f220000300800 */
[----:B-----5:R-:W-:-:S03]  /*be90*/  HADD2.F32 R5, -RZ, R8.H0_H0 ;  /* 0x20000008ff057230 */ /* 0x020fc60000004100 */
[----:B------:R1:W-:Y:S01]  /*bea0*/  STL.64 [R1+0x2c8], R24 ;  /* 0x0002c81801007387 */ /* 0x0003e20000100a00 */
[----:B------:R-:W-:Y:S01]  /*beb0*/  R2UR UR4, R22 ;  /* 0x00000000160472ca */ /* 0x000fe200000e0000 */
[----:B0-----:R-:W-:Y:S01]  /*bec0*/  FMUL R20, R5, R16 ;  /* 0x0000001005147220 */ /* 0x001fe20000400000 */
[----:B------:R-:W-:Y:S01]  /*bed0*/  IMAD.MOV.U32 R5, RZ, RZ, R9 ;  /* 0x000000ffff057224 */ /* 0x000fe200078e0009 */
[----:B-1----:R-:W2:Y:S04]  /*bee0*/  LDL.64 R24, [R1+0x270] ;  /* 0x0002700001187983 */ /* 0x002ea80000100a00 */
[----:B------:R0:W-:Y:S04]  /*bef0*/  STL [R1+0x2c4], R10 ;  /* 0x0002c40a01007387 */ /* 0x0001e80000100800 */
[----:B0-----:R-:W3:Y:S04]  /*bf00*/  LDL R10, [R1+0x268] ;  /* 0x00026800010a7983 */ /* 0x001ee80000100800 */
[----:B------:R-:W2:Y:S04]  /*bf10*/  LDL.LU R22, [R1+0x220] ;  /* 0x0002200001167983 */ /* 0x000ea80000300800 */
[----:B------:R-:W2:Y:S01]  /*bf20*/  LDL.LU R9, [R1+0x25c] ;  /* 0x00025c0001097983 */ /* 0x000ea20000300800 */
[----:B------:R-:W-:-:S04]  /*bf30*/  ISETP.GT.AND P2, PT, R3, 0x80, PT ;  /* 0x000000800300780c */ /* 0x000fc80003f44270 */
[----:B------:R-:W-:Y:S01]  /*bf40*/  ISETP.GT.AND P3, PT, R0, RZ, P2 ;  /* 0x000000ff0000720c */ /* 0x000fe20001764270 */
[----:B----4-:R-:W-:-:S05]  /*bf50*/  IMAD R21, R21, 0x78, RZ ;  /* 0x0000007815157824 */ /* 0x010fca00078e02ff */
[----:B------:R-:W-:Y:S01]  /*bf60*/  STL [R1+0x26c], R21 ;  /* 0x00026c1501007387 */ /* 0x000fe20000100800 */
[----:B---3--:R-:W-:-:S05]  /*bf70*/  IMAD.WIDE.U32 R4, R10, 0x78, R4 ;  /* 0x000000780a047825 */ /* 0x008fca00078e0004 */
[----:B------:R0:W-:Y:S01]  /*bf80*/  STL.64 [R1+0x250], R4 ;  /* 0x0002500401007387 */ /* 0x0001e20000100a00 */
[----:B--2---:R-:W-:Y:S01]  /*bf90*/  FFMA R9, R9, R2, R20 ;  /* 0x0000000209097223 */ /* 0x004fe20000000014 */
[----:B------:R-:W-:-:S04]  /*bfa0*/  IMAD.IADD R20, R5, 0x1, R21 ;  /* 0x0000000105147824 */ /* 0x000fc800078e0215 */
[----:B------:R-:W-:Y:S01]  /*bfb0*/  F2FP.F16.F32.PACK_AB R9, RZ, R9 ;  /* 0x00000009ff09723e */ /* 0x000fe200000000ff */
[----:B------:R1:W-:Y:S01]  /*bfc0*/  STL [R1+0x258], R20 ;  /* 0x0002581401007387 */ /* 0x0003e20000100800 */
[----:B0-----:R-:W-:-:S05]  /*bfd0*/  IADD3 R5, P5, R12, R4, RZ ;  /* 0x000000040c057210 */ /* 0x001fca0007fbe0ff */
[----:B-1----:R-:W-:Y:S01]  /*bfe0*/  IMAD.X R20, R20, 0x1, R25, P5 ;  /* 0x0000000114147824 */ /* 0x002fe200028e0619 */
[C---:B------:R-:W-:Y:S01]  /*bff0*/  LEA R4, P5, R5.reuse, R14, 0x1 ;  /* 0x0000000e05047211 */ /* 0x040fe200078a08ff */
[----:B------:R-:W-:Y:S03]  /*c000*/  @P4 STG.E.U16 desc[UR60][R234.64+0x12], R9 ;  /* 0x00001209ea004986 */ /* 0x000fe6000c10153c */
[----:B------:R-:W-:Y:S01]  /*c010*/  LEA.HI.X R5, R5, R15, R20, 0x1, P5 ;  /* 0x0000000f05057211 */ /* 0x000fe200028f0c14 */
[----:B------:R-:W5:Y:S04]  /*c020*/  LDL.LU.64 R24, [R1+0x2c8] ;  /* 0x0002c80001187983 */ /* 0x000f680000300a00 */
[----:B------:R0:W2:Y:S04]  /*c030*/  @P3 LDG.E.LTC128B.U16 R8, desc[UR60][R4.64] ;  /* 0x0000003c04083981 */ /* 0x0000a8000c1e1520 */
[----:B------:R-:W0:Y:S01]  /*c040*/  LDL.64 R4, [R1+0x240] ;  /* 0x0002400001047983 */ /* 0x000e220000100a00 */
[----:B------:R-:W-:Y:S01]  /*c050*/  BSSY B1, `(.L_x_46) ;  /* 0x0000020000017945 */ /* 0x000fe20003800000 */
[----:B0-----:R-:W-:-:S04]  /*c060*/  IMAD.WIDE.U32 R4, R10, 0x78, R4 ;  /* 0x000000780a047825 */ /* 0x001fc800078e0004 */
[----:B------:R-:W-:Y:S01]  /*c070*/  IMAD.MOV.U32 R20, RZ, RZ, R4 ;  /* 0x000000ffff147224 */ /* 0x000fe200078e0004 */
[----:B------:R-:W-:Y:S01]  /*c080*/  IADD3 R21, R21, R5, RZ ;  /* 0x0000000515157210 */ /* 0x000fe20007ffe0ff */
[----:B------:R0:W-:Y:S02]  /*c090*/  STL.64 [R1+0x2a0], R4 ;  /* 0x0002a00401007387 */ /* 0x0001e40000100a00 */
[----:B0-----:R-:W-:Y:S02]  /*c0a0*/  IMAD.WIDE.U32 R4, R17, R10, R20 ;  /* 0x0000000a11047225 */ /* 0x001fe400078e0014 */
[----:B------:R0:W5:Y:S01]  /*c0b0*/  LDL.LU R10, [R1+0x2c4] ;  /* 0x0002c400010a7983 */ /* 0x0001620000300800 */
[----:B------:R-:W-:-:S03]  /*c0c0*/  IADD3 R4, P4, R18, R4, RZ ;  /* 0x0000000412047210 */ /* 0x000fc60007f9e0ff */
[----:B--2---:R0:W-:Y:S01]  /*c0d0*/  STL [R1+0x24c], R8 ;  /* 0x00024c0801007387 */ /* 0x0041e20000100800 */
[----:B------:R-:W-:-:S03]  /*c0e0*/  IADD3.X R5, R19, R233, R5, P4, !PT ;  /* 0x000000e913057210 */ /* 0x000fc600027fe405 */
[----:B------:R-:W-:-:S04]  /*c0f0*/  IMAD.WIDE.U32 R4, R232, UR4, R4 ;  /* 0x00000004e8047c25 */ /* 0x000fc8000f8e0004 */
[----:B------:R-:W-:Y:S01]  /*c100*/  IMAD.IADD R5, R23, 0x1, R5 ;  /* 0x0000000117057824 */ /* 0x000fe200078e0205 */
[----:B------:R-:W-:Y:S01]  /*c110*/  LEA R232, P4, R4, R14, 0x1 ;  /* 0x0000000e04e87211 */ /* 0x000fe200078808ff */
[----:B------:R-:W-:-:S03]  /*c120*/  IMAD.MOV.U32 R23, RZ, RZ, R7 ;  /* 0x000000ffff177224 */ /* 0x000fc600078e0007 */
[----:B------:R-:W-:Y:S01]  /*c130*/  LEA.HI.X R233, R4, R15, R5, 0x1, P4 ;  /* 0x0000000f04e97211 */ /* 0x000fe200020f0c05 */
[----:B------:R-:W-:Y:S01]  /*c140*/  HADD2.F32 R4, -RZ, R8.H0_H0 ;  /* 0x20000008ff047230 */ /* 0x000fe20000004100 */
[----:B------:R-:W-:Y:S01]  /*c150*/  ISETP.GT.AND P4, PT, R0, 0x1, P2 ;  /* 0x000000010000780c */ /* 0x000fe20001784270 */
[----:B------:R-:W-:-:S03]  /*c160*/  IMAD.U32 R5, RZ, RZ, UR8 ;  /* 0x00000008ff057e24 */ /* 0x000fc6000f8e00ff */
[----:B------:R-:W-:-:S04]  /*c170*/  FMUL R4, R4, R16 ;  /* 0x0000001004047220 */ /* 0x000fc80000400000 */
[----:B------:R-:W-:Y:S01]  /*c180*/  FFMA R4, R22, R2, R4 ;  /* 0x0000000216047223 */ /* 0x000fe20000000004 */
[----:B------:R-:W-:Y:S01]  /*c190*/  MOV R22, R6 ;  /* 0x0000000600167202 */ /* 0x000fe20000000f00 */
[----:B------:R-:W-:-:S03]  /*c1a0*/  IMAD.U32 R6, RZ, RZ, UR9 ;  /* 0x00000009ff067e24 */ /* 0x000fc6000f8e00ff */
[----:B------:R-:W-:Y:S01]  /*c1b0*/  F2FP.F16.F32.PACK_AB R4, RZ, R4 ;  /* 0x00000004ff04723e */ /* 0x000fe200000000ff */
[----:B------:R-:W-:-:S03]  /*c1c0*/  IMAD.WIDE.U32 R22, R5, 0xf0, R22 ;  /* 0x000000f005167825 */ /* 0x000fc600078e0016 */
[----:B------:R-:W-:Y:S01]  /*c1d0*/  PRMT R7, R4, 0x7610, R7 ;  /* 0x0000761004077816 */ /* 0x000fe20000000007 */
[----:B------:R-:W-:Y:S01]  /*c1e0*/  IMAD R6, R6, 0xf0, RZ ;  /* 0x000000f006067824 */ /* 0x000fe200078e02ff */
[----:B------:R-:W-:-:S03]  /*c1f0*/  @P3 MOV R4, R22 ;  /* 0x0000001600043202 */ /* 0x000fc60000000f00 */
[----:B------:R-:W-:-:S05]  /*c200*/  IMAD.IADD R5, R23, 0x1, R6 ;  /* 0x0000000117057824 */ /* 0x000fca00078e0206 */
[----:B------:R0:W-:Y:S01]  /*c210*/  @P3 STG.E.U16 desc[UR60][R4.64], R7 ;  /* 0x0000000704003986 */ /* 0x0001e2000c10153c */
[----:B------:R-:W-:Y:S05]  /*c220*/  @!P4 BRA `(.L_x_47) ;  /* 0x000000000008c947 */ /* 0x000fea0003800000 */
[----:B0-----:R-:W2:Y:S04]  /*c230*/  LDG.E.LTC128B.U16 R7, desc[UR60][R232.64+0x2] ;  /* 0x0000023ce8077981 */ /* 0x001ea8000c1e1520 */
[----:B--2---:R1:W-:Y:S02]  /*c240*/  STL [R1+0x24c], R7 ;  /* 0x00024c0701007387 */ /* 0x0043e40000100800 */
.L_x_47:
[----:B------:R-:W-:Y:S05]  /*c250*/  BSYNC B1 ;  /* 0x0000000000017941 */ /* 0x000fea0003800000 */
.L_x_46:
[----:B0-----:R-:W2:Y:S04]  /*c260*/  LDL.LU R8, [R1+0x224] ;  /* 0x0002240001087983 */ /* 0x001ea80000300800 */
[----:B-----5:R-:W-:Y:S04]  /*c270*/  STL [R1+0x2f4], R24 ;  /* 0x0002f41801007387 */ /* 0x020fe80000100800 */
[----:B------:R-:W-:Y:S04]  /*c280*/  STL [R1+0x2f0], R19 ;  /* 0x0002f01301007387 */ /* 0x000fe80000100800 */
[----:B------:R0:W-:Y:S04]  /*c290*/  STL.64 [R1+0x2e8], R22 ;  /* 0x0002e81601007387 */ /* 0x0001e80000100a00 */
[----:B0-----:R-:W3:Y:S04]  /*c2a0*/  LDL.64 R22, [R1+0x240] ;  /* 0x0002400001167983 */ /* 0x001ee80000100a00 */
[----:B------:R0:W-:Y:S04]  /*c2b0*/  STL.64 [R1+0x2e0], R20 ;  /* 0x0002e01401007387 */ /* 0x0001e80000100a00 */
[----:B0-----:R-:W4:Y:S04]  /*c2c0*/  LDL.64 R20, [R1+0x270] ;  /* 0x0002700001147983 */ /* 0x001f280000100a00 */
[----:B------:R0:W-:Y:S04]  /*c2d0*/  STL [R1+0x2dc], R18 ;  /* 0x0002dc1201007387 */ /* 0x0001e80000100800 */
[----:B0-----:R-:W2:Y:S04]  /*c2e0*/  LDL.LU R18, [R1+0x288] ;  /* 0x0002880001127983 */ /* 0x001ea80000300800 */
[----:B------:R0:W-:Y:S04]  /*c2f0*/  STL [R1+0x2d8], R17 ;  /* 0x0002d81101007387 */ /* 0x0001e80000100800 */
[----:B0-----:R-:W4:Y:S04]  /*c300*/  LDL.LU R17, [R1+0x258] ;  /* 0x0002580001117983 */ /* 0x001f280000300800 */
[----:B------:R0:W-:Y:S04]  /*c310*/  STL.64 [R1+0x2d0], R10 ;  /* 0x0002d00a01007387 */ /* 0x0001e80000100a00 */
[----:B0-----:R-:W3:Y:S04]  /*c320*/  LDL.LU.64 R10, [R1+0x250] ;  /* 0x00025000010a7983 */ /* 0x001ee80000300a00 */
[----:B------:R0:W-:Y:S04]  /*c330*/  STL [R1+0x2c8], R5 ;  /* 0x0002c80501007387 */ /* 0x0001e80000100800 */
[----:B0-----:R-:W1:Y:S01]  /*c340*/  LDL.LU R5, [R1+0x24c] ;  /* 0x00024c0001057983 */ /* 0x001e620000300800 */
[----:B------:R-:W-:-:S03]  /*c350*/  ISETP.GT.AND P5, PT, R3, 0x88, PT ;  /* 0x000000880300780c */ /* 0x000fc60003fa4270 */
[----:B------:R-:W-:Y:S01]  /*c360*/  STL [R1+0x2c4], R4 ;  /* 0x0002c40401007387 */ /* 0x000fe20000100800 */
[----:B--2---:R-:W-:-:S09]  /*c370*/  LOP3.LUT R18, R18, 0xfffffffb, RZ, 0xc0, !PT ;  /* 0xfffffffb12127812 */ /* 0x004fd200078ec0ff */
[----:B------:R-:W-:Y:S01]  /*c380*/  @P5 LOP3.LUT R18, R18, 0x4, RZ, 0xfc, !PT ;  /* 0x0000000412125812 */ /* 0x000fe200078efcff */
[----:B-1----:R-:W-:-:S05]  /*c390*/  HADD2.F32 R7, -RZ, R5.H0_H0 ;  /* 0x20000005ff077230 */ /* 0x002fca0000004100 */
[----:B------:R-:W-:-:S04]  /*c3a0*/  FMUL R7, R7, R16 ;  /* 0x0000001007077220 */ /* 0x000fc80000400000 */
[----:B------:R-:W-:Y:S01]  /*c3b0*/  FFMA R7, R8, R2, R7 ;  /* 0x0000000208077223 */ /* 0x000fe20000000007 */
[----:B------:R-:W-:-:S04]  /*c3c0*/  IMAD.U32 R8, RZ, RZ, UR8 ;  /* 0x00000008ff087e24 */ /* 0x000fc8000f8e00ff */
[----:B------:R-:W-:-:S04]  /*c3d0*/  F2FP.F16.F32.PACK_AB R9, RZ, R7 ;  /* 0x00000007ff09723e */ /* 0x000fc800000000ff */
[----:B------:R-:W-:Y:S01]  /*c3e0*/  PRMT R24, R9, 0x7610, R24 ;  /* 0x0000761009187816 */ /* 0x000fe20000000018 */
[----:B------:R-:W-:Y:S01]  /*c3f0*/  IMAD.WIDE.U32 R8, R8, 0xf0, R234 ;  /* 0x000000f008087825 */ /* 0x000fe200078e00ea */
[----:B---3--:R-:W-:Y:S02]  /*c400*/  IADD3 R10, P3, R22, R10, RZ ;  /* 0x0000000a160a7210 */ /* 0x008fe40007f7e0ff */
[----:B------:R-:W-:Y:S01]  /*c410*/  PRMT R19, R24, 0x7610, R19 ;  /* 0x0000761018137816 */ /* 0x000fe20000000013 */
[----:B------:R-:W-:Y:S01]  /*c420*/  IMAD.IADD R7, R6, 0x1, R9 ;  /* 0x0000000106077824 */ /* 0x000fe200078e0209 */
[----:B----4-:R-:W-:Y:S01]  /*c430*/  IADD3.X R11, R17, R23, RZ, P3, !PT ;  /* 0x00000017110b7210 */ /* 0x010fe20001ffe4ff */
[----:B------:R-:W-:Y:S01]  /*c440*/  @P4 IMAD.MOV.U32 R6, RZ, RZ, R8 ;  /* 0x000000ffff064224 */ /* 0x000fe200078e0008 */
[----:B------:R0:W5:Y:S04]  /*c450*/  LDL.LU R24, [R1+0x2f4] ;  /* 0x0002f40001187983 */ /* 0x0001680000300800 */
[----:B------:R1:W-:Y:S01]  /*c460*/  @P4 STG.E.U16 desc[UR60][R6.64+0x2], R19 ;  /* 0x0000021306004986 */ /* 0x0003e2000c10153c */
[----:B------:R-:W-:-:S03]  /*c470*/  IADD3 R17, P4, R10, R12, RZ ;  /* 0x0000000c0a117210 */ /* 0x000fc60007f9e0ff */
[----:B-1----:R0:W5:Y:S04]  /*c480*/  LDL.LU R19, [R1+0x2f0] ;  /* 0x0002f00001137983 */ /* 0x0021680000300800 */
[----:B------:R0:W5:Y:S01]  /*c490*/  LDL.LU.64 R22, [R1+0x2e8] ;  /* 0x0002e80001167983 */ /* 0x0001620000300a00 */
[----:B------:R-:W-:Y:S02]  /*c4a0*/  PRMT R4, R5, 0x7610, R4 ;  /* 0x0000761005047816 */ /* 0x000fe40000000004 */
[----:B------:R-:W-:Y:S01]  /*c4b0*/  ISETP.GT.AND P3, PT, R0, RZ, P5 ;  /* 0x000000ff0000720c */ /* 0x000fe20002f64270 */
[----:B------:R-:W-:Y:S04]  /*c4c0*/  STL.64 [R1+0x220], R10 ;  /* 0x0002200a01007387 */ /* 0x000fe80000100a00 */
[----:B------:R1:W-:Y:S02]  /*c4d0*/  STL [R1+0x288], R18 ;  /* 0x0002881201007387 */ /* 0x0003e40000100800 */
[----:B-1----:R-:W-:Y:S01]  /*c4e0*/  IMAD.X R18, R11, 0x1, R21, P4 ;  /* 0x000000010b127824 */ /* 0x002fe200020e0615 */
[C---:B------:R-:W-:Y:S01]  /*c4f0*/  LEA R10, P4, R17.reuse, R14, 0x1 ;  /* 0x0000000e110a7211 */ /* 0x040fe200078808ff */
[----:B------:R0:W5:Y:S03]  /*c500*/  LDL.LU.64 R20, [R1+0x2e0] ;  /* 0x0002e00001147983 */ /* 0x0001660000300a00 */
[----:B------:R-:W-:-:S02]  /*c510*/  LEA.HI.X R11, R17, R15, R18, 0x1, P4 ;  /* 0x0000000f110b7211 */ /* 0x000fc400020f0c12 */
[----:B------:R0:W5:Y:S04]  /*c520*/  LDL.LU R18, [R1+0x2dc] ;  /* 0x0002dc0001127983 */ /* 0x0001680000300800 */
[----:B------:R0:W5:Y:S04]  /*c530*/  LDL.LU R17, [R1+0x2d8] ;  /* 0x0002d80001117983 */ /* 0x0001680000300800 */
[----:B------:R1:W-:Y:S04]  /*c540*/  STL.64 [R1+0x250], R10 ;  /* 0x0002500a01007387 */ /* 0x0003e80000100a00 */
[----:B-1----:R0:W5:Y:S04]  /*c550*/  LDL.LU.64 R10, [R1+0x2d0] ;  /* 0x0002d000010a7983 */ /* 0x0021680000300a00 */
[----:B------:R0:W5:Y:S04]  /*c560*/  LDL.LU R5, [R1+0x2c8] ;  /* 0x0002c80001057983 */ /* 0x0001680000300800 */
[----:B------:R1:W-:Y:S04]  /*c570*/  STL.S16 [R1+0x24c], R4 ;  /* 0x00024c0401007387 */ /* 0x0003e80000100600 */
[----:B-1----:R0:W5:Y:S01]  /*c580*/  LDL.LU R4, [R1+0x2c4] ;  /* 0x0002c40001047983 */ /* 0x0021620000300800 */
[----:B------:R-:W-:Y:S04]  /*c590*/  BSSY B1, `(.L_x_48) ;  /* 0x0000009000017945 */ /* 0x000fe80003800000 */
[----:B------:R-:W-:Y:S05]  /*c5a0*/  @!P3 BRA `(.L_x_49) ;  /* 0x00000000001cb947 */ /* 0x000fea0003800000 */
[----:B------:R1:W-:Y:S04]  /*c5b0*/  STL.64 [R1+0x2c8], R2 ;  /* 0x0002c80201007387 */ /* 0x0003e80000100a00 */
[----:B-1----:R-:W2:Y:S04]  /*c5c0*/  LDL.LU.64 R2, [R1+0x250] ;  /* 0x0002500001027983 */ /* 0x002ea80000300a00 */
[----:B------:R2:W-:Y:S04]  /*c5d0*/  STL [R1+0x2c4], R0 ;  /* 0x0002c40001007387 */ /* 0x0005e80000100800 */
[----:B--2---:R-:W2:Y:S04]  /*c5e0*/  LDG.E.LTC128B.U16 R0, desc[UR60][R2.64] ;  /* 0x0000003c02007981 */ /* 0x004ea8000c1e1520 */
[----:B------:R1:W5:Y:S04]  /*c5f0*/  LDL.LU.64 R2, [R1+0x2c8] ;  /* 0x0002c80001027983 */ /* 0x0003680000300a00 */
[----:B--2---:R2:W-:Y:S04]  /*c600*/  STL [R1+0x24c], R0 ;  /* 0x00024c0001007387 */ /* 0x0045e80000100800 */
[----:B--2---:R1:W5:Y:S02]  /*c610*/  LDL.LU R0, [R1+0x2c4] ;  /* 0x0002c40001007983 */ /* 0x0043640000300800 */
.L_x_49:
[----:B------:R-:W-:Y:S05]  /*c620*/  BSYNC B1 ;  /* 0x0000000000017941 */ /* 0x000fea0003800000 */
.L_x_48:
[----:B-----5:R-:W2:Y:S04]  /*c630*/  LDL R4, [R1+0x290] ;  /* 0x0002900001047983 */ /* 0x020ea80000100800 */
[----:B------:R3:W-:Y:S04]  /*c640*/  STL [R1+0x2e4], R12 ;  /* 0x0002e40c01007387 */ /* 0x0007e80000100800 */
[----:B---3--:R-:W3:Y:S04]  /*c650*/  LDL.LU R12, [R1+0x228] ;  /* 0x00022800010c7983 */ /* 0x008ee80000300800 */
[----:B------:R4:W-:Y:S04]  /*c660*/  STL [R1+0x2e0], R7 ;  /* 0x0002e00701007387 */ /* 0x0009e80000100800 */
[----:B----4-:R-:W4:Y:S04]  /*c670*/  LDL R7, [R1+0x27c] ;  /* 0x00027c0001077983 */ /* 0x010f280000100800 */
[----:B------:R0:W-:Y:S04]  /*c680*/  STL.64 [R1+0x2d8], R10 ;  /* 0x0002d80a01007387 */ /* 0x0001e80000100a00 */
[----:B0-----:R-:W3:Y:S04]  /*c690*/  LDL.64 R10, [R1+0x240] ;  /* 0x00024000010a7983 */ /* 0x001ee80000100a00 */
[----:B------:R0:W-:Y:S04]  /*c6a0*/  STL.64 [R1+0x2d0], R8 ;  /* 0x0002d00801007387 */ /* 0x0001e80000100a00 */
[----:B0-----:R-:W3:Y:S04]  /*c6b0*/  LDL.LU.64 R8, [R1+0x2a0] ;  /* 0x0002a00001087983 */ /* 0x001ee80000300a00 */
[----:B------:R0:W-:Y:S04]  /*c6c0*/  STL [R1+0x2c8], R6 ;  /* 0x0002c80601007387 */ /* 0x0001e80000100800 */
[----:B0-----:R-:W3:Y:S04]  /*c6d0*/  LDL R6, [R1+0x298] ;  /* 0x0002980001067983 */ /* 0x001ee80000100800 */
[----:B------:R0:W-:Y:S04]  /*c6e0*/  STL [R1+0x2c4], R3 ;  /* 0x0002c40301007387 */ /* 0x0001e80000100800 */
[----:B0-----:R-:W3:Y:S01]  /*c6f0*/  LDL.LU R3, [R1+0x24c] ;  /* 0x00024c0001037983 */ /* 0x001ee20000300800 */
[----:B--2---:R-:W-:-:S02]  /*c700*/  R2UR UR4, R4 ;  /* 0x00000000040472ca */ /* 0x004fc400000e0000 */
[----:B----4-:R-:W-:Y:S01]  /*c710*/  IADD3 R22, P4, R7, R22, RZ ;  /* 0x0000001607167210 */ /* 0x010fe20007f9e0ff */
[----:B---3--:R-:W-:-:S05]  /*c720*/  HADD2.F32 R4, -RZ, R3.H0_H0 ;  /* 0x20000003ff047230 */ /* 0x008fca0000004100 */
[----:B------:R-:W-:-:S04]  /*c730*/  FMUL R4, R4, R16 ;  /* 0x0000001004047220 */ /* 0x000fc80000400000 */
[----:B------:R-:W-:Y:S02]  /*c740*/  FFMA R4, R12, R2, R4 ;  /* 0x000000020c047223 */ /* 0x000fe40000000004 */
[----:B------:R0:W5:Y:S04]  /*c750*/  LDL.LU R12, [R1+0x2e4] ;  /* 0x0002e400010c7983 */ /* 0x0001680000300800 */
[----:B------:R0:W5:Y:S04]  /*c760*/  LDL.LU R7, [R1+0x2e0] ;  /* 0x0002e00001077983 */ /* 0x0001680000300800 */
[----:B------:R-:W2:Y:S01]  /*c770*/  LDL R23, [R1+0x248] ;  /* 0x0002480001177983 */ /* 0x000ea20000100800 */
[----:B------:R-:W-:Y:S01]  /*c780*/  F2FP.F16.F32.PACK_AB R4, RZ, R4 ;  /* 0x00000004ff04723e */ /* 0x000fe200000000ff */
[----:B--2---:R-:W-:-:S02]  /*c790*/  IMAD.X R23, R5, 0x1, R23, P4 ;  /* 0x0000000105177824 */ /* 0x004fc400020e0617 */
[----:B------:R-:W2:Y:S04]  /*c7a0*/  LDL R5, [R1+0x268] ;  /* 0x0002680001057983 */ /* 0x000ea80000100800 */
[----:B------:R3:W-:Y:S04]  /*c7b0*/  @P3 STG.E.U16 desc[UR60][R22.64], R4 ;  /* 0x0000000416003986 */ /* 0x0007e8000c10153c */
[----:B---3--:R-:W3:Y:S04]  /*c7c0*/  LDL R22, [R1+0x278] ;  /* 0x0002780001167983 */ /* 0x008ee80000100800 */
[----:B------:R-:W4:Y:S01]  /*c7d0*/  LDL R23, [R1+0x294] ;  /* 0x0002940001177983 */ /* 0x000f220000100800 */
[----:B------:R-:W-:-:S05]  /*c7e0*/  IADD3 R8, P3, R10, R8, RZ ;  /* 0x000000080a087210 */ /* 0x000fca0007f7e0ff */
[----:B------:R-:W-:Y:S02]  /*c7f0*/  IMAD.X R9, R21, 0x1, R11, P3 ;  /* 0x0000000115097824 */ /* 0x000fe400018e060b */
[----:B------:R0:W5:Y:S04]  /*c800*/  LDL.LU.64 R10, [R1+0x2d8] ;  /* 0x0002d800010a7983 */ /* 0x0001680000300a00 */
[----:B------:R1:W-:Y:S01]  /*c810*/  STL.64 [R1+0x250], R8 ;  /* 0x0002500801007387 */ /* 0x0003e20000100a00 */
[----:B------:R-:W-:Y:S01]  /*c820*/  BSSY B1, `(.L_x_50) ;  /* 0x0000011000017945 */ /* 0x000fe20003800000 */
[----:B--2---:R-:W-:Y:S02]  /*c830*/  IMAD.WIDE.U32 R4, R17, R5, R8 ;  /* 0x0000000511047225 */ /* 0x004fe400078e0008 */
[----:B-1----:R0:W5:Y:S01]  /*c840*/  LDL.LU.64 R8, [R1+0x2d0] ;  /* 0x0002d00001087983 */ /* 0x0021620000300a00 */
[----:B------:R-:W-:-:S04]  /*c850*/  IADD3 R4, P3, R18, R4, RZ ;  /* 0x0000000412047210 */ /* 0x000fc80007f7e0ff */
[----:B------:R-:W-:Y:S02]  /*c860*/  IADD3.X R5, R19, R6, R5, P3, !PT ;  /* 0x0000000613057210 */ /* 0x000fe40001ffe405 */
[----:B------:R0:W5:Y:S01]  /*c870*/  LDL.LU R6, [R1+0x2c8] ;  /* 0x0002c80001067983 */ /* 0x0001620000300800 */
[----:B---3--:R-:W-:-:S05]  /*c880*/  IMAD.WIDE.U32 R4, R22, UR4, R4 ;  /* 0x0000000416047c25 */ /* 0x008fca000f8e0004 */
[----:B----4-:R-:W-:Y:S02]  /*c890*/  IADD3 R5, R23, R5, RZ ;  /* 0x0000000517057210 */ /* 0x010fe40007ffe0ff */
[----:B------:R-:W-:-:S04]  /*c8a0*/  LEA R22, P3, R4, R14, 0x1 ;  /* 0x0000000e04167211 */ /* 0x000fc800078608ff */
[----:B------:R-:W-:Y:S02]  /*c8b0*/  LEA.HI.X R23, R4, R15, R5, 0x1, P3 ;  /* 0x0000000f04177211 */ /* 0x000fe400018f0c05 */
[----:B------:R-:W-:Y:S02]  /*c8c0*/  PRMT R4, R3, 0x7610, R4 ;  /* 0x0000761003047816 */ /* 0x000fe40000000004 */
[----:B------:R0:W5:Y:S01]  /*c8d0*/  LDL.LU R3, [R1+0x2c4] ;  /* 0x0002c40001037983 */ /* 0x0001620000300800 */
[----:B------:R-:W-:-:S03]  /*c8e0*/  ISETP.GT.AND P3, PT, R0, 0x1, P5 ;  /* 0x000000010000780c */ /* 0x000fc60002f64270 */
[----:B------:R0:W-:Y:S10]  /*c8f0*/  STL.S16 [R1+0x228], R4 ;  /* 0x0002280401007387 */ /* 0x0001f40000100600 */
[----:B0-----:R-:W-:Y:S05]  /*c900*/  @!P3 BRA `(.L_x_51) ;  /* 0x000000000008b947 */ /* 0x001fea0003800000 */
[----:B------:R-:W2:Y:S04]  /*c910*/  LDG.E.LTC128B.U16 R4, desc[UR60][R22.64+0x2] ;  /* 0x0000023c16047981 */ /* 0x000ea8000c1e1520 */
[----:B--2---:R0:W-:Y:S02]  /*c920*/  STL [R1+0x228], R4 ;  /* 0x0002280401007387 */ /* 0x0041e40000100800 */
.L_x_51:
[----:B------:R-:W-:Y:S05]  /*c930*/  BSYNC B1 ;  /* 0x0000000000017941 */ /* 0x000fea0003800000 */
.L_x_50:
[----:B------:R-:W2:Y:S04]  /*c940*/  LDL.LU R5, [R1+0x22c] ;  /* 0x00022c0001057983 */ /* 0x000ea80000300800 */
[----:B-----5:R-:W-:Y:S04]  /*c950*/  STL [R1+0x2d0], R12 ;  /* 0x0002d00c01007387 */ /* 0x020fe80000100800 */
[----:B------:R-:W-:Y:S04]  /*c960*/  STL [R1+0x2cc], R11 ;  /* 0x0002cc0b01007387 */ /* 0x000fe80000100800 */
[----:B------:R1:W-:Y:S04]  /*c970*/  STL [R1+0x2c8], R10 ;  /* 0x0002c80a01007387 */ /* 0x0003e80000100800 */
[----:B-1----:R-:W0:Y:S04]  /*c980*/  LDL.LU R10, [R1+0x228] ;  /* 0x00022800010a7983 */ /* 0x002e280000300800 */
[----:B------:R1:W-:Y:S01]  /*c990*/  STL [R1+0x2c4], R3 ;  /* 0x0002c40301007387 */ /* 0x0003e20000100800 */
[----:B0-----:R-:W-:-:S05]  /*c9a0*/  HADD2.F32 R4, -RZ, R10.H0_H0 ;  /* 0x2000000aff047230 */ /* 0x001fca0000004100 */
[----:B------:R-:W-:-:S04]  /*c9b0*/  FMUL R4, R4, R16 ;  /* 0x0000001004047220 */ /* 0x000fc80000400000 */
[----:B--2---:R-:W-:Y:S02]  /*c9c0*/  FFMA R5, R5, R2, R4 ;  /* 0x0000000205057223 */ /* 0x004fe40000000004 */
[----:B------:R-:W2:Y:S03]  /*c9d0*/  LDL R4, [R1+0x27c] ;  /* 0x00027c0001047983 */ /* 0x000ea60000100800 */
[----:B------:R-:W-:-:S04]  /*c9e0*/  F2FP.F16.F32.PACK_AB R5, RZ, R5 ;  /* 0x00000005ff05723e */ /* 0x000fc800000000ff */
[----:B------:R-:W-:Y:S02]  /*c9f0*/  PRMT R12, R5, 0x7610, R12 ;  /* 0x00007610050c7816 */ /* 0x000fe4000000000c */
[----:B------:R-:W3:Y:S02]  /*ca00*/  LDL R5, [R1+0x248] ;  /* 0x0002480001057983 */ /* 0x000ee40000100800 */
[----:B------:R-:W-:Y:S02]  /*ca10*/  PRMT R11, R12, 0x7610, R11 ;  /* 0x000076100c0b7816 */ /* 0x000fe4000000000b */
[----:B-1----:R-:W-:Y:S01]  /*ca20*/  PRMT R3, R10, 0x7610, R3 ;  /* 0x000076100a037816 */ /* 0x002fe20000000003 */
[----:B------:R0:W5:Y:S01]  /*ca30*/  LDL.LU R12, [R1+0x2d0] ;  /* 0x0002d000010c7983 */ /* 0x0001620000300800 */
[----:B--2---:R-:W-:-:S05]  /*ca40*/  IADD3 R4, P4, R4, R8, RZ ;  /* 0x0000000804047210 */ /* 0x004fca0007f9e0ff */
[----:B---3--:R-:W-:-:S05]  /*ca50*/  IMAD.X R5, R7, 0x1, R5, P4 ;  /* 0x0000000107057824 */ /* 0x008fca00020e0605 */
[----:B------:R1:W-:Y:S04]  /*ca60*/  @P3 STG.E.U16 desc[UR60][R4.64+0x2], R11 ;  /* 0x0000020b04003986 */ /* 0x0003e8000c10153c */
[----:B-1----:R0:W5:Y:S04]  /*ca70*/  LDL.LU R11, [R1+0x2cc] ;  /* 0x0002cc00010b7983 */ /* 0x0021680000300800 */
[----:B------:R0:W5:Y:S04]  /*ca80*/  LDL.LU R10, [R1+0x2c8] ;  /* 0x0002c800010a7983 */ /* 0x0001680000300800 */
[----:B------:R1:W-:Y:S04]  /*ca90*/  STL.S16 [R1+0x228], R3 ;  /* 0x0002280301007387 */ /* 0x0003e80000100600 */
[----:B-1----:R0:W5:Y:S01]  /*caa0*/  LDL.LU R3, [R1+0x2c4] ;  /* 0x0002c40001037983 */ /* 0x0021620000300800 */
[----:B------:R-:W-:Y:S01]  /*cab0*/  ISETP.GT.AND P4, PT, R0, 0x8, P2 ;  /* 0x000000080000780c */ /* 0x000fe20001784270 */
[----:B------:R-:W-:-:S12]  /*cac0*/  BSSY B1, `(.L_x_52) ;  /* 0x0000006000017945 */ /* 0x000fd80003800000 */
[----:B0-----:R-:W-:Y:S05]  /*cad0*/  @!P4 BRA `(.L_x_53) ;  /* 0x000000000010c947 */ /* 0x001fea0003800000 */
[----:B------:R0:W-:Y:S04]  /*cae0*/  STL [R1+0x2c4], R0 ;  /* 0x0002c40001007387 */ /* 0x0001e80000100800 */
[----:B0-----:R-:W2:Y:S04]  /*caf0*/  LDG.E.LTC128B.U16 R0, desc[UR60][R232.64+0x10] ;  /* 0x0000103ce8007981 */ /* 0x001ea8000c1e1520 */
[----:B--2---:R0:W-:Y:S04]  /*cb00*/  STL [R1+0x228], R0 ;  /* 0x0002280001007387 */ /* 0x0041e80000100800 */
[----:B0-----:R0:W5:Y:S02]  /*cb10*/  LDL.LU R0, [R1+0x2c4] ;  /* 0x0002c40001007983 */ /* 0x0011640000300800 */
.L_x_53:
[----:B------:R-:W-:Y:S05]  /*cb20*/  BSYNC B1 ;  /* 0x0000000000017941 */ /* 0x000fea0003800000 */
.L_x_52:
[----:B------:R1:W-:Y:S04]  /*cb30*/  STL.64 [R1+0x2f8], R22 ;  /* 0x0002f81601007387 */ /* 0x0003e80000100a00 */
[----:B-1----:R-:W2:Y:S04]  /*cb40*/  LDL.LU R23, [R1+0x230] ;  /* 0x0002300001177983 */ /* 0x002ea80000300800 */
[----:B------:R-:W-:Y:S04]  /*cb50*/  STL [R1+0x2f0], R20 ;  /* 0x0002f01401007387 */ /* 0x000fe80000100800 */
[----:B------:R-:W-:Y:S04]  /*cb60*/  STL [R1+0x2ec], R17 ;  /* 0x0002ec1101007387 */ /* 0x000fe80000100800 */
[----:B------:R-:W-:Y:S04]  /*cb70*/  STL [R1+0x2e8], R5 ;  /* 0x0002e80501007387 */ /* 0x000fe80000100800 */
[----:B------:R1:W-:Y:S04]  /*cb80*/  STL.64 [R1+0x2e0], R18 ;  /* 0x0002e01201007387 */ /* 0x0003e80000100a00 */
[----:B-1----:R-:W3:Y:S04]  /*cb90*/  LDL R19, [R1+0x27c] ;  /* 0x00027c0001137983 */ /* 0x002ee80000100800 */
[----:B------:R1:W-:Y:S04]  /*cba0*/  STL.64 [R1+0x2d8], R14 ;  /* 0x0002d80e01007387 */ /* 0x0003e80000100a00 */
[----:B-1----:R-:W4:Y:S04]  /*cbb0*/  LDL.LU.64 R14, [R1+0x220] ;  /* 0x00022000010e7983 */ /* 0x002f280000300a00 */
[----:B-----5:R1:W-:Y:S04]  /*cbc0*/  STL.64 [R1+0x2d0], R12 ;  /* 0x0002d00c01007387 */ /* 0x0203e80000100a00 */
[----:B-1----:R-:W4:Y:S04]  /*cbd0*/  LDL R12, [R1+0x248] ;  /* 0x00024800010c7983 */ /* 0x002f280000100800 */
[----:B------:R-:W4:Y:S04]  /*cbe0*/  LDL R13, [R1+0x268] ;  /* 0x00026800010d7983 */ /* 0x000f280000100800 */
[----:B------:R1:W-:Y:S04]  /*cbf0*/  STL [R1+0x2c8], R4 ;  /* 0x0002c80401007387 */ /* 0x0003e80000100800 */
[----:B-1----:R-:W2:Y:S04]  /*cc00*/  LDL.LU R4, [R1+0x228] ;  /* 0x0002280001047983 */ /* 0x002ea80000300800 */
[----:B------:R-:W-:Y:S01]  /*cc10*/  STL [R1+0x2c4], R3 ;  /* 0x0002c40301007387 */ /* 0x000fe20000100800 */
[----:B--2---:R-:W-:-:S05]  /*cc20*/  HADD2.F32 R22, -RZ, R4.H0_H0 ;  /* 0x20000004ff167230 */ /* 0x004fca0000004100 */
[----:B------:R-:W-:Y:S01]  /*cc30*/  FMUL R20, R22, R16 ;  /* 0x0000001016147220 */ /* 0x000fe20000400000 */
[----:B------:R-:W-:-:S03]  /*cc40*/  @P4 IMAD.MOV.U32 R22, RZ, RZ, R8 ;  /* 0x000000ffff164224 */ /* 0x000fc600078e0008 */
[----:B------:R-:W-:Y:S01]  /*cc50*/  FFMA R20, R23, R2, R20 ;  /* 0x0000000217147223 */ /* 0x000fe20000000014 */
[----:B------:R-:W-:-:S04]  /*cc60*/  @P4 IMAD.MOV.U32 R23, RZ, RZ, R7 ;  /* 0x000000ffff174224 */ /* 0x000fc800078e0007 */
[----:B------:R-:W-:-:S04]  /*cc70*/  F2FP.F16.F32.PACK_AB R18, RZ, R20 ;  /* 0x00000014ff12723e */ /* 0x000fc800000000ff */
[----:B------:R-:W-:-:S04]  /*cc80*/  PRMT R17, R18, 0x7610, R17 ;  /* 0x0000761012117816 */ /* 0x000fc80000000011 */
[----:B------:R-:W-:Y:S01]  /*cc90*/  PRMT R5, R17, 0x7610, R5 ;  /* 0x0000761011057816 */ /* 0x000fe20000000005 */
[----:B------:R-:W-:-:S04]  /*cca0*/  IMAD.U32 R17, RZ, RZ, UR9 ;  /* 0x00000009ff117e24 */ /* 0x000fc8000f8e00ff */
[----:B------:R1:W-:Y:S02]  /*ccb0*/  @P4 STG.E.U16 desc[UR60][R22.64+0x10], R5 ;  /* 0x0000100516004986 */ /* 0x0003e4000c10153c */
[----:B-1----:R-:W-:Y:S02]  /*ccc0*/  MOV R5, UR8 ;  /* 0x0000000800057c02 */ /* 0x002fe40008000f00 */
[----:B------:R1:W5:Y:S01]  /*ccd0*/  LDL.LU.64 R22, [R1+0x2f8] ;  /* 0x0002f80001167983 */ /* 0x0003620000300a00 */
[----:B------:R-:W-:Y:S02]  /*cce0*/  MOV R20, UR9 ;  /* 0x0000000900147c02 */ /* 0x000fe40008000f00 */
[----:B------:R-:W-:Y:S01]  /*ccf0*/  SHF.L.U64.HI R5, R5, 0x9, R17 ;  /* 0x0000000905057819 */ /* 0x000fe20000010211 */
[----:B------:R-:W-:-:S04]  /*cd00*/  IMAD.U32 R17, RZ, RZ, UR8 ;  /* 0x00000008ff117e24 */ /* 0x000fc8000f8e00ff */
[C---:B------:R-:W-:Y:S01]  /*cd10*/  IMAD.SHL.U32 R18, R17.reuse, 0x200, RZ ;  /* 0x0000020011127824 */ /* 0x040fe200078e00ff */
[----:B------:R-:W-:Y:S01]  /*cd20*/  STL [R1+0x2a0], R5 ;  /* 0x0002a00501007387 */ /* 0x000fe20000100800 */
[----:B------:R-:W-:-:S03]  /*cd30*/  SHF.L.U64.HI R17, R17, 0x8, R20 ;  /* 0x0000000811117819 */ /* 0x000fc60000010214 */
[----:B------:R3:W-:Y:S04]  /*cd40*/  STL [R1+0x230], R18 ;  /* 0x0002301201007387 */ /* 0x0007e80000100800 */
[----:B------:R1:W5:Y:S04]  /*cd50*/  LDL.LU R20, [R1+0x2f0] ;  /* 0x0002f00001147983 */ /* 0x0003680000300800 */
[----:B------:R2:W-:Y:S01]  /*cd60*/  STL [R1+0x2ac], R17 ;  /* 0x0002ac1101007387 */ /* 0x0005e20000100800 */
[----:B---3--:R-:W-:-:S04]  /*cd70*/  IADD3 R18, P3, P4, R19, R10, R18 ;  /* 0x0000000a13127210 */ /* 0x008fc80007c7e012 */
[----:B----4-:R-:W-:Y:S01]  /*cd80*/  IADD3.X R19, R12, R11, R5, P3, P4 ;  /* 0x0000000b0c137210 */ /* 0x010fe20001fe8405 */
[----:B------:R-:W-:Y:S01]  /*cd90*/  IMAD.U32 R12, RZ, RZ, UR8 ;  /* 0x00000008ff0c7e24 */ /* 0x000fe2000f8e00ff */
[----:B--2---:R1:W5:Y:S03]  /*cda0*/  LDL.LU R17, [R1+0x2ec] ;  /* 0x0002ec0001117983 */ /* 0x0043660000300800 */
[----:B------:R-:W-:Y:S01]  /*cdb0*/  IMAD.SHL.U32 R12, R12, 0x100, RZ ;  /* 0x000001000c0c7824 */ /* 0x000fe200078e00ff */
[----:B------:R1:W5:Y:S04]  /*cdc0*/  LDL.LU R5, [R1+0x2e8] ;  /* 0x0002e80001057983 */ /* 0x0003680000300800 */
[----:B------:R2:W-:Y:S01]  /*cdd0*/  STL.64 [R1+0x258], R18 ;  /* 0x0002581201007387 */ /* 0x0005e20000100a00 */
[----:B------:R-:W-:-:S03]  /*cde0*/  PRMT R3, R4, 0x7610, R3 ;  /* 0x0000761004037816 */ /* 0x000fc60000000003 */
[----:B--2---:R1:W5:Y:S01]  /*cdf0*/  LDL.LU.64 R18, [R1+0x2e0] ;  /* 0x0002e00001127983 */ /* 0x0043620000300a00 */
[----:B------:R-:W-:-:S03]  /*ce00*/  ISETP.GT.AND P3, PT, R0, 0x9, P2 ;  /* 0x000000090000780c */ /* 0x000fc60001764270 */
[----:B------:R2:W-:Y:S02]  /*ce10*/  STL [R1+0x2a8], R12 ;  /* 0x0002a80c01007387 */ /* 0x0005e40000100800 */
[----:B--2---:R-:W-:Y:S02]  /*ce20*/  IMAD.WIDE.U32 R12, R13, 0x78, R14 ;  /* 0x000000780d0c7825 */ /* 0x004fe400078e000e */
[----:B------:R1:W5:Y:S04]  /*ce30*/  LDL.LU.64 R14, [R1+0x2d8] ;  /* 0x0002d800010e7983 */ /* 0x0003680000300a00 */
[----:B------:R2:W-:Y:S04]  /*ce40*/  STL.64 [R1+0x220], R12 ;  /* 0x0002200c01007387 */ /* 0x0005e80000100a00 */
[----:B--2---:R1:W5:Y:S04]  /*ce50*/  LDL.LU.64 R12, [R1+0x2d0] ;  /* 0x0002d000010c7983 */ /* 0x0043680000300a00 */
[----:B------:R1:W5:Y:S04]  /*ce60*/  LDL.LU R4, [R1+0x2c8] ;  /* 0x0002c80001047983 */ /* 0x0003680000300800 */
[----:B------:R2:W-:Y:S04]  /*ce70*/  STL.S16 [R1+0x228], R3 ;  /* 0x0002280301007387 */ /* 0x0005e80000100600 */
[----:B--2---:R1:W5:Y:S01]  /*ce80*/  LDL.LU R3, [R1+0x2c4] ;  /* 0x0002c40001037983 */ /* 0x0043620000300800 */
[----:B------:R-:W-:Y:S04]  /*ce90*/  BSSY B1, `(.L_x_54) ;  /* 0x0000006000017945 */ /* 0x000fe80003800000 */
[----:B------:R-:W-:Y:S05]  /*cea0*/  @!P3 BRA `(.L_x_55) ;  /* 0x000000000010b947 */ /* 0x000fea0003800000 */
[----:B------:R2:W-:Y:S04]  /*ceb0*/  STL [R1+0x2c4], R0 ;  /* 0x0002c40001007387 */ /* 0x0005e80000100800 */
[----:B--2---:R-:W2:Y:S04]  /*cec0*/  LDG.E.LTC128B.U16 R0, desc[UR60][R232.64+0x12] ;  /* 0x0000123ce8007981 */ /* 0x004ea8000c1e1520 */
[----:B--2---:R2:W-:Y:S04]  /*ced0*/  STL [R1+0x228], R0 ;  /* 0x0002280001007387 */ /* 0x0045e80000100800 */
[----:B--2---:R2:W5:Y:S02]  /*cee0*/  LDL.LU R0, [R1+0x2c4] ;  /* 0x0002c40001007983 */ /* 0x0045640000300800 */
.L_x_55:
[----:B------:R-:W-:Y:S05]  /*cef0*/  BSYNC B1 ;  /* 0x0000000000017941 */ /* 0x000fea0003800000 */
.L_x_54:
[----:B------:R-:W-:Y:S04]  /*cf00*/  STL [R1+0x304], R25 ;  /* 0x0003041901007387 */ /* 0x000fe80000100800 */
[----:B------:R3:W-:Y:S04]  /*cf10*/  STL [R1+0x300], R24 ;  /* 0x0003001801007387 */ /* 0x0007e80000100800 */
[----:B---3--:R-:W3:Y:S04]  /*cf20*/  LDL R24, [R1+0x2ac] ;  /* 0x0002ac0001187983 */ /* 0x008ee80000100800 */
[----:B-----5:R4:W-:Y:S04]  /*cf30*/  STL.64 [R1+0x2f8], R22 ;  /* 0x0002f81601007387 */ /* 0x0209e80000100a00 */
[----:B----4-:R-:W4:Y:S04]  /*cf40*/  LDL.LU.64 R22, [R1+0x220] ;  /* 0x0002200001167983 */ /* 0x010f280000300a00 */
[----:B------:R0:W-:Y:S04]  /*cf50*/  STL.64 [R1+0x2f0], R20 ;  /* 0x0002f01401007387 */ /* 0x0001e80000100a00 */
[----:B0-----:R-:W2:Y:S04]  /*cf60*/  LDL.64 R20, [R1+0x240] ;  /* 0x0002400001147983 */ /* 0x001ea80000100a00 */
[----:B------:R0:W-:Y:S04]  /*cf70*/  STL.64 [R1+0x2e8], R18 ;  /* 0x0002e81201007387 */ /* 0x0001e80000100a00 */
[----:B0-----:R-:W3:Y:S04]  /*cf80*/  LDL.64 R18, [R1+0x270] ;  /* 0x0002700001127983 */ /* 0x001ee80000100a00 */
[----:B------:R0:W-:Y:S04]  /*cf90*/  STL [R1+0x2e0], R17 ;  /* 0x0002e01101007387 */ /* 0x0001e80000100800 */
[----:B0-----:R-:W3:Y:S04]  /*cfa0*/  LDL R17, [R1+0x26c] ;  /* 0x00026c0001117983 */ /* 0x001ee80000100800 */
[----:B------:R0:W-:Y:S04]  /*cfb0*/  STL [R1+0x2dc], R15 ;  /* 0x0002dc0f01007387 */ /* 0x0001e80000100800 */
[----:B0-----:R-:W2:Y:S04]  /*cfc0*/  LDL.LU R15, [R1+0x288] ;  /* 0x00028800010f7983 */ /* 0x001ea80000300800 */
[----:B------:R0:W-:Y:S04]  /*cfd0*/  STL [R1+0x2d8], R14 ;  /* 0x0002d80e01007387 */ /* 0x0001e80000100800 */
[----:B0-----:R-:W3:Y:S04]  /*cfe0*/  LDL.LU R14, [R1+0x234] ;  /* 0x00023400010e7983 */ /* 0x001ee80000300800 */
[----:B------:R-:W-:Y:S04]  /*cff0*/  STL.64 [R1+0x2d0], R10 ;  /* 0x0002d00a01007387 */ /* 0x000fe80000100a00 */
[----:B------:R-:W-:Y:S04]  /*d000*/  STL [R1+0x2cc], R5 ;  /* 0x0002cc0501007387 */ /* 0x000fe80000100800 */
[----:B------:R0:W-:Y:S04]  /*d010*/  STL [R1+0x2c8], R4 ;  /* 0x0002c80401007387 */ /* 0x0001e80000100800 */
[----:B0-----:R-:W3:Y:S04]  /*d020*/  LDL.LU R4, [R1+0x228] ;  /* 0x0002280001047983 */ /* 0x001ee80000300800 */
[----:B------:R-:W-:Y:S01]  /*d030*/  STL [R1+0x2c4], R3 ;  /* 0x0002c40301007387 */ /* 0x000fe20000100800 */
[----:B----4-:R-:W-:-:S05]  /*d040*/  IADD3 R25, P6, R12, R22, RZ ;  /* 0x000000160c197210 */ /* 0x010fca0007fde0ff */
[----:B------:R0:W-:Y:S04]  /*d050*/  STL [R1+0x24c], R25 ;  /* 0x00024c1901007387 */ /* 0x0001e80000100800 */
[----:B0-----:R0:W5:Y:S01]  /*d060*/  LDL.LU R25, [R1+0x304] ;  /* 0x0003040001197983 */ /* 0x0011620000300800 */
[----:B--2---:R-:W-:-:S04]  /*d070*/  LOP3.LUT R15, R15, 0xffffffef, RZ, 0xc0, !PT ;  /* 0xffffffef0f0f7812 */ /* 0x004fc800078ec0ff */
[----:B------:R-:W-:Y:S02]  /*d080*/  @P0 LOP3.LUT R15, R15, 0x10, RZ, 0xfc, !PT ;  /* 0x000000100f0f0812 */ /* 0x000fe400078efcff */
[----:B------:R-:W-:Y:S02]  /*d090*/  IADD3 R13, P0, P4, R12, R22, R20 ;  /* 0x000000160c0d7210 */ /* 0x000fe40007c1e014 */
[----:B------:R-:W2:Y:S04]  /*d0a0*/  LDL R12, [R1+0x2a8] ;  /* 0x0002a800010c7983 */ /* 0x000ea80000100800 */
[----:B------:R4:W-:Y:S04]  /*d0b0*/  STL [R1+0x2a4], R13 ;  /* 0x0002a40d01007387 */ /* 0x0009e80000100800 */
[----:B----4-:R-:W2:Y:S01]  /*d0c0*/  LDL R13, [R1+0x27c] ;  /* 0x00027c00010d7983 */ /* 0x010ea20000100800 */
[----:B------:R-:W-:-:S04]  /*d0d0*/  LOP3.LUT R15, R15, 0xfffffffd, RZ, 0xc0, !PT ;  /* 0xfffffffd0f0f7812 */ /* 0x000fc800078ec0ff */
[----:B------:R-:W-:Y:S02]  /*d0e0*/  @P6 LOP3.LUT R15, R15, 0x2, RZ, 0xfc, !PT ;  /* 0x000000020f0f6812 */ /* 0x000fe400078efcff */
[----:B--2---:R-:W-:Y:S02]  /*d0f0*/  IADD3 R12, P5, P6, R13, R8, R12 ;  /* 0x000000080d0c7210 */ /* 0x004fe40007ebe00c */
[----:B------:R-:W2:Y:S01]  /*d100*/  LDL R13, [R1+0x248] ;  /* 0x00024800010d7983 */ /* 0x000ea20000100800 */
[----:B---3--:R-:W-:Y:S01]  /*d110*/  IMAD.IADD R17, R17, 0x1, R23 ;  /* 0x0000000111117824 */ /* 0x008fe200078e0217 */
[----:B------:R-:W-:Y:S02]  /*d120*/  PRMT R3, R4, 0x7610, R3 ;  /* 0x0000761004037816 */ /* 0x000fe40000000003 */
[----:B--2---:R-:W-:Y:S02]  /*d130*/  IADD3.X R13, R13, R7, R24, P5, P6 ;  /* 0x000000070d0d7210 */ /* 0x004fe40002fec418 */
[----:B------:R0:W5:Y:S04]  /*d140*/  LDL.LU R24, [R1+0x300] ;  /* 0x0003000001187983 */ /* 0x0001680000300800 */
[----:B------:R-:W-:Y:S01]  /*d150*/  STL [R1+0x288], R15 ;  /* 0x0002880f01007387 */ /* 0x000fe20000100800 */
[----:B------:R-:W-:-:S03]  /*d160*/  LOP3.LUT P6, RZ, R15, 0x4, RZ, 0xc0, !PT ;  /* 0x000000040fff7812 */ /* 0x000fc600078cc0ff */
[----:B------:R0:W5:Y:S04]  /*d170*/  LDL.LU.64 R22, [R1+0x2f8] ;  /* 0x0002f80001167983 */ /* 0x0001680000300a00 */
[----:B------:R2:W-:Y:S02]  /*d180*/  STL [R1+0x22c], R17 ;  /* 0x00022c1101007387 */ /* 0x0005e40000100800 */
[----:B--2---:R-:W-:Y:S02]  /*d190*/  IADD3.X R17, R19, R17, R21, P0, P4 ;  /* 0x0000001113117210 */ /* 0x004fe400007e8415 */
[----:B------:R-:W-:Y:S01]  /*d1a0*/  LOP3.LUT P0, RZ, R15, 0x10, RZ, 0xc0, !PT ;  /* 0x000000100fff7812 */ /* 0x000fe2000780c0ff */
[----:B------:R-:W-:Y:S01]  /*d1b0*/  HADD2.F32 R15, -RZ, R4.H0_H0 ;  /* 0x20000004ff0f7230 */ /* 0x000fe20000004100 */
[----:B------:R0:W5:Y:S04]  /*d1c0*/  LDL.LU.64 R20, [R1+0x2f0] ;  /* 0x0002f00001147983 */ /* 0x0001680000300a00 */
[----:B------:R-:W-:Y:S01]  /*d1d0*/  FMUL R15, R15, R16 ;  /* 0x000000100f0f7220 */ /* 0x000fe20000400000 */
[----:B------:R0:W5:Y:S03]  /*d1e0*/  LDL.LU.64 R18, [R1+0x2e8] ;  /* 0x0002e80001127983 */ /* 0x0001660000300a00 */
[----:B------:R-:W-:-:S05]  /*d1f0*/  FFMA R14, R14, R2, R15 ;  /* 0x000000020e0e7223 */ /* 0x000fca000000000f */
[----:B------:R-:W-:-:S04]  /*d200*/  F2FP.F16.F32.PACK_AB R11, RZ, R14 ;  /* 0x0000000eff0b723e */ /* 0x000fc800000000ff */
[----:B------:R-:W-:Y:S01]  /*d210*/  PRMT R10, R11, 0x7610, R10 ;  /* 0x000076100b0a7816 */ /* 0x000fe2000000000a */
[----:B------:R-:W-:-:S03]  /*d220*/  @P3 IMAD.MOV.U32 R11, RZ, RZ, R7 ;  /* 0x000000ffff0b3224 */ /* 0x000fc600078e0007 */
[----:B------:R-:W-:Y:S02]  /*d230*/  PRMT R5, R10, 0x7610, R5 ;  /* 0x000076100a057816 */ /* 0x000fe40000000005 */
[----:B------:R-:W-:Y:S01]  /*d240*/  @P3 MOV R10, R8 ;  /* 0x00000008000a3202 */ /* 0x000fe20000000f00 */
[----:B------:R2:W-:Y:S04]  /*d250*/  STL [R1+0x2b4], R17 ;  /* 0x0002b41101007387 */ /* 0x0005e80000100800 */
[----:B------:R3:W-:Y:S04]  /*d260*/  @P3 STG.E.U16 desc[UR60][R10.64+0x12], R5 ;  /* 0x000012050a003986 */ /* 0x0007e8000c10153c */
[----:B--2---:R0:W5:Y:S04]  /*d270*/  LDL.LU R17, [R1+0x2e0] ;  /* 0x0002e00001117983 */ /* 0x0041680000300800 */
[----:B------:R0:W5:Y:S04]  /*d280*/  LDL.LU R15, [R1+0x2dc] ;  /* 0x0002dc00010f7983 */ /* 0x0001680000300800 */
[----:B------:R0:W5:Y:S04]  /*d290*/  LDL.LU R14, [R1+0x2d8] ;  /* 0x0002d800010e7983 */ /* 0x0001680000300800 */
[----:B---3--:R0:W5:Y:S04]  /*d2a0*/  LDL.LU.64 R10, [R1+0x2d0] ;  /* 0x0002d000010a7983 */ /* 0x0081680000300a00 */
[----:B------:R0:W5:Y:S04]  /*d2b0*/  LDL.LU R5, [R1+0x2cc] ;  /* 0x0002cc0001057983 */ /* 0x0001680000300800 */
[----:B------:R0:W5:Y:S04]  /*d2c0*/  LDL.LU R4, [R1+0x2c8] ;  /* 0x0002c80001047983 */ /* 0x0001680000300800 */
[----:B------:R2:W-:Y:S04]  /*d2d0*/  STL.S16 [R1+0x228], R3 ;  /* 0x0002280301007387 */ /* 0x0005e80000100600 */
[----:B--2---:R0:W5:Y:S01]  /*d2e0*/  LDL.LU R3, [R1+0x2c4] ;  /* 0x0002c40001037983 */ /* 0x0041620000300800 */
[----:B------:R-:W-:Y:S01]  /*d2f0*/  ISETP.GT.AND P3, PT, R0, 0x8, P6 ;  /* 0x000000080000780c */ /* 0x000fe20003764270 */
[----:B------:R-:W-:-:S12]  /*d300*/  BSSY B1, `(.L_x_56) ;  /* 0x0000006000017945 */ /* 0x000fd80003800000 */
[----:B0-----:R-:W-:Y:S05]  /*d310*/  @!P3 BRA `(.L_x_57) ;  /* 0x000000000010b947 */ /* 0x001fea0003800000 */
[----:B------:R0:W-:Y:S04]  /*d320*/  STL [R1+0x2c4], R0 ;  /* 0x0002c40001007387 */ /* 0x0001e80000100800 */
[----:B0----5:R-:W2:Y:S04]  /*d330*/  LDG.E.LTC128B.U16 R0, desc[UR60][R22.64+0x10] ;  /* 0x0000103c16007981 */ /* 0x021ea8000c1e1520 */
[----:B--2---:R0:W-:Y:S04]  /*d340*/  STL [R1+0x228], R0 ;  /* 0x0002280001007387 */ /* 0x0041e80000100800 */
[----:B0-----:R0:W5:Y:S02]  /*d350*/  LDL.LU R0, [R1+0x2c4] ;  /* 0x0002c40001007983 */ /* 0x0011640000300800 */
.L_x_57:
[----:B------:R-:W-:Y:S05]  /*d360*/  BSYNC B1 ;  /* 0x0000000000017941 */ /* 0x000fea0003800000 */
.L_x_56:
[----:B-----5:R2:W-:Y:S04]  /*d370*/  STL [R1+0x2fc], R25 ;  /* 0x0002fc1901007387 */ /* 0x0205e80000100800 */
[----:B--2---:R-:W2:Y:S04]  /*d380*/  LDL R25, [R1+0x290] ;  /* 0x0002900001197983 */ /* 0x004ea80000100800 */
[----:B------:R3:W-:Y:S04]  /*d390*/  STL [R1+0x2f8], R24 ;  /* 0x0002f81801007387 */ /* 0x0007e80000100800 */
[----:B---3--:R-:W3:Y:S04]  /*d3a0*/  LDL.LU R24, [R1+0x238] ;  /* 0x0002380001187983 */ /* 0x008ee80000300800 */
[----:B------:R-:W-:Y:S04]  /*d3b0*/  STL [R1+0x2f4], R23 ;  /* 0x0002f41701007387 */ /* 0x000fe80000100800 */
[----:B------:R-:W-:Y:S04]  /*d3c0*/  STL [R1+0x2f0], R22 ;  /* 0x0002f01601007387 */ /* 0x000fe80000100800 */
[----:B------:R-:W-:Y:S04]  /*d3d0*/  STL [R1+0x2ec], R13 ;  /* 0x0002ec0d01007387 */ /* 0x000fe80000100800 */
[----:B------:R4:W-:Y:S04]  /*d3e0*/  STL [R1+0x2e8], R12 ;  /* 0x0002e80c01007387 */ /* 0x0009e80000100800 */
[----:B----4-:R-:W4:Y:S04]  /*d3f0*/  LDL R12, [R1+0x26c] ;  /* 0x00026c00010c7983 */ /* 0x010f280000100800 */
[----:B------:R1:W-:Y:S04]  /*d400*/  STL.64 [R1+0x2e0], R10 ;  /* 0x0002e00a01007387 */ /* 0x0003e80000100a00 */
[----:B-1----:R-:W4:Y:S04]  /*d410*/  LDL.64 R10, [R1+0x240] ;  /* 0x00024000010a7983 */ /* 0x002f280000100a00 */
[----:B------:R1:W-:Y:S04]  /*d420*/  STL [R1+0x2d8], R7 ;  /* 0x0002d80701007387 */ /* 0x0003e80000100800 */
[----:B-1----:R-:W3:Y:S04]  /*d430*/  LDL R7, [R1+0x268] ;  /* 0x0002680001077983 */ /* 0x002ee80000100800 */
[----:B------:R1:W-:Y:S04]  /*d440*/  STL.64 [R1+0x2d0], R8 ;  /* 0x0002d00801007387 */ /* 0x0003e80000100a00 */
[----:B-1----:R-:W4:Y:S04]  /*d450*/  LDL R8, [R1+0x298] ;  /* 0x0002980001087983 */ /* 0x002f280000100800 */
[----:B------:R-:W4:Y:S04]  /*d460*/  LDL R9, [R1+0x278] ;  /* 0x0002780001097983 */ /* 0x000f280000100800 */
[----:B------:R1:W-:Y:S04]  /*d470*/  STL [R1+0x2c8], R6 ;  /* 0x0002c80601007387 */ /* 0x0003e80000100800 */
[----:B-1----:R-:W4:Y:S04]  /*d480*/  LDL.LU R6, [R1+0x228] ;  /* 0x0002280001067983 */ /* 0x002f280000300800 */
[----:B------:R-:W-:Y:S01]  /*d490*/  STL [R1+0x2c4], R3 ;  /* 0x0002c40301007387 */ /* 0x000fe20000100800 */
[----:B--2---:R-:W-:Y:S01]  /*d4a0*/  R2UR UR4, R25 ;  /* 0x00000000190472ca */ /* 0x004fe200000e0000 */
[----:B---3--:R-:W-:-:S04]  /*d4b0*/  IMAD.WIDE.U32 R20, R7, 0x78, R20 ;  /* 0x0000007807147825 */ /* 0x008fc800078e0014 */
[----:B----4-:R-:W-:-:S05]  /*d4c0*/  HADD2.F32 R25, -RZ, R6.H0_H0 ;  /* 0x20000006ff197230 */ /* 0x010fca0000004100 */
[----:B------:R-:W-:-:S04]  /*d4d0*/  FMUL R25, R25, R16 ;  /* 0x0000001019197220 */ /* 0x000fc80000400000 */
[----:B------:R-:W-:Y:S02]  /*d4e0*/  FFMA R24, R24, R2, R25 ;  /* 0x0000000218187223 */ /* 0x000fe40000000019 */
[----:B------:R1:W5:Y:S03]  /*d4f0*/  LDL.LU R25, [R1+0x2fc] ;  /* 0x0002fc0001197983 */ /* 0x0003660000300800 */
[----:B------:R-:W-:Y:S02]  /*d500*/  F2FP.F16.F32.PACK_AB R23, RZ, R24 ;  /* 0x00000018ff17723e */ /* 0x000fe400000000ff */
[----:B------:R1:W5:Y:S02]  /*d510*/  LDL.LU R24, [R1+0x2f8] ;  /* 0x0002f80001187983 */ /* 0x0003640000300800 */
[----:B------:R-:W-:Y:S02]  /*d520*/  PRMT R22, R23, 0x7610, R22 ;  /* 0x0000761017167816 */ /* 0x000fe40000000016 */
[----:B------:R1:W5:Y:S02]  /*d530*/  LDL.LU R23, [R1+0x2f4] ;  /* 0x0002f40001177983 */ /* 0x0003640000300800 */
[----:B------:R-:W-:-:S02]  /*d540*/  PRMT R13, R22, 0x7610, R13 ;  /* 0x00007610160d7816 */ /* 0x000fc4000000000d */
[----:B------:R1:W5:Y:S04]  /*d550*/  LDL.LU R22, [R1+0x2f0] ;  /* 0x0002f00001167983 */ /* 0x0003680000300800 */
[----:B------:R2:W-:Y:S01]  /*d560*/  @P3 STG.E.U16 desc[UR60][R4.64+0x10], R13 ;  /* 0x0000100d04003986 */ /* 0x0005e2000c10153c */
[----:B------:R-:W-:-:S04]  /*d570*/  IADD3 R20, P3, R10, R20, RZ ;  /* 0x000000140a147210 */ /* 0x000fc80007f7e0ff */
[----:B------:R-:W-:-:S03]  /*d580*/  IADD3.X R21, R11, R12, R21, P3, !PT ;  /* 0x0000000c0b157210 */ /* 0x000fc60001ffe415 */
[----:B------:R-:W-:Y:S01]  /*d590*/  IMAD.WIDE.U32 R20, R17, R7, R20 ;  /* 0x0000000711147225 */ /* 0x000fe200078e0014 */
[----:B--2---:R1:W5:Y:S02]  /*d5a0*/  LDL.LU R13, [R1+0x2ec] ;  /* 0x0002ec00010d7983 */ /* 0x0043640000300800 */
[----:B------:R-:W-:Y:S02]  /*d5b0*/  IADD3 R20, P3, R18, R20, RZ ;  /* 0x0000001412147210 */ /* 0x000fe40007f7e0ff */
[----:B------:R1:W5:Y:S02]  /*d5c0*/  LDL.LU R12, [R1+0x2e8] ;  /* 0x0002e800010c7983 */ /* 0x0003640000300800 */
[----:B------:R-:W-:Y:S02]  /*d5d0*/  IADD3.X R21, R19, R8, R21, P3, !PT ;  /* 0x0000000813157210 */ /* 0x000fe40001ffe415 */
[----:B------:R1:W5:Y:S04]  /*d5e0*/  LDL.LU.64 R10, [R1+0x2e0] ;  /* 0x0002e000010a7983 */ /* 0x0003680000300a00 */
[----:B------:R1:W5:Y:S01]  /*d5f0*/  LDL.LU R7, [R1+0x2d8] ;  /* 0x0002d80001077983 */ /* 0x0003620000300800 */
[----:B------:R-:W-:-:S03]  /*d600*/  IMAD.WIDE.U32 R8, R9, UR4, R20 ;  /* 0x0000000409087c25 */ /* 0x000fc6000f8e0014 */
[----:B------:R-:W2:Y:S01]  /*d610*/  LDL R21, [R1+0x294] ;  /* 0x0002940001157983 */ /* 0x000ea20000100800 */
[----:B------:R-:W-:Y:S02]  /*d620*/  LEA R20, P3, R8, R14, 0x1 ;  /* 0x0000000e08147211 */ /* 0x000fe400078608ff */
[----:B------:R-:W-:Y:S01]  /*d630*/  PRMT R3, R6, 0x7610, R3 ;  /* 0x0000761006037816 */ /* 0x000fe20000000003 */
[----:B--2---:R-:W-:-:S05]  /*d640*/  IMAD.IADD R21, R21, 0x1, R9 ;  /* 0x0000000115157824 */ /* 0x004fca00078e0209 */
[----:B------:R-:W-:Y:S02]  /*d650*/  LEA.HI.X R21, R8, R15, R21, 0x1, P3 ;  /* 0x0000000f08157211 */ /* 0x000fe400018f0c15 */
[----:B------:R1:W5:Y:S01]  /*d660*/  LDL.LU.64 R8, [R1+0x2d0] ;  /* 0x0002d00001087983 */ /* 0x0003620000300a00 */
[----:B------:R-:W-:-:S03]  /*d670*/  ISETP.GT.AND P3, PT, R0, 0x9, P6 ;  /* 0x000000090000780c */ /* 0x000fc60003764270 */
[----:B------:R1:W5:Y:S04]  /*d680*/  LDL.LU R6, [R1+0x2c8] ;  /* 0x0002c80001067983 */ /* 0x0003680000300800 */
[----:B------:R2:W-:Y:S04]  /*d690*/  STL.S16 [R1+0x228], R3 ;  /* 0x0002280301007387 */ /* 0x0005e80000100600 */
[----:B--2---:R1:W5:Y:S01]  /*d6a0*/  LDL.LU R3, [R1+0x2c4] ;  /* 0x0002c40001037983 */ /* 0x0043620000300800 */
[----:B------:R-:W-:Y:S04]  /*d6b0*/  BSSY B1, `(.L_x_58) ;  /* 0x0000006000017945 */ /* 0x000fe80003800000 */
[----:B------:R-:W-:Y:S05]  /*d6c0*/  @!P3 BRA `(.L_x_59) ;  /* 0x000000000010b947 */ /* 0x000fea0003800000 */
[----:B------:R2:W-:Y:S04]  /*d6d0*/  STL [R1+0x2c4], R0 ;  /* 0x0002c40001007387 */ /* 0x0005e80000100800 */
[----:B--2--5:R-:W2:Y:S04]  /*d6e0*/  LDG.E.LTC128B.U16 R0, desc[UR60][R22.64+0x12] ;  /* 0x0000123c16007981 */ /* 0x024ea8000c1e1520 */
[----:B--2---:R2:W-:Y:S04]  /*d6f0*/  STL [R1+0x228], R0 ;  /* 0x0002280001007387 */ /* 0x0045e80000100800 */
[----:B--2---:R2:W5:Y:S02]  /*d700*/  LDL.LU R0, [R1+0x2c4] ;  /* 0x0002c40001007983 */ /* 0x0045640000300800 */
.L_x_59:
[----:B------:R-:W-:Y:S05]  /*d710*/  BSYNC B1 ;  /* 0x0000000000017941 */ /* 0x000fea0003800000 */
.L_x_58:
[----:B------:R3:W-:Y:S04]  /*d720*/  STL [R1+0x318], R31 ;  /* 0x0003181f01007387 */ /* 0x0007e80000100800 */
[----:B---3--:R-:W3:Y:S04]  /*d730*/  LDL R31, [R1+0x288] ;  /* 0x00028800011f7983 */ /* 0x008ee80000100800 */
[----:B------:R4:W-:Y:S04]  /*d740*/  STL [R1+0x314], R30 ;  /* 0x0003141e01007387 */ /* 0x0009e80000100800 */
[----:B----4-:R-:W4:Y:S04]  /*d750*/  LDL.LU R30, [R1+0x23c] ;  /* 0x00023c00011e7983 */ /* 0x010f280000300800 */
[----:B------:R-:W-:Y:S04]  /*d760*/  STL [R1+0x310], R29 ;  /* 0x0003101d01007387 */ /* 0x000fe80000100800 */
[----:B------:R-:W-:Y:S04]  /*d770*/  STL [R1+0x30c], R28 ;  /* 0x00030c1c01007387 */ /* 0x000fe80000100800 */
[----:B------:R0:W-:Y:S04]  /*d780*/  STL [R1+0x308], R27 ;  /* 0x0003081b01007387 */ /* 0x0001e80000100800 */
[----:B0-----:R-:W2:Y:S04]  /*d790*/  LDL.LU R27, [R1+0x22c] ;  /* 0x00022c00011b7983 */ /* 0x001ea80000300800 */
[----:B------:R0:W-:Y:S04]  /*d7a0*/  STL [R1+0x304], R26 ;  /* 0x0003041a01007387 */ /* 0x0001e80000100800 */
[----:B0-----:R-:W2:Y:S04]  /*d7b0*/  LDL.LU R26, [R1+0x24c] ;  /* 0x00024c00011a7983 */ /* 0x001ea80000300800 */
[----:B-----5:R0:W-:Y:S04]  /*d7c0*/  STL [R1+0x300], R23 ;  /* 0x0003001701007387 */ /* 0x0201e80000100800 */
[----:B0-----:R-:W4:Y:S04]  /*d7d0*/  LDL.LU R23, [R1+0x228] ;  /* 0x0002280001177983 */ /* 0x001f280000300800 */
[----:B------:R0:W-:Y:S04]  /*d7e0*/  STL.64 [R1+0x2f8], R24 ;  /* 0x0002f81801007387 */ /* 0x0001e80000100a00 */
[----:B0-----:R-:W2:Y:S04]  /*d7f0*/  LDL.LU.64 R24, [R1+0x270] ;  /* 0x0002700001187983 */ /* 0x001ea80000300a00 */
[----:B------:R-:W-:Y:S04]  /*d800*/  STL [R1+0x2f4], R22 ;  /* 0x0002f41601007387 */ /* 0x000fe80000100800 */
[----:B------:R0:W-:Y:S04]  /*d810*/  STL [R1+0x2f0], R21 ;  /* 0x0002f01501007387 */ /* 0x0001e80000100800 */
[----:B0-----:R-:W2:Y:S04]  /*d820*/  LDL.LU R21, [R1+0x200] ;  /* 0x0002000001157983 */ /* 0x001ea80000300800 */
[----:B------:R-:W-:Y:S04]  /*d830*/  STL [R1+0x2ec], R20 ;  /* 0x0002ec1401007387 */ /* 0x000fe80000100800 */
[----:B------:R-:W-:Y:S04]  /*d840*/  STL [R1+0x2e8], R17 ;  /* 0x0002e81101007387 */ /* 0x000fe80000100800 */
[----:B------:R0:W-:Y:S04]  /*d850*/  STL.64 [R1+0x2e0], R18 ;  /* 0x0002e01201007387 */ /* 0x0001e80000100a00 */
[----:B0-----:R-:W2:Y:S04]  /*d860*/  LDL.LU R19, [R1+0x230] ;  /* 0x0002300001137983 */ /* 0x001ea80000300800 */
[----:B------:R0:W-:Y:S04]  /*d870*/  STL.64 [R1+0x2d8], R12 ;  /* 0x0002d80c01007387 */ /* 0x0001e80000100a00 */
[----:B0-----:R-:W2:Y:S04]  /*d880*/  LDL R13, [R1+0x268] ;  /* 0x00026800010d7983 */ /* 0x001ea80000100800 */
[----:B------:R0:W-:Y:S04]  /*d890*/  STL.64 [R1+0x2d0], R8 ;  /* 0x0002d00801007387 */ /* 0x0001e80000100a00 */
[----:B0-----:R-:W2:Y:S04]  /*d8a0*/  LDL.LU.64 R8, [R1+0x240] ;  /* 0x0002400001087983 */ /* 0x001ea80000300a00 */
[----:B------:R0:W-:Y:S04]  /*d8b0*/  STL.64 [R1+0x2c8], R6 ;  /* 0x0002c80601007387 */ /* 0x0001e80000100a00 */
[----:B0-----:R-:W2:Y:S01]  /*d8c0*/  LDL.LU.64 R6, [R1+0x250] ;  /* 0x0002500001067983 */ /* 0x001ea20000300a00 */
[----:B---3--:R-:W-:Y:S01]  /*d8d0*/  LOP3.LUT P4, RZ, R31, 0x2, RZ, 0xc0, !PT ;  /* 0x000000021fff7812 */ /* 0x008fe2000788c0ff */
        /* <DEDUP_REMOVED lines=10> */
[----:B------:R2:W-:Y:S02]  /*d980*/  @P3 STG.E.U16 desc[UR60][R4.64+0x12], R18 ;  /* 0x0000121204003986 */ /* 0x0005e4000c10153c */
[----:B--2---:R-:W-:Y:S02]  /*d990*/  IADD3 R18, P3, R19, R10, RZ ;  /* 0x0000000a13127210 */ /* 0x004fe40007f7e0ff */
[----:B------:R-:W2:Y:S01]  /*d9a0*/  LDL.LU R19, [R1+0x2a0] ;  /* 0x0002a00001137983 */ /* 0x000ea20000300800 */
[----:B------:R-:W-:Y:S01]  /*d9b0*/  IMAD.X R27, R27, 0x1, R25, P4 ;  /* 0x000000011b1b7824 */ /* 0x000fe200020e0619 */
[----:B------:R-:W-:-:S04]  /*d9c0*/  LEA R24, P4, R26, R14, 0x1 ;  /* 0x0000000e1a187211 */ /* 0x000fc800078808ff */
[----:B------:R-:W-:Y:S02]  /*d9d0*/  LEA.HI.X R25, R26, R15, R27, 0x1, P4 ;  /* 0x0000000f1a197211 */ /* 0x000fe400020f0c1b */
[----:B------:R-:W-:Y:S01]  /*d9e0*/  ISETP.GT.AND P4, PT, R3, 0x100, PT ;  /* 0x000001000300780c */ /* 0x000fe20003f84270 */
[----:B------:R0:W5:Y:S01]  /*d9f0*/  LDL.LU R27, [R1+0x308] ;  /* 0x00030800011b7983 */ /* 0x0001620000300800 */
[----:B------:R-:W-:-:S03]  /*da00*/  PRMT R22, R23, 0x7610, R22 ;  /* 0x0000761017167816 */ /* 0x000fc60000000016 */
[----:B------:R0:W5:Y:S04]  /*da10*/  LDL.LU R26, [R1+0x304] ;  /* 0x00030400011a7983 */ /* 0x0001680000300800 */
[----:B------:R0:W5:Y:S01]  /*da20*/  LDL.LU R23, [R1+0x300] ;  /* 0x0003000001177983 */ /* 0x0001620000300800 */
[----:B--2---:R-:W-:Y:S02]  /*da30*/  IADD3.X R19, R19, R11, RZ, P3, !PT ;  /* 0x0000000b13137210 */ /* 0x004fe40001ffe4ff */
[----:B------:R-:W-:-:S13]  /*da40*/  ISETP.GT.AND P3, PT, R0, RZ, P4 ;  /* 0x000000ff0000720c */ /* 0x000fda0002764270 */
[----:B------:R-:W2:Y:S04]  /*da50*/  @P3 LDG.E.LTC128B.U16 R22, desc[UR60][R24.64] ;  /* 0x0000003c18163981 */ /* 0x000ea8000c1e1520 */
[----:B------:R0:W5:Y:S04]  /*da60*/  LDL.LU.64 R24, [R1+0x2f8] ;  /* 0x0002f80001187983 */ /* 0x0001680000300a00 */
[----:B------:R-:W-:Y:S04]  /*da70*/  STL.64 [R1+0x220], R18 ;  /* 0x0002201201007387 */ /* 0x000fe80000100a00 */
[----:B--2---:R2:W-:Y:S02]  /*da80*/  STL [R1+0x228], R22 ;  /* 0x0002281601007387 */ /* 0x0045e40000100800 */
[----:B--2---:R-:W-:-:S05]  /*da90*/  HADD2.F32 R22, -RZ, R22.H0_H0 ;  /* 0x20000016ff167230 */ /* 0x004fca0000004100 */
        /* <DEDUP_REMOVED lines=9> */
[----:B------:R2:W-:Y:S04]  /*db30*/  @P3 STG.E.U16 desc[UR60][R18.64], R12 ;  /* 0x0000000c12003986 */ /* 0x0005e8000c10153c */
[----:B--2---:R0:W5:Y:S01]  /*db40*/  LDL.LU.64 R18, [R1+0x2e0] ;  /* 0x0002e00001127983 */ /* 0x0041620000300a00 */
[----:B------:R-:W-:-:S03]  /*db50*/  IMAD.WIDE.U32 R12, R13, 0x78, R6 ;  /* 0x000000780d0c7825 */ /* 0x000fc600078e0006 */
[----:B------:R-:W2:Y:S01]  /*db60*/  LDL.LU R7, [R1+0x26c] ;  /* 0x00026c0001077983 */ /* 0x000ea20000300800 */
[----:B------:R-:W-:-:S04]  /*db70*/  IADD3 R6, P3, R8, R12, RZ ;  /* 0x0000000c08067210 */ /* 0x000fc80007f7e0ff */
[----:B--2---:R-:W-:Y:S02]  /*db80*/  IADD3.X R7, R9, R7, R13, P3, !PT ;  /* 0x0000000709077210 */ /* 0x004fe40001ffe40d */
[----:B------:R0:W5:Y:S04]  /*db90*/  LDL.LU.64 R12, [R1+0x2d8] ;  /* 0x0002d800010c7983 */ /* 0x0001680000300a00 */
[----:B------:R0:W5:Y:S04]  /*dba0*/  LDL.LU.64 R8, [R1+0x2d0] ;  /* 0x0002d00001087983 */ /* 0x0001680000300a00 */
[----:B------:R2:W-:Y:S04]  /*dbb0*/  STL.64 [R1+0x230], R6 ;  /* 0x0002300601007387 */ /* 0x0005e80000100a00 */
[----:B--2---:R0:W5:Y:S01]  /*dbc0*/  LDL.LU.64 R6, [R1+0x2c8] ;  /* 0x0002c80001067983 */ /* 0x0041620000300a00 */
[----:B------:R-:W-:Y:S01]  /*dbd0*/  ISETP.GT.AND P3, PT, R0, 0x1, P4 ;  /* 0x000000010000780c */ /* 0x000fe20002764270 */
[----:B------:R-:W-:-:S12]  /*dbe0*/  BSSY B1, `(.L_x_60) ;  /* 0x0000006000017945 */ /* 0x000fd80003800000 */
[----:B0-----:R-:W-:Y:S05]  /*dbf0*/  @!P3 BRA `(.L_x_61) ;  /* 0x000000000010b947 */ /* 0x001fea0003800000 */
[----:B------:R0:W-:Y:S04]  /*dc00*/  STL [R1+0x2c4], R0 ;  /* 0x0002c40001007387 */ /* 0x0001e80000100800 */
[----:B0----5:R-:W2:Y:S04]  /*dc10*/  LDG.E.LTC128B.U16 R0, desc[UR60][R20.64+0x2] ;  /* 0x0000023c14007981 */ /* 0x021ea8000c1e1520 */
[----:B--2---:R0:W-:Y:S04]  /*dc20*/  STL [R1+0x228], R0 ;  /* 0x0002280001007387 */ /* 0x0041e80000100800 */
[----:B0-----:R0:W5:Y:S02]  /*dc30*/  LDL.LU R0, [R1+0x2c4] ;  /* 0x0002c40001007983 */ /* 0x0011640000300800 */
.L_x_61:
[----:B------:R-:W-:Y:S05]  /*dc40*/  BSYNC B1 ;  /* 0x0000000000017941 */ /* 0x000fea0003800000 */
.L_x_60:
[----:B-----5:R2:W-:Y:S04]  /*dc50*/  STL [R1+0x2f0], R20 ;  /* 0x0002f01401007387 */ /* 0x0205e80000100800 */
[----:B--2---:R-:W2:Y:S04]  /*dc60*/  LDL R20, [R1+0x290] ;  /* 0x0002900001147983 */ /* 0x004ea80000100800 */
[----:B------:R3:W-:Y:S04]  /*dc70*/  STL.64 [R1+0x2e8], R12 ;  /* 0x0002e80c01007387 */ /* 0x0007e80000100a00 */
[----:B---3--:R-:W3:Y:S04]  /*dc80*/  LDL.LU R12, [R1+0x204] ;  /* 0x00020400010c7983 */ /* 0x008ee80000300800 */
[----:B------:R-:W4:Y:S04]  /*dc90*/  LDL.LU R13, [R1+0x268] ;  /* 0x00026800010d7983 */ /* 0x000f280000300800 */
[----:B------:R1:W-:Y:S04]  /*dca0*/  STL.64 [R1+0x2e0], R10 ;  /* 0x0002e00a01007387 */ /* 0x0003e80000100a00 */
[----:B-1----:R-:W4:Y:S04]  /*dcb0*/  LDL.LU.64 R10, [R1+0x230] ;  /* 0x00023000010a7983 */ /* 0x002f280000300a00 */
[----:B------:R1:W-:Y:S04]  /*dcc0*/  STL [R1+0x2d8], R5 ;  /* 0x0002d80501007387 */ /* 0x0003e80000100800 */
[----:B-1----:R-:W3:Y:S04]  /*dcd0*/  LDL.LU R5, [R1+0x2a4] ;  /* 0x0002a40001057983 */ /* 0x002ee80000300800 */
[----:B------:R1:W-:Y:S04]  /*dce0*/  STL.64 [R1+0x2d0], R8 ;  /* 0x0002d00801007387 */ /* 0x0003e80000100a00 */
[----:B-1----:R-:W3:Y:S04]  /*dcf0*/  LDL.LU R8, [R1+0x298] ;  /* 0x0002980001087983 */ /* 0x002ee80000300800 */
[----:B------:R-:W3:Y:S04]  /*dd00*/  LDL.LU R9, [R1+0x278] ;  /* 0x0002780001097983 */ /* 0x000ee80000300800 */
[----:B------:R1:W-:Y:S04]  /*dd10*/  STL.64 [R1+0x2c8], R6 ;  /* 0x0002c80601007387 */ /* 0x0003e80000100a00 */
[----:B-1----:R-:W3:Y:S04]  /*dd20*/  LDL.64 R6, [R1+0x220] ;  /* 0x0002200001067983 */ /* 0x002ee80000100a00 */
[----:B------:R1:W-:Y:S04]  /*dd30*/  STL [R1+0x2c4], R4 ;  /* 0x0002c40401007387 */ /* 0x0003e80000100800 */
[----:B-1----:R-:W3:Y:S01]  /*dd40*/  LDL.LU R4, [R1+0x228] ;  /* 0x0002280001047983 */ /* 0x002ee20000300800 */
[----:B--2---:R-:W-:Y:S01]  /*dd50*/  R2UR UR4, R20 ;  /* 0x00000000140472ca */ /* 0x004fe200000e0000 */
[----:B----4-:R-:W-:-:S04]  /*dd60*/  IMAD.WIDE.U32 R10, R17, R13, R10 ;  /* 0x0000000d110a7225 */ /* 0x010fc800078e000a */
[----:B---3--:R-:W-:-:S05]  /*dd70*/  HADD2.F32 R20, -RZ, R4.H0_H0 ;  /* 0x20000004ff147230 */ /* 0x008fca0000004100 */
[----:B------:R-:W-:-:S04]  /*dd80*/  FMUL R20, R20, R16 ;  /* 0x0000001014147220 */ /* 0x000fc80000400000 */
[----:B------:R-:W-:Y:S01]  /*dd90*/  FFMA R12, R12, R2, R20 ;  /* 0x000000020c0c7223 */ /* 0x000fe20000000014 */
[----:B------:R-:W-:Y:S01]  /*dda0*/  @P3 IMAD.MOV.U32 R13, RZ, RZ, R7 ;  /* 0x000000ffff0d3224 */ /* 0x000fe200078e0007 */
[----:B------:R1:W5:Y:S03]  /*ddb0*/  LDL.LU R20, [R1+0x2f0] ;  /* 0x0002f00001147983 */ /* 0x0003660000300800 */
[----:B------:R-:W-:Y:S01]  /*ddc0*/  F2FP.F16.F32.PACK_AB R17, RZ, R12 ;  /* 0x0000000cff11723e */ /* 0x000fe200000000ff */
[----:B------:R-:W-:-:S05]  /*ddd0*/  @P3 IMAD.MOV.U32 R12, RZ, RZ, R6 ;  /* 0x000000ffff0c3224 */ /* 0x000fca00078e0006 */
[----:B------:R2:W-:Y:S01]  /*dde0*/  @P3 STG.E.U16 desc[UR60][R12.64+0x2], R17 ;  /* 0x000002110c003986 */ /* 0x0005e2000c10153c */
[----:B------:R-:W-:-:S04]  /*ddf0*/  IADD3 R18, P3, R18, R10, RZ ;  /* 0x0000000a12127210 */ /* 0x000fc80007f7e0ff */
[----:B------:R-:W-:-:S03]  /*de00*/  IADD3.X R19, R19, R8, R11, P3, !PT ;  /* 0x0000000813137210 */ /* 0x000fc60001ffe40b */
[----:B------:R-:W-:Y:S01]  /*de10*/  IMAD.WIDE.U32 R18, R9, UR4, R18 ;  /* 0x0000000409127c25 */ /* 0x000fe2000f8e0012 */
[----:B--2---:R1:W5:Y:S04]  /*de20*/  LDL.LU.64 R12, [R1+0x2e8] ;  /* 0x0002e800010c7983 */ /* 0x0043680000300a00 */
[----:B------:R-:W2:Y:S04]  /*de30*/  LDL.LU R17, [R1+0x294] ;  /* 0x0002940001117983 */ /* 0x000ea80000300800 */
[----:B------:R1:W5:Y:S01]  /*de40*/  LDL.LU.64 R10, [R1+0x2e0] ;  /* 0x0002e000010a7983 */ /* 0x0003620000300a00 */
[----:B------:R-:W-:-:S03]  /*de50*/  LEA R8, P3, R5, R14, 0x1 ;  /* 0x0000000e05087211 */ /* 0x000fc600078608ff */
[----:B------:R-:W3:Y:S01]  /*de60*/  LDL.LU R9, [R1+0x2b4] ;  /* 0x0002b40001097983 */ /* 0x000ee20000300800 */
[----:B--2---:R-:W-:Y:S01]  /*de70*/  IMAD.IADD R17, R17, 0x1, R19 ;  /* 0x0000000111117824 */ /* 0x004fe200078e0213 */
[----:B---3--:R-:W-:Y:S02]  /*de80*/  LEA.HI.X R9, R5, R15, R9, 0x1, P3 ;  /* 0x0000000f05097211 */ /* 0x008fe400018f0c09 */
[----:B------:R1:W5:Y:S01]  /*de90*/  LDL.LU R5, [R1+0x2d8] ;  /* 0x0002d80001057983 */ /* 0x0003620000300800 */
[----:B------:R-:W-:-:S03]  /*dea0*/  LEA R14, P3, R18, R14, 0x1 ;  /* 0x0000000e120e7211 */ /* 0x000fc600078608ff */
[----:B------:R2:W-:Y:S01]  /*deb0*/  STL.64 [R1+0x200], R8 ;  /* 0x0002000801007387 */ /* 0x0005e20000100a00 */
[----:B------:R-:W-:-:S03]  /*dec0*/  LEA.HI.X R15, R18, R15, R17, 0x1, P3 ;  /* 0x0000000f120f7211 */ /* 0x000fc600018f0c11 */
[----:B--2---:R1:W5:Y:S04]  /*ded0*/  LDL.LU.64 R8, [R1+0x2d0] ;  /* 0x0002d00001087983 */ /* 0x0043680000300a00 */
[----:B------:R-:W2:Y:S04]  /*dee0*/  LDL R19, [R1+0x27c] ;  /* 0x00027c0001137983 */ /* 0x000ea80000100800 */
[----:B------:R-:W3:Y:S01]  /*def0*/  LDL R17, [R1+0x248] ;  /* 0x0002480001117983 */ /* 0x000ee20000100800 */
[----:B--2---:R-:W-:-:S04]  /*df00*/  IADD3 R18, P3, R6, R19, RZ ;  /* 0x0000001306127210 */ /* 0x004fc80007f7e0ff */
[----:B---3--:R-:W-:Y:S02]  /*df10*/  IADD3.X R19, R7, R17, RZ, P3, !PT ;  /* 0x0000001107137210 */ /* 0x008fe40001ffe4ff */
[----:B------:R-:W-:Y:S01]  /*df20*/  ISETP.GT.AND P3, PT, R3, 0x108, PT ;  /* 0x000001080300780c */ /* 0x000fe20003f64270 */
[----:B------:R1:W5:Y:S01]  /*df30*/  LDL.LU.64 R6, [R1+0x2c8] ;  /* 0x0002c80001067983 */ /* 0x0003620000300a00 */
[----:B------:R-:W-:-:S03]  /*df40*/  PRMT R3, R4, 0x7610, R3 ;  /* 0x0000761004037816 */ /* 0x000fc60000000003 */
[----:B------:R1:W5:Y:S01]  /*df50*/  LDL.LU R4, [R1+0x2c4] ;  /* 0x0002c40001047983 */ /* 0x0003620000300800 */
[----:B------:R-:W-:Y:S01]  /*df60*/  ISETP.GT.AND P5, PT, R0, RZ, P3 ;  /* 0x000000ff0000720c */ /* 0x000fe20001fa4270 */
[----:B------:R-:W-:-:S12]  /*df70*/  BSSY B1, `(.L_x_62) ;  /* 0x0000006000017945 */ /* 0x000fd80003800000 */
[----:B-1----:R-:W-:Y:S05]  /*df80*/  @!P5 BRA `(.L_x_63) ;  /* 0x000000000010d947 */ /* 0x002fea0003800000 */
[----:B------:R1:W-:Y:S04]  /*df90*/  STL [R1+0x2c4], R2 ;  /* 0x0002c40201007387 */ /* 0x0003e80000100800 */
[----:B-1----:R-:W2:Y:S04]  /*dfa0*/  LDL.LU.64 R2, [R1+0x200] ;  /* 0x0002000001027983 */ /* 0x002ea80000300a00 */
[----:B--2---:R1:W5:Y:S04]  /*dfb0*/  LDG.E.LTC128B.U16 R3, desc[UR60][R2.64] ;  /* 0x0000003c02037981 */ /* 0x004368000c1e1520 */
[----:B------:R1:W5:Y:S02]  /*dfc0*/  LDL.LU R2, [R1+0x2c4] ;  /* 0x0002c40001027983 */ /* 0x0003640000300800 */
.L_x_63:
[----:B------:R-:W-:Y:S05]  /*dfd0*/  BSYNC B1 ;  /* 0x0000000000017941 */ /* 0x000fea0003800000 */
.L_x_62:
[----:B-----5:R2:W-:Y:S04]  /*dfe0*/  STL [R1+0x2c4], R4 ;  /* 0x0002c40401007387 */ /* 0x0205e80000100800 */
[----:B--2---:R-:W2:Y:S01]  /*dff0*/  LDL.LU R4, [R1+0x208] ;  /* 0x0002080001047983 */ /* 0x004ea20000300800 */
[----:B------:R-:W-:-:S05]  /*e000*/  HADD2.F32 R17, -RZ, R3.H0_H0 ;  /* 0x20000003ff117230 */ /* 0x000fca0000004100 */
[----:B------:R-:W-:-:S04]  /*e010*/  FMUL R17, R17, R16 ;  /* 0x0000001011117220 */ /* 0x000fc80000400000 */
[----:B--2---:R-:W-:Y:S02]  /*e020*/  FFMA R17, R4, R2, R17 ;  /* 0x0000000204117223 */ /* 0x004fe40000000011 */
[----:B------:R2:W5:Y:S01]  /*e030*/  LDL.LU R4, [R1+0x2c4] ;  /* 0x0002c40001047983 */ /* 0x0005620000300800 */
[----:B------:R-:W-:Y:S02]  /*e040*/  BSSY B1, `(.L_x_64) ;  /* 0x0000006000017945 */ /* 0x000fe40003800000 */
[----:B------:R-:W-:-:S05]  /*e050*/  F2FP.F16.F32.PACK_AB R17, RZ, R17 ;  /* 0x00000011ff11723e */ /* 0x000fca00000000ff */
[----:B------:R2:W-:Y:S01]  /*e060*/  @P5 STG.E.U16 desc[UR60][R18.64], R17 ;  /* 0x0000001112005986 */ /* 0x0005e2000c10153c */
[----:B------:R-:W-:-:S13]  /*e070*/  ISETP.GT.AND P5, PT, R0, 0x1, P3 ;  /* 0x000000010000780c */ /* 0x000fda0001fa4270 */
[----:B--2---:R-:W-:Y:S05]  /*e080*/  @!P5 BRA `(.L_x_65) ;  /* 0x000000000004d947 */ /* 0x004fea0003800000 */
[----:B------:R2:W5:Y:S02]  /*e090*/  LDG.E.LTC128B.U16 R3, desc[UR60][R14.64+0x2] ;  /* 0x0000023c0e037981 */ /* 0x000564000c1e1520 */
.L_x_65:
[----:B------:R-:W-:Y:S05]  /*e0a0*/  BSYNC B1 ;  /* 0x0000000000017941 */ /* 0x000fea0003800000 */
.L_x_64:
[----:B-----5:R3:W-:Y:S04]  /*e0b0*/  STL [R1+0x2c4], R4 ;  /* 0x0002c40401007387 */ /* 0x0207e80000100800 */
[----:B---3--:R-:W3:Y:S01]  /*e0c0*/  LDL.LU R4, [R1+0x20c] ;  /* 0x00020c0001047983 */ /* 0x008ee20000300800 */
[----:B------:R-:W-:-:S05]  /*e0d0*/  HADD2.F32 R17, -RZ, R3.H0_H0 ;  /* 0x20000003ff117230 */ /* 0x000fca0000004100 */
[----:B------:R-:W-:-:S04]  /*e0e0*/  FMUL R17, R17, R16 ;  /* 0x0000001011117220 */ /* 0x000fc80000400000 */
[----:B---3--:R-:W-:Y:S02]  /*e0f0*/  FFMA R17, R4, R2, R17 ;  /* 0x0000000204117223 */ /* 0x008fe40000000011 */
[----:B------:R3:W5:Y:S01]  /*e100*/  LDL.LU R4, [R1+0x2c4] ;  /* 0x0002c40001047983 */ /* 0x0007620000300800 */
[----:B------:R-:W-:Y:S02]  /*e110*/  BSSY B1, `(.L_x_66) ;  /* 0x0000006000017945 */ /* 0x000fe40003800000 */
[----:B------:R-:W-:-:S05]  /*e120*/  F2FP.F16.F32.PACK_AB R17, RZ, R17 ;  /* 0x00000011ff11723e */ /* 0x000fca00000000ff */
[----:B------:R3:W-:Y:S01]  /*e130*/  @P5 STG.E.U16 desc[UR60][R18.64+0x2], R17 ;  /* 0x0000021112005986 */ /* 0x0007e2000c10153c */
[----:B------:R-:W-:-:S13]  /*e140*/  ISETP.GT.AND P5, PT, R0, 0x8, P4 ;  /* 0x000000080000780c */ /* 0x000fda00027a4270 */
[----:B---3--:R-:W-:Y:S05]  /*e150*/  @!P5 BRA `(.L_x_67) ;  /* 0x000000000004d947 */ /* 0x008fea0003800000 */
[----:B------:R3:W5:Y:S02]  /*e160*/  LDG.E.LTC128B.U16 R3, desc[UR60][R20.64+0x10] ;  /* 0x0000103c14037981 */ /* 0x000764000c1e1520 */
.L_x_67:
[----:B------:R-:W-:Y:S05]  /*e170*/  BSYNC B1 ;  /* 0x0000000000017941 */ /* 0x000fea0003800000 */
.L_x_66:
[----:B-----5:R4:W-:Y:S04]  /*e180*/  STL [R1+0x2c4], R4 ;  /* 0x0002c40401007387 */ /* 0x0209e80000100800 */
[----:B----4-:R-:W4:Y:S04]  /*e190*/  LDL.LU R4, [R1+0x210] ;  /* 0x0002100001047983 */ /* 0x010f280000300800 */
[----:B------:R-:W2:Y:S01]  /*e1a0*/  LDL.64 R18, [R1+0x220] ;  /* 0x0002200001127983 */ /* 0x000ea20000100a00 */
[----:B------:R-:W-:-:S05]  /*e1b0*/  HADD2.F32 R17, -RZ, R3.H0_H0 ;  /* 0x20000003ff117230 */ /* 0x000fca0000004100 */
[----:B------:R-:W-:-:S04]  /*e1c0*/  FMUL R17, R17, R16 ;  /* 0x0000001011117220 */ /* 0x000fc80000400000 */
[----:B----4-:R-:W-:Y:S02]  /*e1d0*/  FFMA R17, R4, R2, R17 ;  /* 0x0000000204117223 */ /* 0x010fe40000000011 */
[----:B------:R4:W5:Y:S01]  /*e1e0*/  LDL.LU R4, [R1+0x2c4] ;  /* 0x0002c40001047983 */ /* 0x0009620000300800 */
[----:B------:R-:W-:Y:S02]  /*e1f0*/  BSSY B1, `(.L_x_68) ;  /* 0x0000006000017945 */ /* 0x000fe40003800000 */
[----:B------:R-:W-:-:S05]  /*e200*/  F2FP.F16.F32.PACK_AB R17, RZ, R17 ;  /* 0x00000011ff11723e */ /* 0x000fca00000000ff */
[----:B--2---:R4:W-:Y:S01]  /*e210*/  @P5 STG.E.U16 desc[UR60][R18.64+0x10], R17 ;  /* 0x0000101112005986 */ /* 0x0049e2000c10153c */
[----:B------:R-:W-:-:S13]  /*e220*/  ISETP.GT.AND P5, PT, R0, 0x9, P4 ;  /* 0x000000090000780c */ /* 0x000fda00027a4270 */
[----:B----4-:R-:W-:Y:S05]  /*e230*/  @!P5 BRA `(.L_x_69) ;  /* 0x000000000004d947 */ /* 0x010fea0003800000 */
[----:B------:R2:W5:Y:S02]  /*e240*/  LDG.E.LTC128B.U16 R3, desc[UR60][R20.64+0x12] ;  /* 0x0000123c14037981 */ /* 0x000564000c1e1520 */
.L_x_69:
[----:B------:R-:W-:Y:S05]  /*e250*/  BSYNC B1 ;  /* 0x0000000000017941 */ /* 0x000fea0003800000 */
.L_x_68:
[----:B------:R-:W4:Y:S04]  /*e260*/  LDL.LU R18, [R1+0x214] ;  /* 0x0002140001127983 */ /* 0x000f280000300800 */
[----:B-----5:R0:W-:Y:S04]  /*e270*/  STL.64 [R1+0x2c8], R4 ;  /* 0x0002c80401007387 */ /* 0x0201e80000100a00 */
[----:B0-----:R-:W3:Y:S01]  /*e280*/  LDL.LU.64 R4, [R1+0x220] ;  /* 0x0002200001047983 */ /* 0x001ee20000300a00 */
[----:B------:R-:W-:-:S05]  /*e290*/  HADD2.F32 R17, -RZ, R3.H0_H0 ;  /* 0x20000003ff117230 */ /* 0x000fca0000004100 */
[----:B------:R-:W-:-:S04]  /*e2a0*/  FMUL R17, R17, R16 ;  /* 0x0000001011117220 */ /* 0x000fc80000400000 */
[----:B----4-:R-:W-:-:S05]  /*e2b0*/  FFMA R17, R18, R2, R17 ;  /* 0x0000000212117223 */ /* 0x010fca0000000011 */
[----:B------:R-:W-:Y:S01]  /*e2c0*/  F2FP.F16.F32.PACK_AB R17, RZ, R17 ;  /* 0x00000011ff11723e */ /* 0x000fe200000000ff */
[----:B---3--:R-:W-:Y:S02]  /*e2d0*/  @P5 IMAD.MOV.U32 R18, RZ, RZ, R4 ;  /* 0x000000ffff125224 */ /* 0x008fe400078e0004 */
[----:B------:R-:W-:-:S05]  /*e2e0*/  @P5 IMAD.MOV.U32 R19, RZ, RZ, R5 ;  /* 0x000000ffff135224 */ /* 0x000fca00078e0005 */
[----:B------:R0:W-:Y:S04]  /*e2f0*/  @P5 STG.E.U16 desc[UR60][R18.64+0x12], R17 ;  /* 0x0000121112005986 */ /* 0x0001e8000c10153c */
[----:B0-----:R-:W3:Y:S04]  /*e300*/  LDL R19, [R1+0x27c] ;  /* 0x00027c0001137983 */ /* 0x001ee80000100800 */
[----:B------:R-:W4:Y:S01]  /*e310*/  LDL R17, [R1+0x248] ;  /* 0x0002480001117983 */ /* 0x000f220000100800 */
[----:B---3--:R-:W-:-:S05]  /*e320*/  IADD3 R18, P5, R4, R19, RZ ;  /* 0x0000001304127210 */ /* 0x008fca0007fbe0ff */
[----:B----4-:R-:W-:Y:S02]  /*e330*/  IMAD.X R19, R5, 0x1, R17, P5 ;  /* 0x0000000105137824 */ /* 0x010fe400028e0611 */
[----:B------:R0:W5:Y:S01]  /*e340*/  LDL.LU.64 R4, [R1+0x2c8] ;  /* 0x0002c80001047983 */ /* 0x0001620000300a00 */
[----:B------:R-:W-:Y:S01]  /*e350*/  ISETP.GT.AND P5, PT, R0, 0x8, P3 ;  /* 0x000000080000780c */ /* 0x000fe20001fa4270 */
[----:B------:R-:W-:-:S12]  /*e360*/  BSSY B1, `(.L_x_70) ;  /* 0x0000003000017945 */ /* 0x000fd80003800000 */
[----:B0-----:R-:W-:Y:S05]  /*e370*/  @!P5 BRA `(.L_x_71) ;  /* 0x000000000004d947 */ /* 0x001fea0003800000 */
[----:B------:R0:W5:Y:S02]  /*e380*/  LDG.E.LTC128B.U16 R3, desc[UR60][R14.64+0x10] ;  /* 0x0000103c0e037981 */ /* 0x000164000c1e1520 */
.L_x_71:
[----:B------:R-:W-:Y:S05]  /*e390*/  BSYNC B1 ;  /* 0x0000000000017941 */ /* 0x000fea0003800000 */
.L_x_70:
[----:B------:R3:W-:Y:S04]  /*e3a0*/  STL [R1+0x2d0], R10 ;  /* 0x0002d00a01007387 */ /* 0x0007e80000100800 */
[----:B---3--:R-:W3:Y:S01]  /*e3b0*/  LDL.LU R10, [R1+0x218] ;  /* 0x00021800010a7983 */ /* 0x008ee20000300800 */
[----:B-----5:R-:W-:-:S03]  /*e3c0*/  HADD2.F32 R17, -RZ, R3.H0_H0 ;  /* 0x20000003ff117230 */ /* 0x020fc60000004100 */
[----:B------:R4:W-:Y:S02]  /*e3d0*/  STL.64 [R1+0x2c8], R4 ;  /* 0x0002c80401007387 */ /* 0x0009e40000100a00 */
[----:B------:R-:W-:Y:S02]  /*e3e0*/  FMUL R17, R17, R16 ;  /* 0x0000001011117220 */ /* 0x000fe40000400000 */
[----:B----4-:R-:W4:Y:S04]  /*e3f0*/  LDL.LU R4, [R1+0x2ac] ;  /* 0x0002ac0001047983 */ /* 0x010f280000300800 */
[----:B------:R-:W2:Y:S01]  /*e400*/  LDL.LU R5, [R1+0x27c] ;  /* 0x00027c0001057983 */ /* 0x000ea20000300800 */
[----:B---3--:R-:W-:-:S03]  /*e410*/  FFMA R17, R10, R2, R17 ;  /* 0x000000020a117223 */ /* 0x008fc60000000011 */
[----:B------:R3:W5:Y:S02]  /*e420*/  LDL.LU R10, [R1+0x2d0] ;  /* 0x0002d000010a7983 */ /* 0x0007640000300800 */
[----:B------:R-:W-:-:S05]  /*e430*/  F2FP.F16.F32.PACK_AB R17, RZ, R17 ;  /* 0x00000011ff11723e */ /* 0x000fca00000000ff */
[----:B------:R1:W-:Y:S04]  /*e440*/  @P5 STG.E.U16 desc[UR60][R18.64+0x10], R17 ;  /* 0x0000101112005986 */ /* 0x0003e8000c10153c */
[----:B-1----:R-:W3:Y:S04]  /*e450*/  LDL.LU R19, [R1+0x2a8] ;  /* 0x0002a80001137983 */ /* 0x002ee80000300800 */
[----:B------:R-:W2:Y:S01]  /*e460*/  LDL.LU R17, [R1+0x248] ;  /* 0x0002480001117983 */ /* 0x000ea20000300800 */
[----:B---3--:R-:W-:-:S04]  /*e470*/  IADD3 R18, P5, R19, R8, RZ ;  /* 0x0000000813127210 */ /* 0x008fc80007fbe0ff */
[----:B----4-:R-:W-:Y:S02]  /*e480*/  IADD3.X R19, R7, R4, RZ, P5, !PT ;  /* 0x0000000407137210 */ /* 0x010fe40002ffe4ff */
[----:B--2---:R-:W-:-:S05]  /*e490*/  IADD3 R4, P5, R5, R18, RZ ;  /* 0x0000001205047210 */ /* 0x004fca0007fbe0ff */
[----:B------:R-:W-:-:S05]  /*e4a0*/  IMAD.X R5, R17, 0x1, R19, P5 ;  /* 0x0000000111057824 */ /* 0x000fca00028e0613 */
[----:B------:R1:W-:Y:S04]  /*e4b0*/  STL.64 [R1+0x200], R4 ;  /* 0x0002000401007387 */ /* 0x0003e80000100a00 */
[----:B-1----:R1:W5:Y:S01]  /*e4c0*/  LDL.LU.64 R4, [R1+0x2c8] ;  /* 0x0002c80001047983 */ /* 0x0023620000300a00 */
[----:B------:R-:W-:Y:S01]  /*e4d0*/  ISETP.GT.AND P5, PT, R0, 0x9, P3 ;  /* 0x000000090000780c */ /* 0x000fe20001fa4270 */
[----:B------:R-:W-:-:S12]  /*e4e0*/  BSSY B1, `(.L_x_72) ;  /* 0x0000003000017945 */ /* 0x000fd80003800000 */
[----:B-1----:R-:W-:Y:S05]  /*e4f0*/  @!P5 BRA `(.L_x_73) ;  /* 0x000000000004d947 */ /* 0x002fea0003800000 */
[----:B------:R1:W5:Y:S02]  /*e500*/  LDG.E.LTC128B.U16 R3, desc[UR60][R14.64+0x12] ;  /* 0x0000123c0e037981 */ /* 0x000364000c1e1520 */
.L_x_73:
[----:B------:R-:W-:Y:S05]  /*e510*/  BSYNC B1 ;  /* 0x0000000000017941 */ /* 0x000fea0003800000 */
.L_x_72:
[----:B------:R2:W-:Y:S04]  /*e520*/  STL [R1+0x2d0], R6 ;  /* 0x0002d00601007387 */ /* 0x0005e80000100800 */
[----:B--2---:R-:W2:Y:S04]  /*e530*/  LDL.LU R6, [R1+0x21c] ;  /* 0x00021c0001067983 */ /* 0x004ea80000300800 */
[----:B-----5:R3:W-:Y:S04]  /*e540*/  STL.64 [R1+0x2c8], R4 ;  /* 0x0002c80401007387 */ /* 0x0207e80000100a00 */
[----:B---3--:R-:W3:Y:S01]  /*e550*/  LDL.LU.64 R4, [R1+0x258] ;  /* 0x0002580001047983 */ /* 0x008ee20000300a00 */
[----:B------:R-:W-:-:S05]  /*e560*/  HADD2.F32 R17, -RZ, R3.H0_H0 ;  /* 0x20000003ff117230 */ /* 0x000fca0000004100 */
[----:B------:R-:W-:-:S04]  /*e570*/  FMUL R17, R17, R16 ;  /* 0x0000001011117220 */ /* 0x000fc80000400000 */
[----:B--2---:R-:W-:Y:S02]  /*e580*/  FFMA R17, R6, R2, R17 ;  /* 0x0000000206117223 */ /* 0x004fe40000000011 */
[----:B------:R2:W5:Y:S03]  /*e590*/  LDL.LU R6, [R1+0x2d0] ;  /* 0x0002d00001067983 */ /* 0x0005660000300800 */
[----:B------:R-:W-:-:S05]  /*e5a0*/  F2FP.F16.F32.PACK_AB R17, RZ, R17 ;  /* 0x00000011ff11723e */ /* 0x000fca00000000ff */
[----:B---3--:R3:W-:Y:S04]  /*e5b0*/  @P5 STG.E.U16 desc[UR60][R4.64+0x12], R17 ;  /* 0x0000121104005986 */ /* 0x0087e8000c10153c */
[----:B---3--:R2:W5:Y:S01]  /*e5c0*/  LDL.LU.64 R4, [R1+0x2c8] ;  /* 0x0002c80001047983 */ /* 0x0085620000300a00 */
[----:B------:R-:W-:Y:S01]  /*e5d0*/  ISETP.GT.AND P5, PT, R0, 0x10, P0 ;  /* 0x000000100000780c */ /* 0x000fe200007a4270 */
[----:B------:R-:W-:-:S12]  /*e5e0*/  BSSY B1, `(.L_x_74) ;  /* 0x0000006000017945 */ /* 0x000fd80003800000 */
[----:B--2---:R-:W-:Y:S05]  /*e5f0*/  @!P5 BRA `(.L_x_75) ;  /* 0x000000000010d947 */ /* 0x004fea0003800000 */
[----:B------:R2:W-:Y:S04]  /*e600*/  STL [R1+0x2c4], R2 ;  /* 0x0002c40201007387 */ /* 0x0005e80000100800 */
[----:B--2---:R-:W2:Y:S04]  /*e610*/  LDL.64 R2, [R1+0x260] ;  /* 0x0002600001027983 */ /* 0x004ea80000100a00 */
[----:B--2---:R2:W5:Y:S04]  /*e620*/  LDG.E.LTC128B.U16 R3, desc[UR60][R2.64+0x20] ;  /* 0x0000203c02037981 */ /* 0x004568000c1e1520 */
[----:B------:R2:W5:Y:S02]  /*e630*/  LDL.LU R2, [R1+0x2c4] ;  /* 0x0002c40001027983 */ /* 0x0005640000300800 */
.L_x_75:
[----:B------:R-:W-:Y:S05]  /*e640*/  BSYNC B1 ;  /* 0x0000000000017941 */ /* 0x000fea0003800000 */
.L_x_74:
        /* <DEDUP_REMOVED lines=11> */
[----:B------:R2:W-:Y:S04]  /*e700*/  STL [R1+0x2c4], R2 ;  /* 0x0002c40201007387 */ /* 0x0005e80000100800 */
[----:B--2---:R-:W2:Y:S04]  /*e710*/  LDL.64 R2, [R1+0x260] ;  /* 0x0002600001027983 */ /* 0x004ea80000100a00 */
[----:B--2---:R3:W5:Y:S04]  /*e720*/  LDG.E.LTC128B.U16 R3, desc[UR60][R2.64+0x22] ;  /* 0x0000223c02037981 */ /* 0x004768000c1e1520 */
[----:B------:R3:W5:Y:S02]  /*e730*/  LDL.LU R2, [R1+0x2c4] ;  /* 0x0002c40001027983 */ /* 0x0007640000300800 */
.L_x_77:
[----:B------:R-:W-:Y:S05]  /*e740*/  BSYNC B1 ;  /* 0x0000000000017941 */ /* 0x000fea0003800000 */
.L_x_76:
[----:B-----5:R4:W-:Y:S04]  /*e750*/  STL [R1+0x2c4], R4 ;  /* 0x0002c40401007387 */ /* 0x0209e80000100800 */
[----:B----4-:R-:W4:Y:S01]  /*e760*/  LDL.LU R4, [R1+0x1e4] ;  /* 0x0001e40001047983 */ /* 0x010f220000300800 */
[----:B------:R-:W-:-:S05]  /*e770*/  HADD2.F32 R17, -RZ, R3.H0_H0 ;  /* 0x20000003ff117230 */ /* 0x000fca0000004100 */
[----:B------:R-:W-:-:S04]  /*e780*/  FMUL R17, R17, R16 ;  /* 0x0000001011117220 */ /* 0x000fc80000400000 */
[----:B----4-:R-:W-:Y:S02]  /*e790*/  FFMA R17, R4, R2, R17 ;  /* 0x0000000204117223 */ /* 0x010fe40000000011 */
[----:B------:R4:W5:Y:S01]  /*e7a0*/  LDL.LU R4, [R1+0x2c4] ;  /* 0x0002c40001047983 */ /* 0x0009620000300800 */
[----:B------:R-:W-:Y:S02]  /*e7b0*/  BSSY B1, `(.L_x_78) ;  /* 0x0000006000017945 */ /* 0x000fe40003800000 */
[----:B------:R-:W-:-:S05]  /*e7c0*/  F2FP.F16.F32.PACK_AB R17, RZ, R17 ;  /* 0x00000011ff11723e */ /* 0x000fca00000000ff */
[----:B------:R4:W-:Y:S01]  /*e7d0*/  @P5 STG.E.U16 desc[UR60][R10.64+0x22], R17 ;  /* 0x000022110a005986 */ /* 0x0009e2000c10153c */
[----:B------:R-:W-:-:S13]  /*e7e0*/  ISETP.GT.AND P5, PT, R0, 0x10, P1 ;  /* 0x000000100000780c */ /* 0x000fda0000fa4270 */
[----:B----4-:R-:W-:Y:S05]  /*e7f0*/  @!P5 BRA `(.L_x_79) ;  /* 0x000000000004d947 */ /* 0x010fea0003800000 */
[----:B------:R4:W5:Y:S02]  /*e800*/  LDG.E.LTC128B.U16 R3, desc[UR60][R236.64+0x20] ;  /* 0x0000203cec037981 */ /* 0x000964000c1e1520 */
.L_x_79:
[----:B------:R-:W-:Y:S05]  /*e810*/  BSYNC B1 ;  /* 0x0000000000017941 */ /* 0x000fea0003800000 */
.L_x_78:
[----:B-----5:R0:W-:Y:S04]  /*e820*/  STL [R1+0x2c4], R4 ;  /* 0x0002c40401007387 */ /* 0x0201e80000100800 */
[----:B0-----:R-:W2:Y:S01]  /*e830*/  LDL.LU R4, [R1+0x1e8] ;  /* 0x0001e80001047983 */ /* 0x001ea20000300800 */
        /* <DEDUP_REMOVED lines=8> */
[----:B0-----:R-:W-:Y:S05]  /*e8c0*/  @!P5 BRA `(.L_x_81) ;  /* 0x000000000004d947 */ /* 0x001fea0003800000 */
[----:B------:R0:W5:Y:S02]  /*e8d0*/  LDG.E.LTC128B.U16 R3, desc[UR60][R236.64+0x22] ;  /* 0x0000223cec037981 */ /* 0x000164000c1e1520 */
.L_x_81:
[----:B------:R-:W-:Y:S05]  /*e8e0*/  BSYNC B1 ;  /* 0x0000000000017941 */ /* 0x000fea0003800000 */
.L_x_80:
        /* <DEDUP_REMOVED lines=11> */
[----:B------:R3:W-:Y:S04]  /*e9a0*/  STL [R1+0x2c4], R2 ;  /* 0x0002c40201007387 */ /* 0x0007e80000100800 */
[----:B---3--:R-:W2:Y:S04]  /*e9b0*/  LDL.64 R2, [R1+0x260] ;  /* 0x0002600001027983 */ /* 0x008ea80000100a00 */
[----:B--2---:R2:W5:Y:S04]  /*e9c0*/  LDG.E.LTC128B.U16 R3, desc[UR60][R2.64+0x30] ;  /* 0x0000303c02037981 */ /* 0x004568000c1e1520 */
[----:B------:R2:W5:Y:S02]  /*e9d0*/  LDL.LU R2, [R1+0x2c4] ;  /* 0x0002c40001027983 */ /* 0x0005640000300800 */
.L_x_83:
[----:B------:R-:W-:Y:S05]  /*e9e0*/  BSYNC B1 ;  /* 0x0000000000017941 */ /* 0x000fea0003800000 */
.L_x_82:
[----:B-----5:R0:W-:Y:S04]  /*e9f0*/  STL [R1+0x2c4], R4 ;  /* 0x0002c40401007387 */ /* 0x0201e80000100800 */
[----:B0-----:R-:W3:Y:S01]  /*ea00*/  LDL.LU R4, [R1+0x1f0] ;  /* 0x0001f00001047983 */ /* 0x001ee20000300800 */
        /* <DEDUP_REMOVED lines=8> */
[----:B0-----:R-:W-:Y:S05]  /*ea90*/  @!P5 BRA `(.L_x_85) ;  /* 0x000000000010d947 */ /* 0x001fea0003800000 */
[----:B------:R2:W-:Y:S04]  /*eaa0*/  STL [R1+0x2c4], R2 ;  /* 0x0002c40201007387 */ /* 0x0005e80000100800 */
[----:B--2---:R-:W2:Y:S04]  /*eab0*/  LDL.64 R2, [R1+0x260] ;  /* 0x0002600001027983 */ /* 0x004ea80000100a00 */
[----:B--2---:R0:W5:Y:S04]  /*eac0*/  LDG.E.LTC128B.U16 R3, desc[UR60][R2.64+0x32] ;  /* 0x0000323c02037981 */ /* 0x004168000c1e1520 */
[----:B------:R0:W5:Y:S02]  /*ead0*/  LDL.LU R2, [R1+0x2c4] ;  /* 0x0002c40001027983 */ /* 0x0001640000300800 */
.L_x_85:
[----:B------:R-:W-:Y:S05]  /*eae0*/  BSYNC B1 ;  /* 0x0000000000017941 */ /* 0x000fea0003800000 */
.L_x_84:
        /* <DEDUP_REMOVED lines=12> */
.L_x_87:
[----:B------:R-:W-:Y:S05]  /*ebb0*/  BSYNC B1 ;  /* 0x0000000000017941 */ /* 0x000fea0003800000 */
.L_x_86:
        /* <DEDUP_REMOVED lines=12> */
.L_x_89:
[----:B------:R-:W-:Y:S05]  /*ec80*/  BSYNC B1 ;  /* 0x0000000000017941 */ /* 0x000fea0003800000 */
.L_x_88:
        /* <DEDUP_REMOVED lines=12> */
.L_x_91:
[----:B------:R-:W-:Y:S05]  /*ed50*/  BSYNC B1 ;  /* 0x0000000000017941 */ /* 0x000fea0003800000 */
.L_x_90:
[----:B-----5:R0:W-:Y:S04]  /*ed60*/  STL.64 [R1+0x2c8], R4 ;  /* 0x0002c80401007387 */ /* 0x0201e80000100a00 */
[----:B0-----:R-:W3:Y:S01]  /*ed70*/  LDL.LU R5, [R1+0x1c0] ;  /* 0x0001c00001057983 */ /* 0x001ee20000300800 */
[----:B------:R-:W-:Y:S02]  /*ed80*/  HADD2.F32 R17, -RZ, R3.H0_H0 ;  /* 0x20000003ff117230 */ /* 0x000fe40000004100 */
[----:B------:R-:W-:-:S03]  /*ed90*/  @P5 IMAD.MOV.U32 R4, RZ, RZ, R8 ;  /* 0x000000ffff045224 */ /* 0x000fc600078e0008 */
[----:B------:R-:W-:-:S04]  /*eda0*/  FMUL R17, R17, R16 ;  /* 0x0000001011117220 */ /* 0x000fc80000400000 */
[----:B---3--:R-:W-:Y:S01]  /*edb0*/  FFMA R17, R5, R2, R17 ;  /* 0x0000000205117223 */ /* 0x008fe20000000011 */
[----:B------:R-:W-:-:S04]  /*edc0*/  @P5 IMAD.MOV.U32 R5, RZ, RZ, R7 ;  /* 0x000000ffff055224 */ /* 0x000fc800078e0007 */
[----:B------:R-:W-:-:S05]  /*edd0*/  F2FP.F16.F32.PACK_AB R17, RZ, R17 ;  /* 0x00000011ff11723e */ /* 0x000fca00000000ff */
[----:B------:R0:W-:Y:S04]  /*ede0*/  @P5 STG.E.U16 desc[UR60][R4.64+0x20], R17 ;  /* 0x0000201104005986 */ /* 0x0001e8000c10153c */
[----:B0-----:R0:W5:Y:S01]  /*edf0*/  LDL.LU.64 R4, [R1+0x2c8] ;  /* 0x0002c80001047983 */ /* 0x0011620000300a00 */
[----:B------:R-:W-:Y:S01]  /*ee00*/  ISETP.GT.AND P5, PT, R0, 0x11, P2 ;  /* 0x000000110000780c */ /* 0x000fe200017a4270 */
[----:B------:R-:W-:-:S12]  /*ee10*/  BSSY B1, `(.L_x_92) ;  /* 0x0000003000017945 */ /* 0x000fd80003800000 */
[----:B0-----:R-:W-:Y:S05]  /*ee20*/  @!P5 BRA `(.L_x_93) ;  /* 0x000000000004d947 */ /* 0x001fea0003800000 */
[----:B------:R0:W5:Y:S02]  /*ee30*/  LDG.E.LTC128B.U16 R3, desc[UR60][R232.64+0x22] ;  /* 0x0000223ce8037981 */ /* 0x000164000c1e1520 */
.L_x_93:
[----:B------:R-:W-:Y:S05]  /*ee40*/  BSYNC B1 ;  /* 0x0000000000017941 */ /* 0x000fea0003800000 */
.L_x_92:
[----:B-----5:R3:W-:Y:S04]  /*ee50*/  STL.64 [R1+0x2c8], R4 ;  /* 0x0002c80401007387 */ /* 0x0207e80000100a00 */
[----:B---3--:R-:W3:Y:S01]  /*ee60*/  LDL.LU R5, [R1+0x1c4] ;  /* 0x0001c40001057983 */ /* 0x008ee20000300800 */
[----:B------:R-:W-:Y:S01]  /*ee70*/  HADD2.F32 R17, -RZ, R3.H0_H0 ;  /* 0x20000003ff117230 */ /* 0x000fe20000004100 */
[----:B------:R-:W-:-:S04]  /*ee80*/  @P5 MOV R4, R8 ;  /* 0x0000000800045202 */ /* 0x000fc80000000f00 */
[----:B------:R-:W-:-:S04]  /*ee90*/  FMUL R17, R17, R16 ;  /* 0x0000001011117220 */ /* 0x000fc80000400000 */
[----:B---3--:R-:W-:Y:S01]  /*eea0*/  FFMA R17, R5, R2, R17 ;  /* 0x0000000205117223 */ /* 0x008fe20000000011 */
[----:B------:R-:W-:-:S04]  /*eeb0*/  @P5 IMAD.MOV.U32 R5, RZ, RZ, R7 ;  /* 0x000000ffff055224 */ /* 0x000fc800078e0007 */
[----:B------:R-:W-:-:S05]  /*eec0*/  F2FP.F16.F32.PACK_AB R17, RZ, R17 ;  /* 0x00000011ff11723e */ /* 0x000fca00000000ff */
[----:B------:R3:W-:Y:S04]  /*eed0*/  @P5 STG.E.U16 desc[UR60][R4.64+0x22], R17 ;  /* 0x0000221104005986 */ /* 0x0007e8000c10153c */
[----:B---3--:R3:W5:Y:S01]  /*eee0*/  LDL.LU.64 R4, [R1+0x2c8] ;  /* 0x0002c80001047983 */ /* 0x0087620000300a00 */
[----:B------:R-:W-:Y:S01]  /*eef0*/  ISETP.GT.AND P5, PT, R0, 0x10, P6 ;  /* 0x000000100000780c */ /* 0x000fe200037a4270 */
[----:B------:R-:W-:-:S12]  /*ef00*/  BSSY B1, `(.L_x_94) ;  /* 0x0000003000017945 */ /* 0x000fd80003800000 */
[----:B---3--:R-:W-:Y:S05]  /*ef10*/  @!P5 BRA `(.L_x_95) ;  /* 0x000000000004d947 */ /* 0x008fea0003800000 */
[----:B------:R3:W5:Y:S02]  /*ef20*/  LDG.E.LTC128B.U16 R3, desc[UR60][R22.64+0x20] ;  /* 0x0000203c16037981 */ /* 0x000764000c1e1520 */
.L_x_95:
[----:B------:R-:W-:Y:S05]  /*ef30*/  BSYNC B1 ;  /* 0x0000000000017941 */ /* 0x000fea0003800000 */
.L_x_94:
[----:B------:R0:W-:Y:S04]  /*ef40*/  STL [R1+0x2c4], R6 ;  /* 0x0002c40601007387 */ /* 0x0001e80000100800 */
[----:B0-----:R-:W2:Y:S01]  /*ef50*/  LDL.LU R6, [R1+0x1c8] ;  /* 0x0001c80001067983 */ /* 0x001ea20000300800 */
[----:B-----5:R-:W-:-:S05]  /*ef60*/  HADD2.F32 R17, -RZ, R3.H0_H0 ;  /* 0x20000003ff117230 */ /* 0x020fca0000004100 */
        /* <DEDUP_REMOVED lines=9> */
.L_x_97:
[----:B------:R-:W-:Y:S05]  /*f000*/  BSYNC B1 ;  /* 0x0000000000017941 */ /* 0x000fea0003800000 */
.L_x_96:
        /* <DEDUP_REMOVED lines=12> */
.L_x_99:
[----:B------:R-:W-:Y:S05]  /*f0d0*/  BSYNC B1 ;  /* 0x0000000000017941 */ /* 0x000fea0003800000 */
.L_x_98:
[----:B------:R0:W-:Y:S04]  /*f0e0*/  STL.64 [R1+0x2c8], R4 ;  /* 0x0002c80401007387 */ /* 0x0001e80000100a00 */
[----:B0-----:R-:W3:Y:S01]  /*f0f0*/  LDL.LU R5, [R1+0x1d0] ;  /* 0x0001d00001057983 */ /* 0x001ee20000300800 */
[----:B-----5:R-:W-:Y:S02]  /*f100*/  HADD2.F32 R17, -RZ, R3.H0_H0 ;  /* 0x20000003ff117230 */ /* 0x020fe40000004100 */
        /* <DEDUP_REMOVED lines=11> */
.L_x_101:
[----:B------:R-:W-:Y:S05]  /*f1c0*/  BSYNC B1 ;  /* 0x0000000000017941 */ /* 0x000fea0003800000 */
.L_x_100:
        /* <DEDUP_REMOVED lines=14> */
.L_x_103:
[----:B------:R-:W-:Y:S05]  /*f2b0*/  BSYNC B1 ;  /* 0x0000000000017941 */ /* 0x000fea0003800000 */
.L_x_102:
        /* <DEDUP_REMOVED lines=12> */
.L_x_105:
[----:B------:R-:W-:Y:S05]  /*f380*/  BSYNC B1 ;  /* 0x0000000000017941 */ /* 0x000fea0003800000 */
.L_x_104:
[----:B------:R2:W-:Y:S04]  /*f390*/  STL [R1+0x2c8], R7 ;  /* 0x0002c80701007387 */ /* 0x0005e80000100800 */
[----:B--2---:R-:W2:Y:S01]  /*f3a0*/  LDL.LU R7, [R1+0x1dc] ;  /* 0x0001dc0001077983 */ /* 0x004ea20000300800 */
[----:B-----5:R-:W-:-:S03]  /*f3b0*/  HADD2.F32 R17, -RZ, R3.H0_H0 ;  /* 0x20000003ff117230 */ /* 0x020fc60000004100 */
[----:B------:R1:W-:Y:S02]  /*f3c0*/  STL [R1+0x2c4], R6 ;  /* 0x0002c40601007387 */ /* 0x0003e40000100800 */
[----:B------:R-:W-:Y:S02]  /*f3d0*/  FMUL R17, R17, R16 ;  /* 0x0000001011117220 */ /* 0x000fe40000400000 */
[----:B-1----:R-:W3:Y:S02]  /*f3e0*/  LDL.LU R6, [R1+0x1a0] ;  /* 0x0001a00001067983 */ /* 0x002ee40000300800 */
[----:B--2---:R-:W-:Y:S02]  /*f3f0*/  FFMA R17, R7, R2, R17 ;  /* 0x0000000207117223 */ /* 0x004fe40000000011 */
[----:B------:R1:W5:Y:S03]  /*f400*/  LDL.LU R7, [R1+0x2c8] ;  /* 0x0002c80001077983 */ /* 0x0003660000300800 */
[----:B------:R-:W-:-:S05]  /*f410*/  F2FP.F16.F32.PACK_AB R17, RZ, R17 ;  /* 0x00000011ff11723e */ /* 0x000fca00000000ff */
[----:B------:R2:W-:Y:S01]  /*f420*/  @P5 STG.E.U16 desc[UR60][R4.64+0x32], R17 ;  /* 0x0000321104005986 */ /* 0x0005e2000c10153c */
[----:B------:R-:W-:-:S13]  /*f430*/  ISETP.GT.AND P5, PT, R0, 0x10, P4 ;  /* 0x000000100000780c */ /* 0x000fda00027a4270 */
[----:B------:R-:W2:Y:S02]  /*f440*/  @P5 LDG.E.LTC128B.U16 R3, desc[UR60][R20.64+0x20] ;  /* 0x0000203c14035981 */ /* 0x000ea4000c1e1520 */
[----:B--2---:R-:W-:-:S05]  /*f450*/  HADD2.F32 R17, -RZ, R3.H0_H0 ;  /* 0x20000003ff117230 */ /* 0x004fca0000004100 */
[----:B------:R-:W-:-:S04]  /*f460*/  FMUL R17, R17, R16 ;  /* 0x0000001011117220 */ /* 0x000fc80000400000 */
[----:B---3--:R-:W-:Y:S02]  /*f470*/  FFMA R17, R6, R2, R17 ;  /* 0x0000000206117223 */ /* 0x008fe40000000011 */
[----:B------:R1:W5:Y:S01]  /*f480*/  LDL.LU R6, [R1+0x2c4] ;  /* 0x0002c40001067983 */ /* 0x0003620000300800 */
[----:B------:R-:W-:Y:S02]  /*f490*/  BSSY B1, `(.L_x_106) ;  /* 0x0000006000017945 */ /* 0x000fe40003800000 */
[----:B------:R-:W-:-:S05]  /*f4a0*/  F2FP.F16.F32.PACK_AB R17, RZ, R17 ;  /* 0x00000011ff11723e */ /* 0x000fca00000000ff */
[----:B------:R1:W-:Y:S01]  /*f4b0*/  @P5 STG.E.U16 desc[UR60][R18.64+0x20], R17 ;  /* 0x0000201112005986 */ /* 0x0003e2000c10153c */
[----:B------:R-:W-:-:S13]  /*f4c0*/  ISETP.GT.AND P5, PT, R0, 0x11, P4 ;  /* 0x000000110000780c */ /* 0x000fda00027a4270 */
[----:B-1----:R-:W-:Y:S05]  /*f4d0*/  @!P5 BRA `(.L_x_107) ;  /* 0x000000000004d947 */ /* 0x002fea0003800000 */
[----:B------:R1:W5:Y:S02]  /*f4e0*/  LDG.E.LTC128B.U16 R3, desc[UR60][R20.64+0x22] ;  /* 0x0000223c14037981 */ /* 0x000364000c1e1520 */
.L_x_107:
[----:B------:R-:W-:Y:S05]  /*f4f0*/  BSYNC B1 ;  /* 0x0000000000017941 */ /* 0x000fea0003800000 */
.L_x_106:
[----:B------:R2:W-:Y:S04]  /*f500*/  STL [R1+0x2c4], R4 ;  /* 0x0002c40401007387 */ /* 0x0005e80000100800 */
[----:B--2---:R-:W2:Y:S01]  /*f510*/  LDL.LU R4, [R1+0x1a4] ;  /* 0x0001a40001047983 */ /* 0x004ea20000300800 */
        /* <DEDUP_REMOVED lines=10> */
.L_x_109:
[----:B------:R-:W-:Y:S05]  /*f5c0*/  BSYNC B1 ;  /* 0x0000000000017941 */ /* 0x000fea0003800000 */
.L_x_108:
[----:B------:R3:W-:Y:S04]  /*f5d0*/  STL [R1+0x2d0], R6 ;  /* 0x0002d00601007387 */ /* 0x0007e80000100800 */
[----:B---3--:R-:W3:Y:S04]  /*f5e0*/  LDL.LU R6, [R1+0x1a8] ;  /* 0x0001a80001067983 */ /* 0x008ee80000300800 */
[----:B-----5:R0:W-:Y:S04]  /*f5f0*/  STL.64 [R1+0x2c8], R4 ;  /* 0x0002c80401007387 */ /* 0x0201e80000100a00 */
[----:B0-----:R-:W4:Y:S01]  /*f600*/  LDL.LU.64 R4, [R1+0x200] ;  /* 0x0002000001047983 */ /* 0x001f220000300a00 */
[----:B------:R-:W-:-:S05]  /*f610*/  HADD2.F32 R17, -RZ, R3.H0_H0 ;  /* 0x20000003ff117230 */ /* 0x000fca0000004100 */
[----:B------:R-:W-:-:S04]  /*f620*/  FMUL R17, R17, R16 ;  /* 0x0000001011117220 */ /* 0x000fc80000400000 */
[----:B---3--:R-:W-:Y:S02]  /*f630*/  FFMA R17, R6, R2, R17 ;  /* 0x0000000206117223 */ /* 0x008fe40000000011 */
[----:B------:R0:W5:Y:S03]  /*f640*/  LDL.LU R6, [R1+0x2d0] ;  /* 0x0002d00001067983 */ /* 0x0001660000300800 */
[----:B------:R-:W-:-:S05]  /*f650*/  F2FP.F16.F32.PACK_AB R17, RZ, R17 ;  /* 0x00000011ff11723e */ /* 0x000fca00000000ff */
[----:B----4-:R3:W-:Y:S04]  /*f660*/  @P5 STG.E.U16 desc[UR60][R4.64+0x20], R17 ;  /* 0x0000201104005986 */ /* 0x0107e8000c10153c */
[----:B---3--:R0:W5:Y:S01]  /*f670*/  LDL.LU.64 R4, [R1+0x2c8] ;  /* 0x0002c80001047983 */ /* 0x0081620000300a00 */
[----:B------:R-:W-:Y:S01]  /*f680*/  ISETP.GT.AND P5, PT, R0, 0x11, P3 ;  /* 0x000000110000780c */ /* 0x000fe20001fa4270 */
[----:B------:R-:W-:-:S12]  /*f690*/  BSSY B1, `(.L_x_110) ;  /* 0x0000003000017945 */ /* 0x000fd80003800000 */
[----:B0-----:R-:W-:Y:S05]  /*f6a0*/  @!P5 BRA `(.L_x_111) ;  /* 0x000000000004d947 */ /* 0x001fea0003800000 */
[----:B------:R0:W5:Y:S02]  /*f6b0*/  LDG.E.LTC128B.U16 R3, desc[UR60][R14.64+0x22] ;  /* 0x0000223c0e037981 */ /* 0x000164000c1e1520 */
.L_x_111:
[----:B------:R-:W-:Y:S05]  /*f6c0*/  BSYNC B1 ;  /* 0x0000000000017941 */ /* 0x000fea0003800000 */
.L_x_110:
        /* <DEDUP_REMOVED lines=12> */
.L_x_113:
[----:B------:R-:W-:Y:S05]  /*f790*/  BSYNC B1 ;  /* 0x0000000000017941 */ /* 0x000fea0003800000 */
.L_x_112:
        /* <DEDUP_REMOVED lines=12> */
.L_x_115:
[----:B------:R-:W-:Y:S05]  /*f860*/  BSYNC B1 ;  /* 0x0000000000017941 */ /* 0x000fea0003800000 */
.L_x_114:
        /* <DEDUP_REMOVED lines=12> */
.L_x_117:
[----:B------:R-:W-:Y:S05]  /*f930*/  BSYNC B1 ;  /* 0x0000000000017941 */ /* 0x000fea0003800000 */
.L_x_116:
        /* <DEDUP_REMOVED lines=12> */
.L_x_119:
[----:B------:R-:W-:Y:S05]  /*fa00*/  BSYNC B1 ;  /* 0x0000000000017941 */ /* 0x000fea0003800000 */
.L_x_118:
        /* <DEDUP_REMOVED lines=12> */
[----:B0-----:R-:W3:Y:S04]  /*fad0*/  LDL.64 R2, [R1+0x260] ;  /* 0x0002600001027983 */ /* 0x001ee80000100a00 */
[----:B---3--:R0:W5:Y:S04]  /*fae0*/  LDG.E.LTC128B.U16 R3, desc[UR60][R2.64+0x40] ;  /* 0x0000403c02037981 */ /* 0x008168000c1e1520 */
[----:B------:R0:W5:Y:S02]  /*faf0*/  LDL.LU R2, [R1+0x2c4] ;  /* 0x0002c40001027983 */ /* 0x0001640000300800 */
.L_x_121:
[----:B------:R-:W-:Y:S05]  /*fb00*/  BSYNC B1 ;  /* 0x0000000000017941 */ /* 0x000fea0003800000 */
.L_x_120:
        /* <DEDUP_REMOVED lines=12> */
[----:B0-----:R-:W3:Y:S04]  /*fbd0*/  LDL.64 R2, [R1+0x260] ;  /* 0x0002600001027983 */ /* 0x001ee80000100a00 */
[----:B---3--:R3:W5:Y:S04]  /*fbe0*/  LDG.E.LTC128B.U16 R3, desc[UR60][R2.64+0x42] ;  /* 0x0000423c02037981 */ /* 0x008768000c1e1520 */
[----:B------:R3:W5:Y:S02]  /*fbf0*/  LDL.LU R2, [R1+0x2c4] ;  /* 0x0002c40001027983 */ /* 0x0007640000300800 */
.L_x_123:
[----:B------:R-:W-:Y:S05]  /*fc00*/  BSYNC B1 ;  /* 0x0000000000017941 */ /* 0x000fea0003800000 */
.L_x_122:
        /* <DEDUP_REMOVED lines=12> */
.L_x_125:
[----:B------:R-:W-:Y:S05]  /*fcd0*/  BSYNC B1 ;  /* 0x0000000000017941 */ /* 0x000fea0003800000 */
.L_x_124:
        /* <DEDUP_REMOVED lines=12> */
.L_x_127:
[----:B------:R-:W-:Y:S05]  /*fda0*/  BSYNC B1 ;  /* 0x0000000000017941 */ /* 0x000fea0003800000 */
.L_x_126:
        /* <DEDUP_REMOVED lines=15> */
.L_x_129:
[----:B------:R-:W-:Y:S05]  /*fea0*/  BSYNC B1 ;  /* 0x0000000000017941 */ /* 0x000fea0003800000 */
.L_x_128:
        /* <DEDUP_REMOVED lines=15> */
.L_x_131:
[----:B------:R-:W-:Y:S05]  /*ffa0*/  BSYNC B1 ;  /* 0x0000000000017941 */ /* 0x000fea0003800000 */
.L_x_130:
        /* <DEDUP_REMOVED lines=12> */
.L_x_133:
[----:B------:R-:W-:Y:S05]  /*10070*/  BSYNC B1 ;  /* 0x0000000000017941 */ /* 0x000fea0003800000 */
.L_x_132:
        /* <DEDUP_REMOVED lines=12> */
.L_x_135:
[----:B------:R-:W-:Y:S05]  /*10140*/  BSYNC B1 ;  /* 0x0000000000017941 */ /* 0x000fea0003800000 */
.L_x_134:
        /* <DEDUP_REMOVED lines=11> */
[----:B------:R0:W5:Y:S02]  /*10200*/  LDG.E.LTC128B.U16 R3, desc[UR60][R232.64+0x40] ;  /* 0x0000403ce8037981 */ /* 0x000164000c1e1520 */
.L_x_137:
[----:B------:R-:W-:Y:S05]  /*10210*/  BSYNC B1 ;  /* 0x0000000000017941 */ /* 0x000fea0003800000 */
.L_x_136:
[----:B-----5:R3:W-:Y:S04]  /*10220*/  STL.64 [R1+0x2c8], R4 ;  /* 0x0002c80401007387 */ /* 0x0207e80000100a00 */
[----:B---3--:R-:W3:Y:S01]  /*10230*/  LDL.LU R5, [R1+0x160] ;  /* 0x0001600001057983 */ /* 0x008ee20000300800 */
[----:B------:R-:W-:Y:S02]  /*10240*/  HADD2.F32 R17, -RZ, R3.H0_H0 ;  /* 0x20000003ff117230 */ /* 0x000fe40000004100 */
[----:B------:R-:W-:-:S03]  /*10250*/  @P5 IMAD.MOV.U32 R4, RZ, RZ, R8 ;  /* 0x000000ffff045224 */ /* 0x000fc600078e0008 */
        /* <DEDUP_REMOVED lines=10> */
.L_x_139:
[----:B------:R-:W-:Y:S05]  /*10300*/  BSYNC B1 ;  /* 0x0000000000017941 */ /* 0x000fea0003800000 */
.L_x_138:
[----:B-----5:R0:W-:Y:S04]  /*10310*/  STL.64 [R1+0x2c8], R4 ;  /* 0x0002c80401007387 */ /* 0x0201e80000100a00 */
[----:B0-----:R-:W2:Y:S01]  /*10320*/  LDL.LU R5, [R1+0x164] ;  /* 0x0001640001057983 */ /* 0x001ea20000300800 */
[----:B------:R-:W-:Y:S01]  /*10330*/  HADD2.F32 R17, -RZ, R3.H0_H0 ;  /* 0x20000003ff117230 */ /* 0x000fe20000004100 */
[----:B------:R-:W-:-:S04]  /*10340*/  @P5 MOV R4, R8 ;  /* 0x0000000800045202 */ /* 0x000fc80000000f00 */
[----:B------:R-:W-:-:S04]  /*10350*/  FMUL R17, R17, R16 ;  /* 0x0000001011117220 */ /* 0x000fc80000400000 */
[----:B--2---:R-:W-:Y:S01]  /*10360*/  FFMA R17, R5, R2, R17 ;  /* 0x0000000205117223 */ /* 0x004fe20000000011 */
        /* <DEDUP_REMOVED lines=8> */
.L_x_141:
[----:B------:R-:W-:Y:S05]  /*103f0*/  BSYNC B1 ;  /* 0x0000000000017941 */ /* 0x000fea0003800000 */
.L_x_140:
        /* <DEDUP_REMOVED lines=12> */
.L_x_143:
[----:B------:R-:W-:Y:S05]  /*104c0*/  BSYNC B1 ;  /* 0x0000000000017941 */ /* 0x000fea0003800000 */
.L_x_142:
        /* <DEDUP_REMOVED lines=12> */
.L_x_145:
[----:B------:R-:W-:Y:S05]  /*10590*/  BSYNC B1 ;  /* 0x0000000000017941 */ /* 0x000fea0003800000 */
.L_x_144:
[----:B------:R3:W-:Y:S04]  /*105a0*/  STL.64 [R1+0x2c8], R4 ;  /* 0x0002c80401007387 */ /* 0x0007e80000100a00 */
[----:B---3--:R-:W3:Y:S01]  /*105b0*/  LDL.LU R5, [R1+0x170] ;  /* 0x0001700001057983 */ /* 0x008ee20000300800 */
[----:B-----5:R-:W-:Y:S02]  /*105c0*/  HADD2.F32 R17, -RZ, R3.H0_H0 ;  /* 0x20000003ff117230 */ /* 0x020fe40000004100 */
        /* <DEDUP_REMOVED lines=11> */
.L_x_147:
[----:B------:R-:W-:Y:S05]  /*10680*/  BSYNC B1 ;  /* 0x0000000000017941 */ /* 0x000fea0003800000 */
.L_x_146:
        /* <DEDUP_REMOVED lines=14> */
.L_x_149:
[----:B------:R-:W-:Y:S05]  /*10770*/  BSYNC B1 ;  /* 0x0000000000017941 */ /* 0x000fea0003800000 */
.L_x_148:
        /* <DEDUP_REMOVED lines=12> */
.L_x_151:
[----:B------:R-:W-:Y:S05]  /*10840*/  BSYNC B1 ;  /* 0x0000000000017941 */ /* 0x000fea0003800000 */
.L_x_150:
        /* <DEDUP_REMOVED lines=12> */
.L_x_153:
[----:B------:R-:W-:Y:S05]  /*10910*/  BSYNC B1 ;  /* 0x0000000000017941 */ /* 0x000fea0003800000 */
.L_x_152:
[----:B------:R3:W-:Y:S04]  /*10920*/  STL [R1+0x2c4], R4 ;  /* 0x0002c40401007387 */ /* 0x0007e80000100800 */
[----:B---3--:R-:W3:Y:S01]  /*10930*/  LDL.LU R4, [R1+0x140] ;  /* 0x0001400001047983 */ /* 0x008ee20000300800 */
[----:B-----5:R-:W-:-:S05]  /*10940*/  HADD2.F32 R17, -RZ, R3.H0_H0 ;  /* 0x20000003ff117230 */ /* 0x020fca0000004100 */
        /* <DEDUP_REMOVED lines=9> */
.L_x_155:
[----:B------:R-:W-:Y:S05]  /*109e0*/  BSYNC B1 ;  /* 0x0000000000017941 */ /* 0x000fea0003800000 */
.L_x_154:
        /* <DEDUP_REMOVED lines=12> */
.L_x_157:
[----:B------:R-:W-:Y:S05]  /*10ab0*/  BSYNC B1 ;  /* 0x0000000000017941 */ /* 0x000fea0003800000 */
.L_x_156:
        /* <DEDUP_REMOVED lines=12> */
.L_x_159:
[----:B------:R-:W-:Y:S05]  /*10b80*/  BSYNC B1 ;  /* 0x0000000000017941 */ /* 0x000fea0003800000 */
.L_x_158:
        /* <DEDUP_REMOVED lines=12> */
.L_x_161:
[----:B------:R-:W-:Y:S05]  /*10c50*/  BSYNC B1 ;  /* 0x0000000000017941 */ /* 0x000fea0003800000 */
.L_x_160:
        /* <DEDUP_REMOVED lines=12> */
.L_x_163:
[----:B------:R-:W-:Y:S05]  /*10d20*/  BSYNC B1 ;  /* 0x0000000000017941 */ /* 0x000fea0003800000 */
.L_x_162:
        /* <DEDUP_REMOVED lines=12> */
.L_x_165:
[----:B------:R-:W-:Y:S05]  /*10df0*/  BSYNC B1 ;  /* 0x0000000000017941 */ /* 0x000fea0003800000 */
.L_x_164:
        /* <DEDUP_REMOVED lines=12> */
.L_x_167:
[----:B------:R-:W-:Y:S05]  /*10ec0*/  BSYNC B1 ;  /* 0x0000000000017941 */ /* 0x000fea0003800000 */
.L_x_166:
        /* <DEDUP_REMOVED lines=15> */
.L_x_169:
[----:B------:R-:W-:Y:S05]  /*10fc0*/  BSYNC B1 ;  /* 0x0000000000017941 */ /* 0x000fea0003800000 */
.L_x_168:
        /* <DEDUP_REMOVED lines=15> */
.L_x_171:
[----:B------:R-:W-:Y:S05]  /*110c0*/  BSYNC B1 ;  /* 0x0000000000017941 */ /* 0x000fea0003800000 */
.L_x_170:
        /* <DEDUP_REMOVED lines=12> */
.L_x_173:
[----:B------:R-:W-:Y:S05]  /*11190*/  BSYNC B1 ;  /* 0x0000000000017941 */ /* 0x000fea0003800000 */
.L_x_172:
        /* <DEDUP_REMOVED lines=12> */
.L_x_175:
[----:B------:R-:W-:Y:S05]  /*11260*/  BSYNC B1 ;  /* 0x0000000000017941 */ /* 0x000fea0003800000 */
.L_x_174:
        /* <DEDUP_REMOVED lines=15> */
.L_x_177:
[----:B------:R-:W-:Y:S05]  /*11360*/  BSYNC B1 ;  /* 0x0000000000017941 */ /* 0x000fea0003800000 */
.L_x_176:
        /* <DEDUP_REMOVED lines=15> */
.L_x_179:
[----:B------:R-:W-:Y:S05]  /*11460*/  BSYNC B1 ;  /* 0x0000000000017941 */ /* 0x000fea0003800000 */
.L_x_178:
        /* <DEDUP_REMOVED lines=12> */
.L_x_181:
[----:B------:R-:W-:Y:S05]  /*11530*/  BSYNC B1 ;  /* 0x0000000000017941 */ /* 0x000fea0003800000 */
.L_x_180:
        /* <DEDUP_REMOVED lines=12> */
.L_x_183:
[----:B------:R-:W-:Y:S05]  /*11600*/  BSYNC B1 ;  /* 0x0000000000017941 */ /* 0x000fea0003800000 */
.L_x_182:
        /* <DEDUP_REMOVED lines=12> */
.L_x_185:
[----:B------:R-:W-:Y:S05]  /*116d0*/  BSYNC B1 ;  /* 0x0000000000017941 */ /* 0x000fea0003800000 */
.L_x_184:
        /* <DEDUP_REMOVED lines=14> */
.L_x_187:
[----:B------:R-:W-:Y:S05]  /*117c0*/  BSYNC B1 ;  /* 0x0000000000017941 */ /* 0x000fea0003800000 */
.L_x_186:
        /* <DEDUP_REMOVED lines=14> */
.L_x_189:
[----:B------:R-:W-:Y:S05]  /*118b0*/  BSYNC B1 ;  /* 0x0000000000017941 */ /* 0x000fea0003800000 */
.L_x_188:
        /* <DEDUP_REMOVED lines=12> */
.L_x_191:
[----:B------:R-:W-:Y:S05]  /*11980*/  BSYNC B1 ;  /* 0x0000000000017941 */ /* 0x000fea0003800000 */
.L_x_190:
        /* <DEDUP_REMOVED lines=12> */
.L_x_193:
[----:B------:R-:W-:Y:S05]  /*11a50*/  BSYNC B1 ;  /* 0x0000000000017941 */ /* 0x000fea0003800000 */
.L_x_192:
        /* <DEDUP_REMOVED lines=14> */
.L_x_195:
[----:B------:R-:W-:Y:S05]  /*11b40*/  BSYNC B1 ;  /* 0x0000000000017941 */ /* 0x000fea0003800000 */
.L_x_194:
        /* <DEDUP_REMOVED lines=14> */
.L_x_197:
[----:B------:R-:W-:Y:S05]  /*11c30*/  BSYNC B1 ;  /* 0x0000000000017941 */ /* 0x000fea0003800000 */
.L_x_196:
        /* <DEDUP_REMOVED lines=12> */
.L_x_199:
[----:B------:R-:W-:Y:S05]  /*11d00*/  BSYNC B1 ;  /* 0x0000000000017941 */ /* 0x000fea0003800000 */
.L_x_198:
        /* <DEDUP_REMOVED lines=12> */
.L_x_201:
[----:B------:R-:W-:Y:S05]  /*11dd0*/  BSYNC B1 ;  /* 0x0000000000017941 */ /* 0x000fea0003800000 */
.L_x_200:
        /* <DEDUP_REMOVED lines=12> */
.L_x_203:
[----:B------:R-:W-:Y:S05]  /*11ea0*/  BSYNC B1 ;  /* 0x0000000000017941 */ /* 0x000fea0003800000 */
.L_x_202:
        /* <DEDUP_REMOVED lines=12> */
.L_x_205:
[----:B------:R-:W-:Y:S05]  /*11f70*/  BSYNC B1 ;  /* 0x0000000000017941 */ /* 0x000fea0003800000 */
.L_x_204:
        /* <DEDUP_REMOVED lines=12> */
.L_x_207:
[----:B------:R-:W-:Y:S05]  /*12040*/  BSYNC B1 ;  /* 0x0000000000017941 */ /* 0x000fea0003800000 */
.L_x_206:
        /* <DEDUP_REMOVED lines=12> */
.L_x_209:
[----:B------:R-:W-:Y:S05]  /*12110*/  BSYNC B1 ;  /* 0x0000000000017941 */ /* 0x000fea0003800000 */
.L_x_208:
        /* <DEDUP_REMOVED lines=12> */
.L_x_211:
[----:B------:R-:W-:Y:S05]  /*121e0*/  BSYNC B1 ;  /* 0x0000000000017941 */ /* 0x000fea0003800000 */
.L_x_210:
        /* <DEDUP_REMOVED lines=12> */
.L_x_213:
[----:B------:R-:W-:Y:S05]  /*122b0*/  BSYNC B1 ;  /* 0x0000000000017941 */ /* 0x000fea0003800000 */
.L_x_212:
        /* <DEDUP_REMOVED lines=12> */
.L_x_215:
[----:B------:R-:W-:Y:S05]  /*12380*/  BSYNC B1 ;  /* 0x0000000000017941 */ /* 0x000fea0003800000 */
.L_x_214:
        /* <DEDUP_REMOVED lines=15> */
.L_x_217:
[----:B------:R-:W-:Y:S05]  /*12480*/  BSYNC B1 ;  /* 0x0000000000017941 */ /* 0x000fea0003800000 */
.L_x_216:
        /* <DEDUP_REMOVED lines=15> */
.L_x_219:
[----:B------:R-:W-:Y:S05]  /*12580*/  BSYNC B1 ;  /* 0x0000000000017941 */ /* 0x000fea0003800000 */
.L_x_218:
        /* <DEDUP_REMOVED lines=12> */
.L_x_221:
[----:B------:R-:W-:Y:S05]  /*12650*/  BSYNC B1 ;  /* 0x0000000000017941 */ /* 0x000fea0003800000 */
.L_x_220:
        /* <DEDUP_REMOVED lines=12> */
.L_x_223:
[----:B------:R-:W-:Y:S05]  /*12720*/  BSYNC B1 ;  /* 0x0000000000017941 */ /* 0x000fea0003800000 */
.L_x_222:
        /* <DEDUP_REMOVED lines=15> */
.L_x_225:
[----:B------:R-:W-:Y:S05]  /*12820*/  BSYNC B1 ;  /* 0x0000000000017941 */ /* 0x000fea0003800000 */
.L_x_224:
        /* <DEDUP_REMOVED lines=15> */
.L_x_227:
[----:B------:R-:W-:Y:S05]  /*12920*/  BSYNC B1 ;  /* 0x0000000000017941 */ /* 0x000fea0003800000 */
.L_x_226:
        /* <DEDUP_REMOVED lines=12> */
.L_x_229:
[----:B------:R-:W-:Y:S05]  /*129f0*/  BSYNC B1 ;  /* 0x0000000000017941 */ /* 0x000fea0003800000 */
.L_x_228:
        /* <DEDUP_REMOVED lines=12> */
.L_x_231:
[----:B------:R-:W-:Y:S05]  /*12ac0*/  BSYNC B1 ;  /* 0x0000000000017941 */ /* 0x000fea0003800000 */
.L_x_230:
        /* <DEDUP_REMOVED lines=12> */
.L_x_233:
[----:B------:R-:W-:Y:S05]  /*12b90*/  BSYNC B1 ;  /* 0x0000000000017941 */ /* 0x000fea0003800000 */
.L_x_232:
        /* <DEDUP_REMOVED lines=14> */
.L_x_235:
[----:B------:R-:W-:Y:S05]  /*12c80*/  BSYNC B1 ;  /* 0x0000000000017941 */ /* 0x000fea0003800000 */
.L_x_234:
        /* <DEDUP_REMOVED lines=14> */
.L_x_237:
[----:B------:R-:W-:Y:S05]  /*12d70*/  BSYNC B1 ;  /* 0x0000000000017941 */ /* 0x000fea0003800000 */
.L_x_236:
        /* <DEDUP_REMOVED lines=12> */
.L_x_239:
[----:B------:R-:W-:Y:S05]  /*12e40*/  BSYNC B1 ;  /* 0x0000000000017941 */ /* 0x000fea0003800000 */
.L_x_238:
        /* <DEDUP_REMOVED lines=12> */
.L_x_241:
[----:B------:R-:W-:Y:S05]  /*12f10*/  BSYNC B1 ;  /* 0x0000000000017941 */ /* 0x000fea0003800000 */
.L_x_240:
        /* <DEDUP_REMOVED lines=14> */
.L_x_243:
[----:B------:R-:W-:Y:S05]  /*13000*/  BSYNC B1 ;  /* 0x0000000000017941 */ /* 0x000fea0003800000 */
.L_x_242:
        /* <DEDUP_REMOVED lines=14> */
.L_x_245:
[----:B------:R-:W-:Y:S05]  /*130f0*/  BSYNC B1 ;  /* 0x0000000000017941 */ /* 0x000fea0003800000 */
.L_x_244:
        /* <DEDUP_REMOVED lines=12> */
.L_x_247:
[----:B------:R-:W-:Y:S05]  /*131c0*/  BSYNC B1 ;  /* 0x0000000000017941 */ /* 0x000fea0003800000 */
.L_x_246:
        /* <DEDUP_REMOVED lines=12> */
.L_x_249:
[----:B------:R-:W-:Y:S05]  /*13290*/  BSYNC B1 ;  /* 0x0000000000017941 */ /* 0x000fea0003800000 */
.L_x_248:
        /* <DEDUP_REMOVED lines=12> */
.L_x_251:
[----:B------:R-:W-:Y:S05]  /*13360*/  BSYNC B1 ;  /* 0x0000000000017941 */ /* 0x000fea0003800000 */
.L_x_250:
        /* <DEDUP_REMOVED lines=12> */
.L_x_253:
[----:B------:R-:W-:Y:S05]  /*13430*/  BSYNC B1 ;  /* 0x0000000000017941 */ /* 0x000fea0003800000 */
.L_x_252:
        /* <DEDUP_REMOVED lines=12> */
.L_x_255:
[----:B------:R-:W-:Y:S05]  /*13500*/  BSYNC B1 ;  /* 0x0000000000017941 */ /* 0x000fea0003800000 */
.L_x_254:
        /* <DEDUP_REMOVED lines=12> */
.L_x_257:
[----:B------:R-:W-:Y:S05]  /*135d0*/  BSYNC B1 ;  /* 0x0000000000017941 */ /* 0x000fea0003800000 */
.L_x_256:
        /* <DEDUP_REMOVED lines=12> */
.L_x_259:
[----:B------:R-:W-:Y:S05]  /*136a0*/  BSYNC B1 ;  /* 0x0000000000017941 */ /* 0x000fea0003800000 */
.L_x_258:
        /* <DEDUP_REMOVED lines=12> */
.L_x_261:
[----:B------:R-:W-:Y:S05]  /*13770*/  BSYNC B1 ;  /* 0x0000000000017941 */ /* 0x000fea0003800000 */
.L_x_260:
        /* <DEDUP_REMOVED lines=12> */
.L_x_263:
[----:B------:R-:W-:Y:S05]  /*13840*/  BSYNC B1 ;  /* 0x0000000000017941 */ /* 0x000fea0003800000 */
.L_x_262:
        /* <DEDUP_REMOVED lines=15> */
.L_x_265:
[----:B------:R-:W-:Y:S05]  /*13940*/  BSYNC B1 ;  /* 0x0000000000017941 */ /* 0x000fea0003800000 */
.L_x_264:
        /* <DEDUP_REMOVED lines=15> */
.L_x_267:
[----:B------:R-:W-:Y:S05]  /*13a40*/  BSYNC B1 ;  /* 0x0000000000017941 */ /* 0x000fea0003800000 */
.L_x_266:
        /* <DEDUP_REMOVED lines=12> */
.L_x_269:
[----:B------:R-:W-:Y:S05]  /*13b10*/  BSYNC B1 ;  /* 0x0000000000017941 */ /* 0x000fea0003800000 */
.L_x_268:
        /* <DEDUP_REMOVED lines=12> */
.L_x_271:
[----:B------:R-:W-:Y:S05]  /*13be0*/  BSYNC B1 ;  /* 0x0000000000017941 */ /* 0x000fea0003800000 */
.L_x_270:
        /* <DEDUP_REMOVED lines=15> */
.L_x_273:
[----:B------:R-:W-:Y:S05]  /*13ce0*/  BSYNC B1 ;  /* 0x0000000000017941 */ /* 0x000fea0003800000 */
.L_x_272:
        /* <DEDUP_REMOVED lines=15> */
.L_x_275:
[----:B------:R-:W-:Y:S05]  /*13de0*/  BSYNC B1 ;  /* 0x0000000000017941 */ /* 0x000fea0003800000 */
.L_x_274:
        /* <DEDUP_REMOVED lines=12> */
.L_x_277:
[----:B------:R-:W-:Y:S05]  /*13eb0*/  BSYNC B1 ;  /* 0x0000000000017941 */ /* 0x000fea0003800000 */
.L_x_276:
        /* <DEDUP_REMOVED lines=12> */
.L_x_279:
[----:B------:R-:W-:Y:S05]  /*13f80*/  BSYNC B1 ;  /* 0x0000000000017941 */ /* 0x000fea0003800000 */
.L_x_278:
        /* <DEDUP_REMOVED lines=12> */
.L_x_281:
[----:B------:R-:W-:Y:S05]  /*14050*/  BSYNC B1 ;  /* 0x0000000000017941 */ /* 0x000fea0003800000 */
.L_x_280:
        /* <DEDUP_REMOVED lines=14> */
.L_x_283:
[----:B------:R-:W-:Y:S05]  /*14140*/  BSYNC B1 ;  /* 0x0000000000017941 */ /* 0x000fea0003800000 */
.L_x_282:
        /* <DEDUP_REMOVED lines=14> */
.L_x_285:
[----:B------:R-:W-:Y:S05]  /*14230*/  BSYNC B1 ;  /* 0x0000000000017941 */ /* 0x000fea0003800000 */
.L_x_284:
        /* <DEDUP_REMOVED lines=12> */
.L_x_287:
[----:B------:R-:W-:Y:S05]  /*14300*/  BSYNC B1 ;  /* 0x0000000000017941 */ /* 0x000fea0003800000 */
.L_x_286:
        /* <DEDUP_REMOVED lines=12> */
.L_x_289:
[----:B------:R-:W-:Y:S05]  /*143d0*/  BSYNC B1 ;  /* 0x0000000000017941 */ /* 0x000fea0003800000 */
.L_x_288:
        /* <DEDUP_REMOVED lines=14> */
.L_x_291:
[----:B------:R-:W-:Y:S05]  /*144c0*/  BSYNC B1 ;  /* 0x0000000000017941 */ /* 0x000fea0003800000 */
.L_x_290:
        /* <DEDUP_REMOVED lines=14> */
.L_x_293:
[----:B------:R-:W-:Y:S05]  /*145b0*/  BSYNC B1 ;  /* 0x0000000000017941 */ /* 0x000fea0003800000 */
.L_x_292:
        /* <DEDUP_REMOVED lines=12> */
.L_x_295:
[----:B------:R-:W-:Y:S05]  /*14680*/  BSYNC B1 ;  /* 0x0000000000017941 */ /* 0x000fea0003800000 */
.L_x_294:
        /* <DEDUP_REMOVED lines=12> */
.L_x_297:
[----:B------:R-:W-:Y:S05]  /*14750*/  BSYNC B1 ;  /* 0x0000000000017941 */ /* 0x000fea0003800000 */
.L_x_296:
        /* <DEDUP_REMOVED lines=12> */
.L_x_299:
[----:B------:R-:W-:Y:S05]  /*14820*/  BSYNC B1 ;  /* 0x0000000000017941 */ /* 0x000fea0003800000 */
.L_x_298:
        /* <DEDUP_REMOVED lines=12> */
.L_x_301:
[----:B------:R-:W-:Y:S05]  /*148f0*/  BSYNC B1 ;  /* 0x0000000000017941 */ /* 0x000fea0003800000 */
.L_x_300:
        /* <DEDUP_REMOVED lines=12> */
.L_x_303:
[----:B------:R-:W-:Y:S05]  /*149c0*/  BSYNC B1 ;  /* 0x0000000000017941 */ /* 0x000fea0003800000 */
.L_x_302:
        /* <DEDUP_REMOVED lines=12> */
.L_x_305:
[----:B------:R-:W-:Y:S05]  /*14a90*/  BSYNC B1 ;  /* 0x0000000000017941 */ /* 0x000fea0003800000 */
.L_x_304:
        /* <DEDUP_REMOVED lines=12> */
.L_x_307:
[----:B------:R-:W-:Y:S05]  /*14b60*/  BSYNC B1 ;  /* 0x0000000000017941 */ /* 0x000fea0003800000 */
.L_x_306:
        /* <DEDUP_REMOVED lines=12> */
.L_x_309:
[----:B------:R-:W-:Y:S05]  /*14c30*/  BSYNC B1 ;  /* 0x0000000000017941 */ /* 0x000fea0003800000 */
.L_x_308:
        /* <DEDUP_REMOVED lines=12> */
.L_x_311:
[----:B------:R-:W-:Y:S05]  /*14d00*/  BSYNC B1 ;  /* 0x0000000000017941 */ /* 0x000fea0003800000 */
.L_x_310:
        /* <DEDUP_REMOVED lines=15> */
.L_x_313:
[----:B------:R-:W-:Y:S05]  /*14e00*/  BSYNC B1 ;  /* 0x0000000000017941 */ /* 0x000fea0003800000 */
.L_x_312:
[----:B-----5:R3:W-:Y:S04]  /*14e10*/  STL [R1+0x2c4], R4 ;  /* 0x0002c40401007387 */ /* 0x0207e80000100800 */
[----:B---3--:R-:W3:Y:S01]  /*14e20*/  LDL.LU R4, [R1] ;  /* 0x0000000001047983 */ /* 0x008ee20000300800 */
        /* <DEDUP_REMOVED lines=13> */
.L_x_315:
[----:B------:R-:W-:Y:S05]  /*14f00*/  BSYNC B1 ;  /* 0x0000000000017941 */ /* 0x000fea0003800000 */
.L_x_314:
        /* <DEDUP_REMOVED lines=12> */
.L_x_317:
[----:B------:R-:W-:Y:S05]  /*14fd0*/  BSYNC B1 ;  /* 0x0000000000017941 */ /* 0x000fea0003800000 */
.L_x_316:
        /* <DEDUP_REMOVED lines=12> */
.L_x_319:
[----:B------:R-:W-:Y:S05]  /*150a0*/  BSYNC B1 ;  /* 0x0000000000017941 */ /* 0x000fea0003800000 */
.L_x_318:
        /* <DEDUP_REMOVED lines=15> */
.L_x_321:
[----:B------:R-:W-:Y:S05]  /*151a0*/  BSYNC B1 ;  /* 0x0000000000017941 */ /* 0x000fea0003800000 */
.L_x_320:
        /* <DEDUP_REMOVED lines=15> */
.L_x_323:
[----:B------:R-:W-:Y:S05]  /*152a0*/  BSYNC B1 ;  /* 0x0000000000017941 */ /* 0x000fea0003800000 */
.L_x_322:
        /* <DEDUP_REMOVED lines=12> */
.L_x_325:
[----:B------:R-:W-:Y:S05]  /*15370*/  BSYNC B1 ;  /* 0x0000000000017941 */ /* 0x000fea0003800000 */
.L_x_324:
        /* <DEDUP_REMOVED lines=12> */
.L_x_327:
[----:B------:R-:W-:Y:S05]  /*15440*/  BSYNC B1 ;  /* 0x0000000000017941 */ /* 0x000fea0003800000 */
.L_x_326:
        /* <DEDUP_REMOVED lines=12> */
.L_x_329:
[----:B------:R-:W-:Y:S05]  /*15510*/  BSYNC B1 ;  /* 0x0000000000017941 */ /* 0x000fea0003800000 */
.L_x_328:
[----:B-----5:R-:W-:Y:S01]  /*15520*/  HADD2.F32 R17, -RZ, R3.H0_H0 ;  /* 0x20000003ff117230 */ /* 0x020fe20000004100 */
[----:B------:R3:W-:Y:S04]  /*15530*/  STL.64 [R1+0x2c8], R4 ;  /* 0x0002c80401007387 */ /* 0x0007e80000100a00 */
[----:B------:R-:W-:-:S04]  /*15540*/  FMUL R17, R17, R16 ;  /* 0x0000001011117220 */ /* 0x000fc80000400000 */
[----:B------:R-:W-:Y:S01]  /*15550*/  FFMA R17, R224, R2, R17 ;  /* 0x00000002e0117223 */ /* 0x000fe20000000011 */
[----:B---3--:R-:W-:-:S04]  /*15560*/  @P5 IMAD.MOV.U32 R4, RZ, RZ, R8 ;  /* 0x000000ffff045224 */ /* 0x008fc800078e0008 */
[----:B------:R-:W-:Y:S01]  /*15570*/  F2FP.F16.F32.PACK_AB R17, RZ, R17 ;  /* 0x00000011ff11723e */ /* 0x000fe200000000ff */
[----:B------:R-:W-:-:S05]  /*15580*/  @P5 IMAD.MOV.U32 R5, RZ, RZ, R7 ;  /* 0x000000ffff055224 */ /* 0x000fca00078e0007 */
[----:B------:R3:W-:Y:S04]  /*15590*/  @P5 STG.E.U16 desc[UR60][R4.64+0xc0], R17 ;  /* 0x0000c01104005986 */ /* 0x0007e8000c10153c */
[----:B---3--:R3:W5:Y:S01]  /*155a0*/  LDL.LU.64 R4, [R1+0x2c8] ;  /* 0x0002c80001047983 */ /* 0x0087620000300a00 */
[----:B------:R-:W-:Y:S01]  /*155b0*/  ISETP.GT.AND P5, PT, R0, 0x61, P2 ;  /* 0x000000610000780c */ /* 0x000fe200017a4270 */
[----:B------:R-:W-:-:S12]  /*155c0*/  BSSY B1, `(.L_x_330) ;  /* 0x0000003000017945 */ /* 0x000fd80003800000 */
[----:B---3--:R-:W-:Y:S05]  /*155d0*/  @!P5 BRA `(.L_x_331) ;  /* 0x000000000004d947 */ /* 0x008fea0003800000 */
[----:B------:R3:W5:Y:S02]  /*155e0*/  LDG.E.LTC128B.U16 R3, desc[UR60][R232.64+0xc2] ;  /* 0x0000c23ce8037981 */ /* 0x000764000c1e1520 */
.L_x_331:
[----:B------:R-:W-:Y:S05]  /*155f0*/  BSYNC B1 ;  /* 0x0000000000017941 */ /* 0x000fea0003800000 */
.L_x_330:
[----:B-----5:R-:W-:Y:S01]  /*15600*/  HADD2.F32 R17, -RZ, R3.H0_H0 ;  /* 0x20000003ff117230 */ /* 0x020fe20000004100 */
[----:B------:R-:W-:Y:S01]  /*15610*/  @P5 MOV R224, R8 ;  /* 0x0000000800e05202 */ /* 0x000fe20000000f00 */
[----:B------:R-:W-:Y:S03]  /*15620*/  BSSY B1, `(.L_x_332) ;  /* 0x0000009000017945 */ /* 0x000fe60003800000 */
[----:B------:R-:W-:-:S04]  /*15630*/  FMUL R17, R17, R16 ;  /* 0x0000001011117220 */ /* 0x000fc80000400000 */
[----:B------:R-:W-:Y:S01]  /*15640*/  FFMA R17, R225, R2, R17 ;  /* 0x00000002e1117223 */ /* 0x000fe20000000011 */
[----:B------:R-:W-:-:S04]  /*15650*/  @P5 IMAD.MOV.U32 R225, RZ, RZ, R7 ;  /* 0x000000ffffe15224 */ /* 0x000fc800078e0007 */
[----:B------:R-:W-:-:S05]  /*15660*/  F2FP.F16.F32.PACK_AB R17, RZ, R17 ;  /* 0x00000011ff11723e */ /* 0x000fca00000000ff */
[----:B------:R0:W-:Y:S01]  /*15670*/  @P5 STG.E.U16 desc[UR60][R224.64+0xc2], R17 ;  /* 0x0000c211e0005986 */ /* 0x0001e2000c10153c */
[----:B------:R-:W-:-:S13]  /*15680*/  ISETP.GT.AND P5, PT, R0, 0x60, P6 ;  /* 0x000000600000780c */ /* 0x000fda00037a4270 */
[----:B0-----:R-:W-:Y:S05]  /*15690*/  @!P5 BRA `(.L_x_333) ;  /* 0x000000000004d947 */ /* 0x001fea0003800000 */
[----:B------:R0:W5:Y:S02]  /*156a0*/  LDG.E.LTC128B.U16 R3, desc[UR60][R22.64+0xc0] ;  /* 0x0000c03c16037981 */ /* 0x000164000c1e1520 */
.L_x_333:
[----:B------:R-:W-:Y:S05]  /*156b0*/  BSYNC B1 ;  /* 0x0000000000017941 */ /* 0x000fea0003800000 */
.L_x_332:
[----:B-----5:R-:W-:Y:S01]  /*156c0*/  HADD2.F32 R17, -RZ, R3.H0_H0 ;  /* 0x20000003ff117230 */ /* 0x020fe20000004100 */
[----:B------:R-:W-:Y:S04]  /*156d0*/  BSSY B1, `(.L_x_334) ;  /* 0x0000008000017945 */ /* 0x000fe80003800000 */
[----:B------:R-:W-:-:S04]  /*156e0*/  FMUL R17, R17, R16 ;  /* 0x0000001011117220 */ /* 0x000fc80000400000 */
[----:B------:R-:W-:-:S05]  /*156f0*/  FFMA R17, R226, R2, R17 ;  /* 0x00000002e2117223 */ /* 0x000fca0000000011 */
[----:B------:R-:W-:-:S05]  /*15700*/  F2FP.F16.F32.PACK_AB R17, RZ, R17 ;  /* 0x00000011ff11723e */ /* 0x000fca00000000ff */
[----:B------:R0:W-:Y:S01]  /*15710*/  @P5 STG.E.U16 desc[UR60][R4.64+0xc0], R17 ;  /* 0x0000c01104005986 */ /* 0x0001e2000c10153c */
[----:B------:R-:W-:-:S13]  /*15720*/  ISETP.GT.AND P5, PT, R0, 0x61, P6 ;  /* 0x000000610000780c */ /* 0x000fda00037a4270 */
[----:B0-----:R-:W-:Y:S05]  /*15730*/  @!P5 BRA `(.L_x_335) ;  /* 0x000000000004d947 */ /* 0x001fea0003800000 */
[----:B------:R0:W5:Y:S02]  /*15740*/  LDG.E.LTC128B.U16 R3, desc[UR60][R22.64+0xc2] ;  /* 0x0000c23c16037981 */ /* 0x000164000c1e1520 */
.L_x_335:
[----:B------:R-:W-:Y:S05]  /*15750*/  BSYNC B1 ;  /* 0x0000000000017941 */ /* 0x000fea0003800000 */
.L_x_334:
        /* <DEDUP_REMOVED lines=9> */
.L_x_337:
[----:B------:R-:W-:Y:S05]  /*157f0*/  BSYNC B1 ;  /* 0x0000000000017941 */ /* 0x000fea0003800000 */
.L_x_336:
[----:B-----5:R-:W-:Y:S01]  /*15800*/  HADD2.F32 R17, -RZ, R3.H0_H0 ;  /* 0x20000003ff117230 */ /* 0x020fe20000004100 */
[----:B------:R-:W-:Y:S01]  /*15810*/  BSSY B1, `(.L_x_338) ;  /* 0x000000a000017945 */ /* 0x000fe20003800000 */
[----:B------:R-:W-:Y:S02]  /*15820*/  @P5 IMAD.MOV.U32 R224, RZ, RZ, R8 ;  /* 0x000000ffffe05224 */ /* 0x000fe400078e0008 */
[----:B------:R-:W-:Y:S02]  /*15830*/  @P5 IMAD.MOV.U32 R225, RZ, RZ, R7 ;  /* 0x000000ffffe15224 */ /* 0x000fe400078e0007 */
[----:B------:R-:W-:-:S04]  /*15840*/  FMUL R17, R17, R16 ;  /* 0x0000001011117220 */ /* 0x000fc80000400000 */
[----:B------:R-:W-:-:S05]  /*15850*/  FFMA R17, R228, R2, R17 ;  /* 0x00000002e4117223 */ /* 0x000fca0000000011 */
[----:B------:R-:W-:-:S05]  /*15860*/  F2FP.F16.F32.PACK_AB R17, RZ, R17 ;  /* 0x00000011ff11723e */ /* 0x000fca00000000ff */
[----:B------:R0:W-:Y:S01]  /*15870*/  @P5 STG.E.U16 desc[UR60][R224.64+0xd0], R17 ;  /* 0x0000d011e0005986 */ /* 0x0001e2000c10153c */
[----:B------:R-:W-:-:S13]  /*15880*/  ISETP.GT.AND P5, PT, R0, 0x69, P2 ;  /* 0x000000690000780c */ /* 0x000fda00017a4270 */
[----:B0-----:R-:W-:Y:S05]  /*15890*/  @!P5 BRA `(.L_x_339) ;  /* 0x000000000004d947 */ /* 0x001fea0003800000 */
[----:B------:R0:W5:Y:S02]  /*158a0*/  LDG.E.LTC128B.U16 R3, desc[UR60][R232.64+0xd2] ;  /* 0x0000d23ce8037981 */ /* 0x000164000c1e1520 */
.L_x_339:
[----:B------:R-:W-:Y:S05]  /*158b0*/  BSYNC B1 ;  /* 0x0000000000017941 */ /* 0x000fea0003800000 */
.L_x_338:
[----:B-----5:R-:W-:Y:S01]  /*158c0*/  HADD2.F32 R17, -RZ, R3.H0_H0 ;  /* 0x20000003ff117230 */ /* 0x020fe20000004100 */
[----:B------:R-:W-:Y:S01]  /*158d0*/  @P5 MOV R224, R8 ;  /* 0x0000000800e05202 */ /* 0x000fe20000000f00 */
[----:B------:R-:W-:Y:S01]  /*158e0*/  @P5 IMAD.MOV.U32 R225, RZ, RZ, R7 ;  /* 0x000000ffffe15224 */ /* 0x000fe200078e0007 */
[----:B------:R-:W-:Y:S02]  /*158f0*/  BSSY B1, `(.L_x_340) ;  /* 0x0000008000017945 */ /* 0x000fe40003800000 */
[----:B------:R-:W-:-:S04]  /*15900*/  FMUL R17, R17, R16 ;  /* 0x0000001011117220 */ /* 0x000fc80000400000 */
[----:B------:R-:W-:-:S05]  /*15910*/  FFMA R17, R229, R2, R17 ;  /* 0x00000002e5117223 */ /* 0x000fca0000000011 */
[----:B------:R-:W-:-:S05]  /*15920*/  F2FP.F16.F32.PACK_AB R17, RZ, R17 ;  /* 0x00000011ff11723e */ /* 0x000fca00000000ff */
[----:B------:R0:W-:Y:S01]  /*15930*/  @P5 STG.E.U16 desc[UR60][R224.64+0xd2], R17 ;  /* 0x0000d211e0005986 */ /* 0x0001e2000c10153c */
[----:B------:R-:W-:-:S13]  /*15940*/  ISETP.GT.AND P5, PT, R0, 0x68, P6 ;  /* 0x000000680000780c */ /* 0x000fda00037a4270 */
[----:B0-----:R-:W-:Y:S05]  /*15950*/  @!P5 BRA `(.L_x_341) ;  /* 0x000000000004d947 */ /* 0x001fea0003800000 */
[----:B------:R0:W5:Y:S02]  /*15960*/  LDG.E.LTC128B.U16 R3, desc[UR60][R22.64+0xd0] ;  /* 0x0000d03c16037981 */ /* 0x000164000c1e1520 */
.L_x_341:
[----:B------:R-:W-:Y:S05]  /*15970*/  BSYNC B1 ;  /* 0x0000000000017941 */ /* 0x000fea0003800000 */
.L_x_340:
        /* <DEDUP_REMOVED lines=9> */
.L_x_343:
[----:B------:R-:W-:Y:S05]  /*15a10*/  BSYNC B1 ;  /* 0x0000000000017941 */ /* 0x000fea0003800000 */
.L_x_342:
        /* <DEDUP_REMOVED lines=9> */
.L_x_345:
[----:B------:R-:W-:Y:S05]  /*15ab0*/  BSYNC B1 ;  /* 0x0000000000017941 */ /* 0x000fea0003800000 */
.L_x_344:
        /* <DEDUP_REMOVED lines=9> */
.L_x_347:
[----:B------:R-:W-:Y:S05]  /*15b50*/  BSYNC B1 ;  /* 0x0000000000017941 */ /* 0x000fea0003800000 */
.L_x_346:
        /* <DEDUP_REMOVED lines=9> */
.L_x_349:
[----:B------:R-:W-:Y:S05]  /*15bf0*/  BSYNC B1 ;  /* 0x0000000000017941 */ /* 0x000fea0003800000 */
.L_x_348:
        /* <DEDUP_REMOVED lines=9> */
.L_x_351:
[----:B------:R-:W-:Y:S05]  /*15c90*/  BSYNC B1 ;  /* 0x0000000000017941 */ /* 0x000fea0003800000 */
.L_x_350:
        /* <DEDUP_REMOVED lines=9> */
.L_x_353:
[----:B------:R-:W-:Y:S05]  /*15d30*/  BSYNC B1 ;  /* 0x0000000000017941 */ /* 0x000fea0003800000 */
.L_x_352:
[----:B-----5:R-:W-:Y:S01]  /*15d40*/  HADD2.F32 R17, -RZ, R3.H0_H0 ;  /* 0x20000003ff117230 */ /* 0x020fe20000004100 */
[----:B------:R-:W-:Y:S04]  /*15d50*/  BSSY B1, `(.L_x_354) ;  /* 0x0000009000017945 */ /* 0x000fe80003800000 */
[----:B------:R-:W-:-:S04]  /*15d60*/  FMUL R17, R17, R16 ;  /* 0x0000001011117220 */ /* 0x000fc80000400000 */
[----:B------:R-:W-:-:S05]  /*15d70*/  FFMA R17, R220, R2, R17 ;  /* 0x00000002dc117223 */ /* 0x000fca0000000011 */
[----:B------:R-:W-:-:S05]  /*15d80*/  F2FP.F16.F32.PACK_AB R17, RZ, R17 ;  /* 0x00000011ff11723e */ /* 0x000fca00000000ff */
[----:B------:R1:W-:Y:S01]  /*15d90*/  @P5 STG.E.U16 desc[UR60][R18.64+0xd0], R17 ;  /* 0x0000d01112005986 */ /* 0x0003e2000c10153c */
[----:B------:R-:W-:Y:S02]  /*15da0*/  ISETP.GT.AND P5, PT, R0, 0x69, P4 ;  /* 0x000000690000780c */ /* 0x000fe400027a4270 */
[----:B-1----:R-:W-:-:S11]  /*15db0*/  PRMT R17, R3, 0x7610, R17 ;  /* 0x0000761003117816 */ /* 0x002fd60000000011 */
[----:B------:R-:W-:Y:S05]  /*15dc0*/  @!P5 BRA `(.L_x_355) ;  /* 0x000000000004d947 */ /* 0x000fea0003800000 */
[----:B------:R1:W5:Y:S02]  /*15dd0*/  LDG.E.LTC128B.U16 R17, desc[UR60][R20.64+0xd2] ;  /* 0x0000d23c14117981 */ /* 0x000364000c1e1520 */
.L_x_355:
[----:B------:R-:W-:Y:S05]  /*15de0*/  BSYNC B1 ;  /* 0x0000000000017941 */ /* 0x000fea0003800000 */
.L_x_354:
        /* <DEDUP_REMOVED lines=9> */
.L_x_357:
[----:B------:R-:W-:Y:S05]  /*15e80*/  BSYNC B1 ;  /* 0x0000000000017941 */ /* 0x000fea0003800000 */
.L_x_356:
        /* <DEDUP_REMOVED lines=9> */
.L_x_359:
[----:B------:R-:W-:Y:S05]  /*15f20*/  BSYNC B1 ;  /* 0x0000000000017941 */ /* 0x000fea0003800000 */
.L_x_358:
[----:B------:R0:W5:Y:S02]  /*15f30*/  LDL.64 R218, [R1+0x260] ;  /* 0x0002600001da7983 */ /* 0x0001640000100a00 */
        /* <DEDUP_REMOVED lines=9> */
.L_x_361:
[----:B------:R-:W-:Y:S05]  /*15fd0*/  BSYNC B1 ;  /* 0x0000000000017941 */ /* 0x000fea0003800000 */
.L_x_360:
        /* <DEDUP_REMOVED lines=9> */
.L_x_363:
[----:B------:R-:W-:Y:S05]  /*16070*/  BSYNC B1 ;  /* 0x0000000000017941 */ /* 0x000fea0003800000 */
.L_x_362:
        /* <DEDUP_REMOVED lines=9> */
.L_x_365:
[----:B------:R-:W-:Y:S05]  /*16110*/  BSYNC B1 ;  /* 0x0000000000017941 */ /* 0x000fea0003800000 */
.L_x_364:
        /* <DEDUP_REMOVED lines=9> */
.L_x_367:
[----:B------:R-:W-:Y:S05]  /*161b0*/  BSYNC B1 ;  /* 0x0000000000017941 */ /* 0x000fea0003800000 */
.L_x_366:
        /* <DEDUP_REMOVED lines=9> */
.L_x_369:
[----:B------:R-:W-:Y:S05]  /*16250*/  BSYNC B1 ;  /* 0x0000000000017941 */ /* 0x000fea0003800000 */
.L_x_368:
        /* <DEDUP_REMOVED lines=9> */
.L_x_371:
[----:B------:R-:W-:Y:S05]  /*162f0*/  BSYNC B1 ;  /* 0x0000000000017941 */ /* 0x000fea0003800000 */
.L_x_370:
        /* <DEDUP_REMOVED lines=9> */
.L_x_373:
[----:B------:R-:W-:Y:S05]  /*16390*/  BSYNC B1 ;  /* 0x0000000000017941 */ /* 0x000fea0003800000 */
.L_x_372:
        /* <DEDUP_REMOVED lines=9> */
.L_x_375:
[----:B------:R-:W-:Y:S05]  /*16430*/  BSYNC B1 ;  /* 0x0000000000017941 */ /* 0x000fea0003800000 */
.L_x_374:
        /* <DEDUP_REMOVED lines=9> */
.L_x_377:
[----:B------:R-:W-:Y:S05]  /*164d0*/  BSYNC B1 ;  /* 0x0000000000017941 */ /* 0x000fea0003800000 */
.L_x_376:
        /* <DEDUP_REMOVED lines=11> */
.L_x_379:
[----:B------:R-:W-:Y:S05]  /*16590*/  BSYNC B1 ;  /* 0x0000000000017941 */ /* 0x000fea0003800000 */
.L_x_378:
[----:B-----5:R-:W-:Y:S01]  /*165a0*/  HADD2.F32 R3, -RZ, R17.H0_H0 ;  /* 0x20000011ff037230 */ /* 0x020fe20000004100 */
[----:B------:R-:W-:Y:S04]  /*165b0*/  BSSY B1, `(.L_x_380) ;  /* 0x000000b000017945 */ /* 0x000fe80003800000 */
[----:B------:R-:W-:-:S04]  /*165c0*/  FMUL R200, R3, R16 ;  /* 0x0000001003c87220 */ /* 0x000fc80000400000 */
[----:B------:R-:W-:Y:S01]  /*165d0*/  FFMA R200, R201, R2, R200 ;  /* 0x00000002c9c87223 */ /* 0x000fe200000000c8 */
[----:B------:R-:W-:-:S04]  /*165e0*/  @P5 IMAD.MOV.U32 R201, RZ, RZ, R7 ;  /* 0x000000ffffc95224 */ /* 0x000fc800078e0007 */
[----:B------:R-:W-:-:S04]  /*165f0*/  F2FP.F16.F32.PACK_AB R200, RZ, R200 ;  /* 0x000000c8ffc8723e */ /* 0x000fc800000000ff */
[----:B------:R-:W-:Y:S02]  /*16600*/  PRMT R3, R200, 0x7610, R3 ;  /* 0x00007610c8037816 */ /* 0x000fe40000000003 */
[----:B------:R-:W-:-:S05]  /*16610*/  @P5 MOV R200, R8 ;  /* 0x0000000800c85202 */ /* 0x000fca0000000f00 */
[----:B------:R0:W-:Y:S01]  /*16620*/  @P5 STG.E.U16 desc[UR60][R200.64+0xe2], R3 ;  /* 0x0000e203c8005986 */ /* 0x0001e2000c10153c */
[----:B------:R-:W-:-:S13]  /*16630*/  ISETP.GT.AND P5, PT, R0, 0x70, P6 ;  /* 0x000000700000780c */ /* 0x000fda00037a4270 */
[----:B0-----:R-:W-:Y:S05]  /*16640*/  @!P5 BRA `(.L_x_381) ;  /* 0x000000000004d947 */ /* 0x001fea0003800000 */
[----:B------:R0:W5:Y:S02]  /*16650*/  LDG.E.LTC128B.U16 R17, desc[UR60][R22.64+0xe0] ;  /* 0x0000e03c16117981 */ /* 0x000164000c1e1520 */
.L_x_381:
[----:B------:R-:W-:Y:S05]  /*16660*/  BSYNC B1 ;  /* 0x0000000000017941 */ /* 0x000fea0003800000 */
.L_x_380:
        /* <DEDUP_REMOVED lines=9> */
.L_x_383:
[----:B------:R-:W-:Y:S05]  /*16700*/  BSYNC B1 ;  /* 0x0000000000017941 */ /* 0x000fea0003800000 */
.L_x_382:
        /* <DEDUP_REMOVED lines=9> */
.L_x_385:
[----:B------:R-:W-:Y:S05]  /*167a0*/  BSYNC B1 ;  /* 0x0000000000017941 */ /* 0x000fea0003800000 */
.L_x_384:
        /* <DEDUP_REMOVED lines=11> */
.L_x_387:
[----:B------:R-:W-:Y:S05]  /*16860*/  BSYNC B1 ;  /* 0x0000000000017941 */ /* 0x000fea0003800000 */
.L_x_386:
[----:B-----5:R-:W-:Y:S01]  /*16870*/  HADD2.F32 R3, -RZ, R17.H0_H0 ;  /* 0x20000011ff037230 */ /* 0x020fe20000004100 */
[----:B------:R-:W-:Y:S01]  /*16880*/  BSSY B1, `(.L_x_388) ;  /* 0x000000b000017945 */ /* 0x000fe20003800000 */
[----:B------:R-:W-:-:S03]  /*16890*/  @P5 IMAD.MOV.U32 R201, RZ, RZ, R7 ;  /* 0x000000ffffc95224 */ /* 0x000fc600078e0007 */
[----:B------:R-:W-:-:S04]  /*168a0*/  FMUL R200, R3, R16 ;  /* 0x0000001003c87220 */ /* 0x000fc80000400000 */
[----:B------:R-:W-:-:S05]  /*168b0*/  FFMA R200, R205, R2, R200 ;  /* 0x00000002cdc87223 */ /* 0x000fca00000000c8 */
[----:B------:R-:W-:-:S04]  /*168c0*/  F2FP.F16.F32.PACK_AB R200, RZ, R200 ;  /* 0x000000c8ffc8723e */ /* 0x000fc800000000ff */
[----:B------:R-:W-:Y:S02]  /*168d0*/  PRMT R3, R200, 0x7610, R3 ;  /* 0x00007610c8037816 */ /* 0x000fe40000000003 */
[----:B------:R-:W-:-:S05]  /*168e0*/  @P5 MOV R200, R8 ;  /* 0x0000000800c85202 */ /* 0x000fca0000000f00 */
[----:B------:R0:W-:Y:S01]  /*168f0*/  @P5 STG.E.U16 desc[UR60][R200.64+0xf2], R3 ;  /* 0x0000f203c8005986 */ /* 0x0001e2000c10153c */
[----:B------:R-:W-:-:S13]  /*16900*/  ISETP.GT.AND P5, PT, R0, 0x78, P6 ;  /* 0x000000780000780c */ /* 0x000fda00037a4270 */
[----:B0-----:R-:W-:Y:S05]  /*16910*/  @!P5 BRA `(.L_x_389) ;  /* 0x000000000004d947 */ /* 0x001fea0003800000 */
[----:B------:R0:W5:Y:S02]  /*16920*/  LDG.E.LTC128B.U16 R17, desc[UR60][R22.64+0xf0] ;  /* 0x0000f03c16117981 */ /* 0x000164000c1e1520 */
.L_x_389:
[----:B------:R-:W-:Y:S05]  /*16930*/  BSYNC B1 ;  /* 0x0000000000017941 */ /* 0x000fea0003800000 */
.L_x_388:
        /* <DEDUP_REMOVED lines=9> */
.L_x_391:
[----:B------:R-:W-:Y:S05]  /*169d0*/  BSYNC B1 ;  /* 0x0000000000017941 */ /* 0x000fea0003800000 */
.L_x_390:
        /* <DEDUP_REMOVED lines=9> */
.L_x_393:
[----:B------:R-:W-:Y:S05]  /*16a70*/  BSYNC B1 ;  /* 0x0000000000017941 */ /* 0x000fea0003800000 */
.L_x_392:
        /* <DEDUP_REMOVED lines=9> */
.L_x_395:
[----:B------:R-:W-:Y:S05]  /*16b10*/  BSYNC B1 ;  /* 0x0000000000017941 */ /* 0x000fea0003800000 */
.L_x_394:
        /* <DEDUP_REMOVED lines=9> */
.L_x_397:
[----:B------:R-:W-:Y:S05]  /*16bb0*/  BSYNC B1 ;  /* 0x0000000000017941 */ /* 0x000fea0003800000 */
.L_x_396:
        /* <DEDUP_REMOVED lines=9> */
.L_x_399:
[----:B------:R-:W-:Y:S05]  /*16c50*/  BSYNC B1 ;  /* 0x0000000000017941 */ /* 0x000fea0003800000 */
.L_x_398:
        /* <DEDUP_REMOVED lines=9> */
.L_x_401:
[----:B------:R-:W-:Y:S05]  /*16cf0*/  BSYNC B1 ;  /* 0x0000000000017941 */ /* 0x000fea0003800000 */
.L_x_400:
        /* <DEDUP_REMOVED lines=9> */
.L_x_403:
[----:B------:R-:W-:Y:S05]  /*16d90*/  BSYNC B1 ;  /* 0x0000000000017941 */ /* 0x000fea0003800000 */
.L_x_402:
        /* <DEDUP_REMOVED lines=9> */
.L_x_405:
[----:B------:R-:W-:Y:S05]  /*16e30*/  BSYNC B1 ;  /* 0x0000000000017941 */ /* 0x000fea0003800000 */
.L_x_404:
        /* <DEDUP_REMOVED lines=9> */
.L_x_407:
[----:B------:R-:W-:Y:S05]  /*16ed0*/  BSYNC B1 ;  /* 0x0000000000017941 */ /* 0x000fea0003800000 */
.L_x_406:
        /* <DEDUP_REMOVED lines=9> */
.L_x_409:
[----:B------:R-:W-:Y:S05]  /*16f70*/  BSYNC B1 ;  /* 0x0000000000017941 */ /* 0x000fea0003800000 */
.L_x_408:
        /* <DEDUP_REMOVED lines=9> */
.L_x_411:
[----:B------:R-:W-:Y:S05]  /*17010*/  BSYNC B1 ;  /* 0x0000000000017941 */ /* 0x000fea0003800000 */
.L_x_410:
        /* <DEDUP_REMOVED lines=9> */
.L_x_413:
[----:B------:R-:W-:Y:S05]  /*170b0*/  BSYNC B1 ;  /* 0x0000000000017941 */ /* 0x000fea0003800000 */
.L_x_412:
        /* <DEDUP_REMOVED lines=9> */
.L_x_415:
[----:B------:R-:W-:Y:S05]  /*17150*/  BSYNC B1 ;  /* 0x0000000000017941 */ /* 0x000fea0003800000 */
.L_x_414:
        /* <DEDUP_REMOVED lines=9> */
.L_x_417:
[----:B------:R-:W-:Y:S05]  /*171f0*/  BSYNC B1 ;  /* 0x0000000000017941 */ /* 0x000fea0003800000 */
.L_x_416:
        /* <DEDUP_REMOVED lines=9> */
.L_x_419:
[----:B------:R-:W-:Y:S05]  /*17290*/  BSYNC B1 ;  /* 0x0000000000017941 */ /* 0x000fea0003800000 */
.L_x_418:
        /* <DEDUP_REMOVED lines=9> */
.L_x_421:
[----:B------:R-:W-:Y:S05]  /*17330*/  BSYNC B1 ;  /* 0x0000000000017941 */ /* 0x000fea0003800000 */
.L_x_420:
        /* <DEDUP_REMOVED lines=9> */
.L_x_423:
[----:B------:R-:W-:Y:S05]  /*173d0*/  BSYNC B1 ;  /* 0x0000000000017941 */ /* 0x000fea0003800000 */
.L_x_422:
        /* <DEDUP_REMOVED lines=9> */
.L_x_425:
[----:B------:R-:W-:Y:S05]  /*17470*/  BSYNC B1 ;  /* 0x0000000000017941 */ /* 0x000fea0003800000 */
.L_x_424:
        /* <DEDUP_REMOVED lines=11> */
.L_x_427:
[----:B------:R-:W-:Y:S05]  /*17530*/  BSYNC B1 ;  /* 0x0000000000017941 */ /* 0x000fea0003800000 */
.L_x_426:
        /* <DEDUP_REMOVED lines=12> */
.L_x_429:
[----:B------:R-:W-:Y:S05]  /*17600*/  BSYNC B1 ;  /* 0x0000000000017941 */ /* 0x000fea0003800000 */
.L_x_428:
        /* <DEDUP_REMOVED lines=9> */
.L_x_431:
[----:B------:R-:W-:Y:S05]  /*176a0*/  BSYNC B1 ;  /* 0x0000000000017941 */ /* 0x000fea0003800000 */
.L_x_430:
        /* <DEDUP_REMOVED lines=9> */
.L_x_433:
[----:B------:R-:W-:Y:S05]  /*17740*/  BSYNC B1 ;  /* 0x0000000000017941 */ /* 0x000fea0003800000 */
.L_x_432:
        /* <DEDUP_REMOVED lines=11> */
.L_x_435:
[----:B------:R-:W-:Y:S05]  /*17800*/  BSYNC B1 ;  /* 0x0000000000017941 */ /* 0x000fea0003800000 */
.L_x_434:
        /* <DEDUP_REMOVED lines=12> */
.L_x_437:
[----:B------:R-:W-:Y:S05]  /*178d0*/  BSYNC B1 ;  /* 0x0000000000017941 */ /* 0x000fea0003800000 */
.L_x_436:
        /* <DEDUP_REMOVED lines=9> */
.L_x_439:
[----:B------:R-:W-:Y:S05]  /*17970*/  BSYNC B1 ;  /* 0x0000000000017941 */ /* 0x000fea0003800000 */
.L_x_438:
        /* <DEDUP_REMOVED lines=9> */
.L_x_441:
[----:B------:R-:W-:Y:S05]  /*17a10*/  BSYNC B1 ;  /* 0x0000000000017941 */ /* 0x000fea0003800000 */
.L_x_440:
        /* <DEDUP_REMOVED lines=9> */
.L_x_443:
[----:B------:R-:W-:Y:S05]  /*17ab0*/  BSYNC B1 ;  /* 0x0000000000017941 */ /* 0x000fea0003800000 */
.L_x_442:
        /* <DEDUP_REMOVED lines=9> */
.L_x_445:
[----:B------:R-:W-:Y:S05]  /*17b50*/  BSYNC B1 ;  /* 0x0000000000017941 */ /* 0x000fea0003800000 */
.L_x_444:
        /* <DEDUP_REMOVED lines=9> */
.L_x_447:
[----:B------:R-:W-:Y:S05]  /*17bf0*/  BSYNC B1 ;  /* 0x0000000000017941 */ /* 0x000fea0003800000 */
.L_x_446:
        /* <DEDUP_REMOVED lines=9> */
.L_x_449:
[----:B------:R-:W-:Y:S05]  /*17c90*/  BSYNC B1 ;  /* 0x0000000000017941 */ /* 0x000fea0003800000 */
.L_x_448:
        /* <DEDUP_REMOVED lines=9> */
.L_x_451:
[----:B------:R-:W-:Y:S05]  /*17d30*/  BSYNC B1 ;  /* 0x0000000000017941 */ /* 0x000fea0003800000 */
.L_x_450:
        /* <DEDUP_REMOVED lines=9> */
.L_x_453:
[----:B------:R-:W-:Y:S05]  /*17dd0*/  BSYNC B1 ;  /* 0x0000000000017941 */ /* 0x000fea0003800000 */
.L_x_452:
        /* <DEDUP_REMOVED lines=9> */
.L_x_455:
[----:B------:R-:W-:Y:S05]  /*17e70*/  BSYNC B1 ;  /* 0x0000000000017941 */ /* 0x000fea0003800000 */
.L_x_454:
        /* <DEDUP_REMOVED lines=9> */
.L_x_457:
[----:B------:R-:W-:Y:S05]  /*17f10*/  BSYNC B1 ;  /* 0x0000000000017941 */ /* 0x000fea0003800000 */
.L_x_456:
        /* <DEDUP_REMOVED lines=9> */
.L_x_459:
[----:B------:R-:W-:Y:S05]  /*17fb0*/  BSYNC B1 ;  /* 0x0000000000017941 */ /* 0x000fea0003800000 */
.L_x_458:
        /* <DEDUP_REMOVED lines=9> */
.L_x_461:
[----:B------:R-:W-:Y:S05]  /*18050*/  BSYNC B1 ;  /* 0x0000000000017941 */ /* 0x000fea0003800000 */
.L_x_460:
        /* <DEDUP_REMOVED lines=9> */
.L_x_463:
[----:B------:R-:W-:Y:S05]  /*180f0*/  BSYNC B1 ;  /* 0x0000000000017941 */ /* 0x000fea0003800000 */
.L_x_462:
        /* <DEDUP_REMOVED lines=9> */
.L_x_465:
[----:B------:R-:W-:Y:S05]  /*18190*/  BSYNC B1 ;  /* 0x0000000000017941 */ /* 0x000fea0003800000 */
.L_x_464:
        /* <DEDUP_REMOVED lines=9> */
.L_x_467:
[----:B------:R-:W-:Y:S05]  /*18230*/  BSYNC B1 ;  /* 0x0000000000017941 */ /* 0x000fea0003800000 */
.L_x_466:
        /* <DEDUP_REMOVED lines=9> */
.L_x_469:
[----:B------:R-:W-:Y:S05]  /*182d0*/  BSYNC B1 ;  /* 0x0000000000017941 */ /* 0x000fea0003800000 */
.L_x_468:
        /* <DEDUP_REMOVED lines=9> */
.L_x_471:
[----:B------:R-:W-:Y:S05]  /*18370*/  BSYNC B1 ;  /* 0x0000000000017941 */ /* 0x000fea0003800000 */
.L_x_470:
        /* <DEDUP_REMOVED lines=9> */
.L_x_473:
[----:B------:R-:W-:Y:S05]  /*18410*/  BSYNC B1 ;  /* 0x0000000000017941 */ /* 0x000fea0003800000 */
.L_x_472:
        /* <DEDUP_REMOVED lines=11> */
.L_x_475:
[----:B------:R-:W-:Y:S05]  /*184d0*/  BSYNC B1 ;  /* 0x0000000000017941 */ /* 0x000fea0003800000 */
.L_x_474:
        /* <DEDUP_REMOVED lines=12> */
.L_x_477:
[----:B------:R-:W-:Y:S05]  /*185a0*/  BSYNC B1 ;  /* 0x0000000000017941 */ /* 0x000fea0003800000 */
.L_x_476:
        /* <DEDUP_REMOVED lines=9> */
.L_x_479:
[----:B------:R-:W-:Y:S05]  /*18640*/  BSYNC B1 ;  /* 0x0000000000017941 */ /* 0x000fea0003800000 */
.L_x_478:
        /* <DEDUP_REMOVED lines=9> */
.L_x_481:
[----:B------:R-:W-:Y:S05]  /*186e0*/  BSYNC B1 ;  /* 0x0000000000017941 */ /* 0x000fea0003800000 */
.L_x_480:
        /* <DEDUP_REMOVED lines=11> */
.L_x_483:
[----:B------:R-:W-:Y:S05]  /*187a0*/  BSYNC B1 ;  /* 0x0000000000017941 */ /* 0x000fea0003800000 */
.L_x_482:
        /* <DEDUP_REMOVED lines=12> */
.L_x_485:
[----:B------:R-:W-:Y:S05]  /*18870*/  BSYNC B1 ;  /* 0x0000000000017941 */ /* 0x000fea0003800000 */
.L_x_484:
        /* <DEDUP_REMOVED lines=9> */
.L_x_487:
[----:B------:R-:W-:Y:S05]  /*18910*/  BSYNC B1 ;  /* 0x0000000000017941 */ /* 0x000fea0003800000 */
.L_x_486:
        /* <DEDUP_REMOVED lines=9> */
.L_x_489:
[----:B------:R-:W-:Y:S05]  /*189b0*/  BSYNC B1 ;  /* 0x0000000000017941 */ /* 0x000fea0003800000 */
.L_x_488:
        /* <DEDUP_REMOVED lines=9> */
.L_x_491:
[----:B------:R-:W-:Y:S05]  /*18a50*/  BSYNC B1 ;  /* 0x0000000000017941 */ /* 0x000fea0003800000 */
.L_x_490:
        /* <DEDUP_REMOVED lines=9> */
.L_x_493:
[----:B------:R-:W-:Y:S05]  /*18af0*/  BSYNC B1 ;  /* 0x0000000000017941 */ /* 0x000fea0003800000 */
.L_x_492:
        /* <DEDUP_REMOVED lines=9> */
.L_x_495:
[----:B------:R-:W-:Y:S05]  /*18b90*/  BSYNC B1 ;  /* 0x0000000000017941 */ /* 0x000fea0003800000 */
.L_x_494:
        /* <DEDUP_REMOVED lines=9> */
.L_x_497:
[----:B------:R-:W-:Y:S05]  /*18c30*/  BSYNC B1 ;  /* 0x0000000000017941 */ /* 0x000fea0003800000 */
.L_x_496:
        /* <DEDUP_REMOVED lines=9> */
.L_x_499:
[----:B------:R-:W-:Y:S05]  /*18cd0*/  BSYNC B1 ;  /* 0x0000000000017941 */ /* 0x000fea0003800000 */
.L_x_498:
        /* <DEDUP_REMOVED lines=9> */
.L_x_501:
[----:B------:R-:W-:Y:S05]  /*18d70*/  BSYNC B1 ;  /* 0x0000000000017941 */ /* 0x000fea0003800000 */
.L_x_500:
        /* <DEDUP_REMOVED lines=9> */
.L_x_503:
[----:B------:R-:W-:Y:S05]  /*18e10*/  BSYNC B1 ;  /* 0x0000000000017941 */ /* 0x000fea0003800000 */
.L_x_502:
        /* <DEDUP_REMOVED lines=9> */
.L_x_505:
[----:B------:R-:W-:Y:S05]  /*18eb0*/  BSYNC B1 ;  /* 0x0000000000017941 */ /* 0x000fea0003800000 */
.L_x_504:
        /* <DEDUP_REMOVED lines=9> */
.L_x_507:
[----:B------:R-:W-:Y:S05]  /*18f50*/  BSYNC B1 ;  /* 0x0000000000017941 */ /* 0x000fea0003800000 */
.L_x_506:
        /* <DEDUP_REMOVED lines=9> */
.L_x_509:
[----:B------:R-:W-:Y:S05]  /*18ff0*/  BSYNC B1 ;  /* 0x0000000000017941 */ /* 0x000fea0003800000 */
.L_x_508:
        /* <DEDUP_REMOVED lines=9> */
.L_x_511:
[----:B------:R-:W-:Y:S05]  /*19090*/  BSYNC B1 ;  /* 0x0000000000017941 */ /* 0x000fea0003800000 */
.L_x_510:
        /* <DEDUP_REMOVED lines=9> */
.L_x_513:
[----:B------:R-:W-:Y:S05]  /*19130*/  BSYNC B1 ;  /* 0x0000000000017941 */ /* 0x000fea0003800000 */
.L_x_512:
        /* <DEDUP_REMOVED lines=9> */
.L_x_515:
[----:B------:R-:W-:Y:S05]  /*191d0*/  BSYNC B1 ;  /* 0x0000000000017941 */ /* 0x000fea0003800000 */
.L_x_514:
        /* <DEDUP_REMOVED lines=9> */
.L_x_517:
[----:B------:R-:W-:Y:S05]  /*19270*/  BSYNC B1 ;  /* 0x0000000000017941 */ /* 0x000fea0003800000 */
.L_x_516:
        /* <DEDUP_REMOVED lines=9> */
.L_x_519:
[----:B------:R-:W-:Y:S05]  /*19310*/  BSYNC B1 ;  /* 0x0000000000017941 */ /* 0x000fea0003800000 */
.L_x_518:
        /* <DEDUP_REMOVED lines=9> */
.L_x_521:
[----:B------:R-:W-:Y:S05]  /*193b0*/  BSYNC B1 ;  /* 0x0000000000017941 */ /* 0x000fea0003800000 */
.L_x_520:
        /* <DEDUP_REMOVED lines=11> */
.L_x_523:
[----:B------:R-:W-:Y:S05]  /*19470*/  BSYNC B1 ;  /* 0x0000000000017941 */ /* 0x000fea0003800000 */
.L_x_522:
        /* <DEDUP_REMOVED lines=12> */
.L_x_525:
[----:B------:R-:W-:Y:S05]  /*19540*/  BSYNC B1 ;  /* 0x0000000000017941 */ /* 0x000fea0003800000 */
.L_x_524:
        /* <DEDUP_REMOVED lines=9> */
.L_x_527:
[----:B------:R-:W-:Y:S05]  /*195e0*/  BSYNC B1 ;  /* 0x0000000000017941 */ /* 0x000fea0003800000 */
.L_x_526:
        /* <DEDUP_REMOVED lines=9> */
.L_x_529:
[----:B------:R-:W-:Y:S05]  /*19680*/  BSYNC B1 ;  /* 0x0000000000017941 */ /* 0x000fea0003800000 */
.L_x_528:
        /* <DEDUP_REMOVED lines=11> */
.L_x_531:
[----:B------:R-:W-:Y:S05]  /*19740*/  BSYNC B1 ;  /* 0x0000000000017941 */ /* 0x000fea0003800000 */
.L_x_530:
        /* <DEDUP_REMOVED lines=12> */
.L_x_533:
[----:B------:R-:W-:Y:S05]  /*19810*/  BSYNC B1 ;  /* 0x0000000000017941 */ /* 0x000fea0003800000 */
.L_x_532:
        /* <DEDUP_REMOVED lines=9> */
.L_x_535:
[----:B------:R-:W-:Y:S05]  /*198b0*/  BSYNC B1 ;  /* 0x0000000000017941 */ /* 0x000fea0003800000 */
.L_x_534:
        /* <DEDUP_REMOVED lines=9> */
.L_x_537:
[----:B------:R-:W-:Y:S05]  /*19950*/  BSYNC B1 ;  /* 0x0000000000017941 */ /* 0x000fea0003800000 */
.L_x_536:
        /* <DEDUP_REMOVED lines=9> */
.L_x_539:
[----:B------:R-:W-:Y:S05]  /*199f0*/  BSYNC B1 ;  /* 0x0000000000017941 */ /* 0x000fea0003800000 */
.L_x_538:
        /* <DEDUP_REMOVED lines=9> */
.L_x_541:
[----:B------:R-:W-:Y:S05]  /*19a90*/  BSYNC B1 ;  /* 0x0000000000017941 */ /* 0x000fea0003800000 */
.L_x_540:
        /* <DEDUP_REMOVED lines=9> */
.L_x_543:
[----:B------:R-:W-:Y:S05]  /*19b30*/  BSYNC B1 ;  /* 0x0000000000017941 */ /* 0x000fea0003800000 */
.L_x_542:
        /* <DEDUP_REMOVED lines=9> */
.L_x_545:
[----:B------:R-:W-:Y:S05]  /*19bd0*/  BSYNC B1 ;  /* 0x0000000000017941 */ /* 0x000fea0003800000 */
.L_x_544:
        /* <DEDUP_REMOVED lines=9> */
.L_x_547:
[----:B------:R-:W-:Y:S05]  /*19c70*/  BSYNC B1 ;  /* 0x0000000000017941 */ /* 0x000fea0003800000 */
.L_x_546:
        /* <DEDUP_REMOVED lines=9> */
.L_x_549:
[----:B------:R-:W-:Y:S05]  /*19d10*/  BSYNC B1 ;  /* 0x0000000000017941 */ /* 0x000fea0003800000 */
.L_x_548:
        /* <DEDUP_REMOVED lines=9> */
.L_x_551:
[----:B------:R-:W-:Y:S05]  /*19db0*/  BSYNC B1 ;  /* 0x0000000000017941 */ /* 0x000fea0003800000 */
.L_x_550:
        /* <DEDUP_REMOVED lines=9> */
.L_x_553:
[----:B------:R-:W-:Y:S05]  /*19e50*/  BSYNC B1 ;  /* 0x0000000000017941 */ /* 0x000fea0003800000 */
.L_x_552:
        /* <DEDUP_REMOVED lines=9> */
.L_x_555:
[----:B------:R-:W-:Y:S05]  /*19ef0*/  BSYNC B1 ;  /* 0x0000000000017941 */ /* 0x000fea0003800000 */
.L_x_554:
        /* <DEDUP_REMOVED lines=9> */
.L_x_557:
[----:B------:R-:W-:Y:S05]  /*19f90*/  BSYNC B1 ;  /* 0x0000000000017941 */ /* 0x000fea0003800000 */
.L_x_556:
        /* <DEDUP_REMOVED lines=9> */
.L_x_559:
[----:B------:R-:W-:Y:S05]  /*1a030*/  BSYNC B1 ;  /* 0x0000000000017941 */ /* 0x000fea0003800000 */
.L_x_558:
        /* <DEDUP_REMOVED lines=9> */
.L_x_561:
[----:B------:R-:W-:Y:S05]  /*1a0d0*/  BSYNC B1 ;  /* 0x0000000000017941 */ /* 0x000fea0003800000 */
.L_x_560:
        /* <DEDUP_REMOVED lines=9> */
.L_x_563:
[----:B------:R-:W-:Y:S05]  /*1a170*/  BSYNC B1 ;  /* 0x0000000000017941 */ /* 0x000fea0003800000 */
.L_x_562:
        /* <DEDUP_REMOVED lines=9> */
.L_x_565:
[----:B------:R-:W-:Y:S05]  /*1a210*/  BSYNC B1 ;  /* 0x0000000000017941 */ /* 0x000fea0003800000 */
.L_x_564:
        /* <DEDUP_REMOVED lines=9> */
.L_x_567:
[----:B------:R-:W-:Y:S05]  /*1a2b0*/  BSYNC B1 ;  /* 0x0000000000017941 */ /* 0x000fea0003800000 */
.L_x_566:
        /* <DEDUP_REMOVED lines=9> */
.L_x_569:
[----:B------:R-:W-:Y:S05]  /*1a350*/  BSYNC B1 ;  /* 0x0000000000017941 */ /* 0x000fea0003800000 */
.L_x_568:
        /* <DEDUP_REMOVED lines=11> */
.L_x_571:
[----:B------:R-:W-:Y:S05]  /*1a410*/  BSYNC B1 ;  /* 0x0000000000017941 */ /* 0x000fea0003800000 */
.L_x_570:
        /* <DEDUP_REMOVED lines=12> */
.L_x_573:
[----:B------:R-:W-:Y:S05]  /*1a4e0*/  BSYNC B1 ;  /* 0x0000000000017941 */ /* 0x000fea0003800000 */
.L_x_572:
        /* <DEDUP_REMOVED lines=9> */
.L_x_575:
[----:B------:R-:W-:Y:S05]  /*1a580*/  BSYNC B1 ;  /* 0x0000000000017941 */ /* 0x000fea0003800000 */
.L_x_574:
        /* <DEDUP_REMOVED lines=9> */
.L_x_577:
[----:B------:R-:W-:Y:S05]  /*1a620*/  BSYNC B1 ;  /* 0x0000000000017941 */ /* 0x000fea0003800000 */
.L_x_576:
        /* <DEDUP_REMOVED lines=11> */
.L_x_579:
[----:B------:R-:W-:Y:S05]  /*1a6e0*/  BSYNC B1 ;  /* 0x0000000000017941 */ /* 0x000fea0003800000 */
.L_x_578:
        /* <DEDUP_REMOVED lines=12> */
.L_x_581:
[----:B------:R-:W-:Y:S05]  /*1a7b0*/  BSYNC B1 ;  /* 0x0000000000017941 */ /* 0x000fea0003800000 */
.L_x_580:
        /* <DEDUP_REMOVED lines=9> */
.L_x_583:
[----:B------:R-:W-:Y:S05]  /*1a850*/  BSYNC B1 ;  /* 0x0000000000017941 */ /* 0x000fea0003800000 */
.L_x_582:
        /* <DEDUP_REMOVED lines=9> */
.L_x_585:
[----:B------:R-:W-:Y:S05]  /*1a8f0*/  BSYNC B1 ;  /* 0x0000000000017941 */ /* 0x000fea0003800000 */
.L_x_584:
        /* <DEDUP_REMOVED lines=9> */
.L_x_587:
[----:B------:R-:W-:Y:S05]  /*1a990*/  BSYNC B1 ;  /* 0x0000000000017941 */ /* 0x000fea0003800000 */
.L_x_586:
        /* <DEDUP_REMOVED lines=9> */
.L_x_589:
[----:B------:R-:W-:Y:S05]  /*1aa30*/  BSYNC B1 ;  /* 0x0000000000017941 */ /* 0x000fea0003800000 */
.L_x_588:
        /* <DEDUP_REMOVED lines=9> */
.L_x_591:
[----:B------:R-:W-:Y:S05]  /*1aad0*/  BSYNC B1 ;  /* 0x0000000000017941 */ /* 0x000fea0003800000 */
.L_x_590:
        /* <DEDUP_REMOVED lines=9> */
.L_x_593:
[----:B------:R-:W-:Y:S05]  /*1ab70*/  BSYNC B1 ;  /* 0x0000000000017941 */ /* 0x000fea0003800000 */
.L_x_592:
        /* <DEDUP_REMOVED lines=9> */
.L_x_595:
[----:B------:R-:W-:Y:S05]  /*1ac10*/  BSYNC B1 ;  /* 0x0000000000017941 */ /* 0x000fea0003800000 */
.L_x_594:
        /* <DEDUP_REMOVED lines=9> */
.L_x_597:
[----:B------:R-:W-:Y:S05]  /*1acb0*/  BSYNC B1 ;  /* 0x0000000000017941 */ /* 0x000fea0003800000 */
.L_x_596:
        /* <DEDUP_REMOVED lines=9> */
.L_x_599:
[----:B------:R-:W-:Y:S05]  /*1ad50*/  BSYNC B1 ;  /* 0x0000000000017941 */ /* 0x000fea0003800000 */
.L_x_598:
        /* <DEDUP_REMOVED lines=9> */
.L_x_601:
[----:B------:R-:W-:Y:S05]  /*1adf0*/  BSYNC B1 ;  /* 0x0000000000017941 */ /* 0x000fea0003800000 */
.L_x_600:
        /* <DEDUP_REMOVED lines=9> */
.L_x_603:
[----:B------:R-:W-:Y:S05]  /*1ae90*/  BSYNC B1 ;  /* 0x0000000000017941 */ /* 0x000fea0003800000 */
.L_x_602:
        /* <DEDUP_REMOVED lines=9> */
.L_x_605:
[----:B------:R-:W-:Y:S05]  /*1af30*/  BSYNC B1 ;  /* 0x0000000000017941 */ /* 0x000fea0003800000 */
.L_x_604:
        /* <DEDUP_REMOVED lines=9> */
.L_x_607:
[----:B------:R-:W-:Y:S05]  /*1afd0*/  BSYNC B1 ;  /* 0x0000000000017941 */ /* 0x000fea0003800000 */
.L_x_606:
        /* <DEDUP_REMOVED lines=9> */
.L_x_609:
[----:B------:R-:W-:Y:S05]  /*1b070*/  BSYNC B1 ;  /* 0x0000000000017941 */ /* 0x000fea0003800000 */
.L_x_608:
        /* <DEDUP_REMOVED lines=9> */
.L_x_611:
[----:B------:R-:W-:Y:S05]  /*1b110*/  BSYNC B1 ;  /* 0x0000000000017941 */ /* 0x000fea0003800000 */
.L_x_610:
        /* <DEDUP_REMOVED lines=9> */
.L_x_613:
[----:B------:R-:W-:Y:S05]  /*1b1b0*/  BSYNC B1 ;  /* 0x0000000000017941 */ /* 0x000fea0003800000 */
.L_x_612:
        /* <DEDUP_REMOVED lines=9> */
.L_x_615:
[----:B------:R-:W-:Y:S05]  /*1b250*/  BSYNC B1 ;  /* 0x0000000000017941 */ /* 0x000fea0003800000 */
.L_x_614:
        /* <DEDUP_REMOVED lines=9> */
.L_x_617:
[----:B------:R-:W-:Y:S05]  /*1b2f0*/  BSYNC B1 ;  /* 0x0000000000017941 */ /* 0x000fea0003800000 */
.L_x_616:
        /* <DEDUP_REMOVED lines=11> */
.L_x_619:
[----:B------:R-:W-:Y:S05]  /*1b3b0*/  BSYNC B1 ;  /* 0x0000000000017941 */ /* 0x000fea0003800000 */
.L_x_618:
        /* <DEDUP_REMOVED lines=12> */
.L_x_621:
[----:B------:R-:W-:Y:S05]  /*1b480*/  BSYNC B1 ;  /* 0x0000000000017941 */ /* 0x000fea0003800000 */
.L_x_620:
        /* <DEDUP_REMOVED lines=9> */
.L_x_623:
[----:B------:R-:W-:Y:S05]  /*1b520*/  BSYNC B1 ;  /* 0x0000000000017941 */ /* 0x000fea0003800000 */
.L_x_622:
        /* <DEDUP_REMOVED lines=9> */
.L_x_625:
[----:B------:R-:W-:Y:S05]  /*1b5c0*/  BSYNC B1 ;  /* 0x0000000000017941 */ /* 0x000fea0003800000 */
.L_x_624:
        /* <DEDUP_REMOVED lines=11> */
.L_x_627:
[----:B------:R-:W-:Y:S05]  /*1b680*/  BSYNC B1 ;  /* 0x0000000000017941 */ /* 0x000fea0003800000 */
.L_x_626:
        /* <DEDUP_REMOVED lines=12> */
.L_x_629:
[----:B------:R-:W-:Y:S05]  /*1b750*/  BSYNC B1 ;  /* 0x0000000000017941 */ /* 0x000fea0003800000 */
.L_x_628:
        /* <DEDUP_REMOVED lines=9> */
.L_x_631:
[----:B------:R-:W-:Y:S05]  /*1b7f0*/  BSYNC B1 ;  /* 0x0000000000017941 */ /* 0x000fea0003800000 */
.L_x_630:
        /* <DEDUP_REMOVED lines=9> */
.L_x_633:
[----:B------:R-:W-:Y:S05]  /*1b890*/  BSYNC B1 ;  /* 0x0000000000017941 */ /* 0x000fea0003800000 */
.L_x_632:
        /* <DEDUP_REMOVED lines=9> */
.L_x_635:
[----:B------:R-:W-:Y:S05]  /*1b930*/  BSYNC B1 ;  /* 0x0000000000017941 */ /* 0x000fea0003800000 */
.L_x_634:
        /* <DEDUP_REMOVED lines=9> */
.L_x_637:
[----:B------:R-:W-:Y:S05]  /*1b9d0*/  BSYNC B1 ;  /* 0x0000000000017941 */ /* 0x000fea0003800000 */
.L_x_636:
        /* <DEDUP_REMOVED lines=9> */
.L_x_639:
[----:B------:R-:W-:Y:S05]  /*1ba70*/  BSYNC B1 ;  /* 0x0000000000017941 */ /* 0x000fea0003800000 */
.L_x_638:
        /* <DEDUP_REMOVED lines=9> */
.L_x_641:
[----:B------:R-:W-:Y:S05]  /*1bb10*/  BSYNC B1 ;  /* 0x0000000000017941 */ /* 0x000fea0003800000 */
.L_x_640:
        /* <DEDUP_REMOVED lines=9> */
.L_x_643:
[----:B------:R-:W-:Y:S05]  /*1bbb0*/  BSYNC B1 ;  /* 0x0000000000017941 */ /* 0x000fea0003800000 */
.L_x_642:
        /* <DEDUP_REMOVED lines=9> */
.L_x_645:
[----:B------:R-:W-:Y:S05]  /*1bc50*/  BSYNC B1 ;  /* 0x0000000000017941 */ /* 0x000fea0003800000 */
.L_x_644:
        /* <DEDUP_REMOVED lines=9> */
.L_x_647:
[----:B------:R-:W-:Y:S05]  /*1bcf0*/  BSYNC B1 ;  /* 0x0000000000017941 */ /* 0x000fea0003800000 */
.L_x_646:
        /* <DEDUP_REMOVED lines=9> */
.L_x_649:
[----:B------:R-:W-:Y:S05]  /*1bd90*/  BSYNC B1 ;  /* 0x0000000000017941 */ /* 0x000fea0003800000 */
.L_x_648:
        /* <DEDUP_REMOVED lines=9> */
.L_x_651:
[----:B------:R-:W-:Y:S05]  /*1be30*/  BSYNC B1 ;  /* 0x0000000000017941 */ /* 0x000fea0003800000 */
.L_x_650:
        /* <DEDUP_REMOVED lines=9> */
.L_x_653:
[----:B------:R-:W-:Y:S05]  /*1bed0*/  BSYNC B1 ;  /* 0x0000000000017941 */ /* 0x000fea0003800000 */
.L_x_652:
        /* <DEDUP_REMOVED lines=9> */
.L_x_655:
[----:B------:R-:W-:Y:S05]  /*1bf70*/  BSYNC B1 ;  /* 0x0000000000017941 */ /* 0x000fea0003800000 */
.L_x_654:
        /* <DEDUP_REMOVED lines=9> */
.L_x_657:
[----:B------:R-:W-:Y:S05]  /*1c010*/  BSYNC B1 ;  /* 0x0000000000017941 */ /* 0x000fea0003800000 */
.L_x_656:
        /* <DEDUP_REMOVED lines=9> */
.L_x_659:
[----:B------:R-:W-:Y:S05]  /*1c0b0*/  BSYNC B1 ;  /* 0x0000000000017941 */ /* 0x000fea0003800000 */
.L_x_658:
        /* <DEDUP_REMOVED lines=9> */
.L_x_661:
[----:B------:R-:W-:Y:S05]  /*1c150*/  BSYNC B1 ;  /* 0x0000000000017941 */ /* 0x000fea0003800000 */
.L_x_660:
        /* <DEDUP_REMOVED lines=9> */
.L_x_663:
[----:B------:R-:W-:Y:S05]  /*1c1f0*/  BSYNC B1 ;  /* 0x0000000000017941 */ /* 0x000fea0003800000 */
.L_x_662:
        /* <DEDUP_REMOVED lines=9> */
.L_x_665:
[----:B------:R-:W-:Y:S05]  /*1c290*/  BSYNC B1 ;  /* 0x0000000000017941 */ /* 0x000fea0003800000 */
.L_x_664:
        /* <DEDUP_REMOVED lines=11> */
.L_x_667:
[----:B------:R-:W-:Y:S05]  /*1c350*/  BSYNC B1 ;  /* 0x0000000000017941 */ /* 0x000fea0003800000 */
.L_x_666:
        /* <DEDUP_REMOVED lines=12> */
.L_x_669:
[----:B------:R-:W-:Y:S05]  /*1c420*/  BSYNC B1 ;  /* 0x0000000000017941 */ /* 0x000fea0003800000 */
.L_x_668:
        /* <DEDUP_REMOVED lines=9> */
.L_x_671:
[----:B------:R-:W-:Y:S05]  /*1c4c0*/  BSYNC B1 ;  /* 0x0000000000017941 */ /* 0x000fea0003800000 */
.L_x_670:
        /* <DEDUP_REMOVED lines=9> */
.L_x_673:
[----:B------:R-:W-:Y:S05]  /*1c560*/  BSYNC B1 ;  /* 0x0000000000017941 */ /* 0x000fea0003800000 */
.L_x_672:
        /* <DEDUP_REMOVED lines=11> */
.L_x_675:
[----:B------:R-:W-:Y:S05]  /*1c620*/  BSYNC B1 ;  /* 0x0000000000017941 */ /* 0x000fea0003800000 */
.L_x_674:
        /* <DEDUP_REMOVED lines=12> */
.L_x_677:
[----:B------:R-:W-:Y:S05]  /*1c6f0*/  BSYNC B1 ;  /* 0x0000000000017941 */ /* 0x000fea0003800000 */
.L_x_676:
        /* <DEDUP_REMOVED lines=9> */
.L_x_679:
[----:B------:R-:W-:Y:S05]  /*1c790*/  BSYNC B1 ;  /* 0x0000000000017941 */ /* 0x000fea0003800000 */
.L_x_678:
        /* <DEDUP_REMOVED lines=9> */
.L_x_681:
[----:B------:R-:W-:Y:S05]  /*1c830*/  BSYNC B1 ;  /* 0x0000000000017941 */ /* 0x000fea0003800000 */
.L_x_680:
        /* <DEDUP_REMOVED lines=9> */
.L_x_683:
[----:B------:R-:W-:Y:S05]  /*1c8d0*/  BSYNC B1 ;  /* 0x0000000000017941 */ /* 0x000fea0003800000 */
.L_x_682:
        /* <DEDUP_REMOVED lines=9> */
.L_x_685:
[----:B------:R-:W-:Y:S05]  /*1c970*/  BSYNC B1 ;  /* 0x0000000000017941 */ /* 0x000fea0003800000 */
.L_x_684:
        /* <DEDUP_REMOVED lines=9> */
.L_x_687:
[----:B------:R-:W-:Y:S05]  /*1ca10*/  BSYNC B1 ;  /* 0x0000000000017941 */ /* 0x000fea0003800000 */
.L_x_686:
        /* <DEDUP_REMOVED lines=9> */
.L_x_689:
[----:B------:R-:W-:Y:S05]  /*1cab0*/  BSYNC B1 ;  /* 0x0000000000017941 */ /* 0x000fea0003800000 */
.L_x_688:
        /* <DEDUP_REMOVED lines=9> */
.L_x_691:
[----:B------:R-:W-:Y:S05]  /*1cb50*/  BSYNC B1 ;  /* 0x0000000000017941 */ /* 0x000fea0003800000 */
.L_x_690:
        /* <DEDUP_REMOVED lines=9> */
.L_x_693:
[----:B------:R-:W-:Y:S05]  /*1cbf0*/  BSYNC B1 ;  /* 0x0000000000017941 */ /* 0x000fea0003800000 */
.L_x_692:
        /* <DEDUP_REMOVED lines=9> */
.L_x_695:
[----:B------:R-:W-:Y:S05]  /*1cc90*/  BSYNC B1 ;  /* 0x0000000000017941 */ /* 0x000fea0003800000 */
.L_x_694:
        /* <DEDUP_REMOVED lines=9> */
.L_x_697:
[----:B------:R-:W-:Y:S05]  /*1cd30*/  BSYNC B1 ;  /* 0x0000000000017941 */ /* 0x000fea0003800000 */
.L_x_696:
        /* <DEDUP_REMOVED lines=9> */
.L_x_699:
[----:B------:R-:W-:Y:S05]  /*1cdd0*/  BSYNC B1 ;  /* 0x0000000000017941 */ /* 0x000fea0003800000 */
.L_x_698:
        /* <DEDUP_REMOVED lines=9> */
.L_x_701:
[----:B------:R-:W-:Y:S05]  /*1ce70*/  BSYNC B1 ;  /* 0x0000000000017941 */ /* 0x000fea0003800000 */
.L_x_700:
        /* <DEDUP_REMOVED lines=9> */
.L_x_703:
[----:B------:R-:W-:Y:S05]  /*1cf10*/  BSYNC B1 ;  /* 0x0000000000017941 */ /* 0x000fea0003800000 */
.L_x_702:
        /* <DEDUP_REMOVED lines=9> */
.L_x_705:
[----:B------:R-:W-:Y:S05]  /*1cfb0*/  BSYNC B1 ;  /* 0x0000000000017941 */ /* 0x000fea0003800000 */
.L_x_704:
[----:B-----5:R-:W-:Y:S01]  /*1cfc0*/  HADD2.F32 R3, -RZ, R17.H0_H0 ;  /* 0x20000011ff037230 */ /* 0x020fe20000004100 */
[----:B------:R-:W-:Y:S01]  /*1cfd0*/  ISETP.GT.AND P0, PT, R0, 0xe9, P0 ;  /* 0x000000e90000780c */ /* 0x000fe20000704270 */
[----:B------:R-:W-:Y:S03]  /*1cfe0*/  BSSY B1, `(.L_x_706) ;  /* 0x0000007000017945 */ /* 0x000fe60003800000 */
[----:B------:R-:W-:-:S04]  /*1cff0*/  FMUL R3, R3, R16 ;  /* 0x0000001003037220 */ /* 0x000fc80000400000 */
[----:B------:R-:W-:-:S05]  /*1d000*/  FFMA R3, R44, R2, R3 ;  /* 0x000000022c037223 */ /* 0x000fca0000000003 */
[----:B------:R-:W-:-:S05]  /*1d010*/  F2FP.F16.F32.PACK_AB R3, RZ, R3 ;  /* 0x00000003ff03723e */ /* 0x000fca00000000ff */
[----:B------:R0:W-:Y:S01]  /*1d020*/  @P5 STG.E.U16 desc[UR60][R10.64+0x1d0], R3 ;  /* 0x0001d0030a005986 */ /* 0x0001e2000c10153c */
[----:B------:R-:W-:Y:S05]  /*1d030*/  @!P0 BRA `(.L_x_707) ;  /* 0x0000000000048947 */ /* 0x000fea0003800000 */
[----:B------:R0:W5:Y:S02]  /*1d040*/  LDG.E.LTC128B.U16 R17, desc[UR60][R218.64+0x1d2] ;  /* 0x0001d23cda117981 */ /* 0x000164000c1e1520 */
.L_x_707:
[----:B------:R-:W-:Y:S05]  /*1d050*/  BSYNC B1 ;  /* 0x0000000000017941 */ /* 0x000fea0003800000 */
.L_x_706:
[----:B0----5:R-:W-:Y:S01]  /*1d060*/  HADD2.F32 R3, -RZ, R17.H0_H0 ;  /* 0x20000011ff037230 */ /* 0x021fe20000004100 */
        /* <DEDUP_REMOVED lines=8> */
.L_x_709:
[----:B------:R-:W-:Y:S05]  /*1d0f0*/  BSYNC B1 ;  /* 0x0000000000017941 */ /* 0x000fea0003800000 */
.L_x_708:
        /* <DEDUP_REMOVED lines=9> */
.L_x_711:
[----:B------:R-:W-:Y:S05]  /*1d190*/  BSYNC B1 ;  /* 0x0000000000017941 */ /* 0x000fea0003800000 */
.L_x_710:
[----:B0----5:R-:W-:Y:S01]  /*1d1a0*/  HADD2.F32 R3, -RZ, R17.H0_H0 ;  /* 0x20000011ff037230 */ /* 0x021fe20000004100 */
        /* <DEDUP_REMOVED lines=8> */
.L_x_713:
[----:B------:R-:W-:Y:S05]  /*1d230*/  BSYNC B1 ;  /* 0x0000000000017941 */ /* 0x000fea0003800000 */
.L_x_712:
[----:B-----5:R-:W-:Y:S01]  /*1d240*/  HADD2.F32 R3, -RZ, R17.H0_H0 ;  /* 0x20000011ff037230 */ /* 0x020fe20000004100 */
[----:B------:R-:W-:Y:S01]  /*1d250*/  ISETP.GT.AND P1, PT, R0, 0xe1, P2 ;  /* 0x000000e10000780c */ /* 0x000fe20001724270 */
[----:B0-----:R-:W-:Y:S01]  /*1d260*/  @P0 IMAD.MOV.U32 R10, RZ, RZ, R8 ;  /* 0x000000ffff0a0224 */ /* 0x001fe200078e0008 */
[----:B------:R-:W-:Y:S01]  /*1d270*/  BSSY B1, `(.L_x_714) ;  /* 0x0000008000017945 */ /* 0x000fe20003800000 */
[----:B------:R-:W-:Y:S02]  /*1d280*/  @P0 IMAD.MOV.U32 R11, RZ, RZ, R7 ;  /* 0x000000ffff0b0224 */ /* 0x000fe400078e0007 */
[----:B------:R-:W-:-:S04]  /*1d290*/  FMUL R3, R3, R16 ;  /* 0x0000001003037220 */ /* 0x000fc80000400000 */
[----:B------:R-:W-:-:S05]  /*1d2a0*/  FFMA R3, R32, R2, R3 ;  /* 0x0000000220037223 */ /* 0x000fca0000000003 */
[----:B------:R-:W-:-:S05]  /*1d2b0*/  F2FP.F16.F32.PACK_AB R3, RZ, R3 ;  /* 0x00000003ff03723e */ /* 0x000fca00000000ff */
[----:B------:R0:W-:Y:S01]  /*1d2c0*/  @P0 STG.E.U16 desc[UR60][R10.64+0x1c0], R3 ;  /* 0x0001c0030a000986 */ /* 0x0001e2000c10153c */
[----:B------:R-:W-:Y:S05]  /*1d2d0*/  @!P1 BRA `(.L_x_715) ;  /* 0x0000000000049947 */ /* 0x000fea0003800000 */
[----:B------:R0:W5:Y:S02]  /*1d2e0*/  LDG.E.LTC128B.U16 R17, desc[UR60][R232.64+0x1c2] ;  /* 0x0001c23ce8117981 */ /* 0x000164000c1e1520 */
.L_x_715:
[----:B------:R-:W-:Y:S05]  /*1d2f0*/  BSYNC B1 ;  /* 0x0000000000017941 */ /* 0x000fea0003800000 */
.L_x_714:
[----:B0----5:R-:W-:Y:S01]  /*1d300*/  HADD2.F32 R3, -RZ, R17.H0_H0 ;  /* 0x20000011ff037230 */ /* 0x021fe20000004100 */
[----:B------:R-:W-:Y:S01]  /*1d310*/  ISETP.GT.AND P0, PT, R0, 0xe0, P6 ;  /* 0x000000e00000780c */ /* 0x000fe20003704270 */
[----:B------:R-:W-:Y:S01]  /*1d320*/  @P1 IMAD.MOV.U32 R11, RZ, RZ, R7 ;  /* 0x000000ffff0b1224 */ /* 0x000fe200078e0007 */
[----:B------:R-:W-:Y:S02]  /*1d330*/  BSSY B1, `(.L_x_716) ;  /* 0x0000009000017945 */ /* 0x000fe40003800000 */
[----:B------:R-:W-:-:S04]  /*1d340*/  FMUL R10, R3, R16 ;  /* 0x00000010030a7220 */ /* 0x000fc80000400000 */
[----:B------:R-:W-:-:S05]  /*1d350*/  FFMA R10, R33, R2, R10 ;  /* 0x00000002210a7223 */ /* 0x000fca000000000a */
[----:B------:R-:W-:-:S04]  /*1d360*/  F2FP.F16.F32.PACK_AB R10, RZ, R10 ;  /* 0x0000000aff0a723e */ /* 0x000fc800000000ff */
[----:B------:R-:W-:Y:S02]  /*1d370*/  PRMT R3, R10, 0x7610, R3 ;  /* 0x000076100a037816 */ /* 0x000fe40000000003 */
[----:B------:R-:W-:-:S05]  /*1d380*/  @P1 MOV R10, R8 ;  /* 0x00000008000a1202 */ /* 0x000fca0000000f00 */
[----:B------:R0:W-:Y:S01]  /*1d390*/  @P1 STG.E.U16 desc[UR60][R10.64+0x1c2], R3 ;  /* 0x0001c2030a001986 */ /* 0x0001e2000c10153c */
[----:B------:R-:W-:Y:S05]  /*1d3a0*/  @!P0 BRA `(.L_x_717) ;  /* 0x0000000000048947 */ /* 0x000fea0003800000 */
[----:B------:R0:W5:Y:S02]  /*1d3b0*/  LDG.E.LTC128B.U16 R17, desc[UR60][R22.64+0x1c0] ;  /* 0x0001c03c16117981 */ /* 0x000164000c1e1520 */
.L_x_717:
[----:B------:R-:W-:Y:S05]  /*1d3c0*/  BSYNC B1 ;  /* 0x0000000000017941 */ /* 0x000fea0003800000 */
.L_x_716:
        /* <DEDUP_REMOVED lines=9> */
.L_x_719:
[----:B------:R-:W-:Y:S05]  /*1d460*/  BSYNC B1 ;  /* 0x0000000000017941 */ /* 0x000fea0003800000 */
.L_x_718:
        /* <DEDUP_REMOVED lines=9> */
.L_x_721:
[----:B------:R-:W-:Y:S05]  /*1d500*/  BSYNC B1 ;  /* 0x0000000000017941 */ /* 0x000fea0003800000 */
.L_x_720:
        /* <DEDUP_REMOVED lines=11> */
.L_x_723:
[----:B------:R-:W-:Y:S05]  /*1d5c0*/  BSYNC B1 ;  /* 0x0000000000017941 */ /* 0x000fea0003800000 */
.L_x_722:
[----:B0----5:R-:W-:Y:S01]  /*1d5d0*/  HADD2.F32 R3, -RZ, R17.H0_H0 ;  /* 0x20000011ff037230 */ /* 0x021fe20000004100 */
[----:B------:R-:W-:Y:S01]  /*1d5e0*/  ISETP.GT.AND P1, PT, R0, 0xe8, P6 ;  /* 0x000000e80000780c */ /* 0x000fe20003724270 */
[----:B------:R-:W-:Y:S03]  /*1d5f0*/  BSSY B1, `(.L_x_724) ;  /* 0x0000009000017945 */ /* 0x000fe60003800000 */
        /* <DEDUP_REMOVED lines=8> */
.L_x_725:
[----:B------:R-:W-:Y:S05]  /*1d680*/  BSYNC B1 ;  /* 0x0000000000017941 */ /* 0x000fea0003800000 */
.L_x_724:
        /* <DEDUP_REMOVED lines=9> */
.L_x_727:
[----:B------:R-:W-:Y:S05]  /*1d720*/  BSYNC B1 ;  /* 0x0000000000017941 */ /* 0x000fea0003800000 */
.L_x_726:
        /* <DEDUP_REMOVED lines=9> */
.L_x_729:
[----:B------:R-:W-:Y:S05]  /*1d7c0*/  BSYNC B1 ;  /* 0x0000000000017941 */ /* 0x000fea0003800000 */
.L_x_728:
        /* <DEDUP_REMOVED lines=9> */
.L_x_731:
[----:B------:R-:W-:Y:S05]  /*1d860*/  BSYNC B1 ;  /* 0x0000000000017941 */ /* 0x000fea0003800000 */
.L_x_730:
        /* <DEDUP_REMOVED lines=9> */
.L_x_733:
[----:B------:R-:W-:Y:S05]  /*1d900*/  BSYNC B1 ;  /* 0x0000000000017941 */ /* 0x000fea0003800000 */
.L_x_732:
        /* <DEDUP_REMOVED lines=11> */
.L_x_735:
[----:B------:R-:W-:Y:S05]  /*1d9c0*/  BSYNC B1 ;  /* 0x0000000000017941 */ /* 0x000fea0003800000 */
.L_x_734:
[----:B0----5:R-:W-:Y:S01]  /*1d9d0*/  HADD2.F32 R3, -RZ, R17.H0_H0 ;  /* 0x20000011ff037230 */ /* 0x021fe20000004100 */
[----:B------:R-:W-:Y:S01]  /*1d9e0*/  @P0 MOV R5, R13 ;  /* 0x0000000d00050202 */ /* 0x000fe20000000f00 */
[----:B------:R-:W-:Y:S01]  /*1d9f0*/  BSSY B1, `(.L_x_736) ;  /* 0x000000a000017945 */ /* 0x000fe20003800000 */
[----:B------:R-:W-:Y:S02]  /*1da00*/  ISETP.GT.AND P1, PT, R0, 0xe8, P4 ;  /* 0x000000e80000780c */ /* 0x000fe40002724270 */
[----:B------:R-:W-:-:S04]  /*1da10*/  FMUL R4, R3, R16 ;  /* 0x0000001003047220 */ /* 0x000fc80000400000 */
[----:B------:R-:W-:-:S05]  /*1da20*/  FFMA R4, R27, R2, R4 ;  /* 0x000000021b047223 */ /* 0x000fca0000000004 */
[----:B------:R-:W-:-:S04]  /*1da30*/  F2FP.F16.F32.PACK_AB R4, RZ, R4 ;  /* 0x00000004ff04723e */ /* 0x000fc800000000ff */
[----:B------:R-:W-:Y:S01]  /*1da40*/  PRMT R3, R4, 0x7610, R3 ;  /* 0x0000761004037816 */ /* 0x000fe20000000003 */
[----:B------:R-:W-:-:S05]  /*1da50*/  @P0 IMAD.MOV.U32 R4, RZ, RZ, R12 ;  /* 0x000000ffff040224 */ /* 0x000fca00078e000c */
[----:B------:R0:W-:Y:S01]  /*1da60*/  @P0 STG.E.U16 desc[UR60][R4.64+0x1c2], R3 ;  /* 0x0001c20304000986 */ /* 0x0001e2000c10153c */
[----:B------:R-:W-:Y:S05]  /*1da70*/  @!P1 BRA `(.L_x_737) ;  /* 0x0000000000049947 */ /* 0x000fea0003800000 */
[----:B------:R0:W5:Y:S02]  /*1da80*/  LDG.E.LTC128B.U16 R17, desc[UR60][R20.64+0x1d0] ;  /* 0x0001d03c14117981 */ /* 0x000164000c1e1520 */
.L_x_737:
[----:B------:R-:W-:Y:S05]  /*1da90*/  BSYNC B1 ;  /* 0x0000000000017941 */ /* 0x000fea0003800000 */
.L_x_736:
        /* <DEDUP_REMOVED lines=9> */
.L_x_739:
[----:B------:R-:W-:Y:S05]  /*1db30*/  BSYNC B1 ;  /* 0x0000000000017941 */ /* 0x000fea0003800000 */
.L_x_738:
        /* <DEDUP_REMOVED lines=9> */
.L_x_741:
[----:B------:R-:W-:Y:S05]  /*1dbd0*/  BSYNC B1 ;  /* 0x0000000000017941 */ /* 0x000fea0003800000 */
.L_x_740:
        /* <DEDUP_REMOVED lines=11> */
.L_x_743:
[----:B------:R-:W-:Y:S05]  /*1dc90*/  BSYNC B1 ;  /* 0x0000000000017941 */ /* 0x000fea0003800000 */
.L_x_742:
[----:B------:R-:W-:Y:S05]  /*1dca0*/  @!P3 BRA `(.L_x_744) ;  /* 0x0000006400d0b947 */ /* 0x000fea0003800000 */
[----:B-----5:R-:W-:-:S05]  /*1dcb0*/  HADD2.F32 R17, -RZ, R17.H0_H0 ;  /* 0x20000011ff117230 */ /* 0x020fca0000004100 */
[----:B------:R-:W-:-:S04]  /*1dcc0*/  FMUL R0, R17, R16 ;  /* 0x0000001011007220 */ /* 0x000fc80000400000 */
[----:B------:R-:W-:-:S05]  /*1dcd0*/  FFMA R0, R31, R2, R0 ;  /* 0x000000021f007223 */ /* 0x000fca0000000000 */
[----:B------:R-:W-:-:S05]  /*1dce0*/  F2FP.F16.F32.PACK_AB R0, RZ, R0 ;  /* 0x00000000ff00723e */ /* 0x000fca00000000ff */
[----:B------:R0:W-:Y:S01]  /*1dcf0*/  STG.E.U16 desc[UR60][R12.64+0x1d2], R0 ;  /* 0x0001d2000c007986 */ /* 0x0001e2000c10153c */
[----:B------:R-:W-:Y:S05]  /*1dd00*/  BRA `(.L_x_744) ;  /* 0x0000006400b87947 */ /* 0x000fea0003800000 */
.L_x_33:
[----:B------:R-:W2:Y:S01]  /*1dd10*/  LDL.LU R19, [R1+0x244] ;  /* 0x0002440001137983 */ /* 0x000ea20000300800 */
[----:B------:R-:W-:-:S03]  /*1dd20*/  ULDC.64 UR4, c[0x0][0x5c0] ;  /* 0x0001700000047ab9 */ /* 0x000fc60000000a00 */
[----:B------:R-:W3:Y:S04]  /*1dd30*/  LDL.LU R15, [R1+0x248] ;  /* 0x00024800010f7983 */ /* 0x000ee80000300800 */
[----:B------:R-:W4:Y:S04]  /*1dd40*/  LDL.LU R6, [R1+0x240] ;  /* 0x0002400001067983 */ /* 0x000f280000300800 */
[----:B------:R-:W5:Y:S04]  /*1dd50*/  LDL.LU R14, [R1+0x24c] ;  /* 0x00024c00010e7983 */ /* 0x000f680000300800 */
[----:B------:R-:W5:Y:S04]  /*1dd60*/  LDL.LU R18, [R1+0x250] ;  /* 0x0002500001127983 */ /* 0x000f680000300800 */
[----:B------:R-:W5:Y:S04]  /*1dd70*/  LDL.LU R17, [R1+0x254] ;  /* 0x0002540001117983 */ /* 0x000f680000300800 */
[----:B------:R-:W5:Y:S04]  /*1dd80*/  LDL.LU R10, [R1+0x258] ;  /* 0x00025800010a7983 */ /* 0x000f680000300800 */
[----:B------:R-:W5:Y:S04]  /*1dd90*/  LDL.LU R9, [R1+0x25c] ;  /* 0x00025c0001097983 */ /* 0x000f680000300800 */
[----:B------:R-:W5:Y:S01]  /*1dda0*/  LDL.LU R23, [R1+0x220] ;  /* 0x0002200001177983 */ /* 0x000f620000300800 */
[C---:B------:R-:W-:Y:S01]  /*1ddb0*/  LEA R12, P2, R4.reuse, UR4, 0x1 ;  /* 0x00000004040c7c11 */ /* 0x040fe2000f8408ff */
[----:B------:R-:W-:Y:S01]  /*1ddc0*/  USHF.L.U64.HI UR4, UR8, 0x4, UR9 ;  /* 0x0000000408047899 */ /* 0x000fe20008010209 */
[----:B------:R-:W-:Y:S01]  /*1ddd0*/  ISETP.GT.AND P5, PT, R3, 0x8, PT ;  /* 0x000000080300780c */ /* 0x000fe20003fa4270 */
[----:B------:R-:W5:Y:S01]  /*1dde0*/  LDL.LU R22, [R1+0x224] ;  /* 0x0002240001167983 */ /* 0x000f620000300800 */
[----:B------:R-:W-:Y:S01]  /*1ddf0*/  LEA.HI.X R13, R4, UR5, R11, 0x1, P2 ;  /* 0x00000005040d7c11 */ /* 0x000fe200090f0c0b */
[----:B------:R-:W-:Y:S01]  /*1de00*/  USHF.L.U32 UR5, UR8, 0x4, URZ ;  /* 0x0000000408057899 */ /* 0x000fe2000800063f */
[C---:B------:R-:W-:Y:S01]  /*1de10*/  ISETP.GT.AND P2, PT, R0.reuse, 0x1, P0 ;  /* 0x000000010000780c */ /* 0x040fe20000744270 */
[----:B------:R-:W5:Y:S01]  /*1de20*/  LDL.LU R21, [R1+0x228] ;  /* 0x0002280001157983 */ /* 0x000f620000300800 */
[----:B------:R-:W-:-:S03]  /*1de30*/  ISETP.GT.AND P3, PT, R0, 0x1, P5 ;  /* 0x000000010000780c */ /* 0x000fc60002f64270 */
[----:B------:R-:W5:Y:S01]  /*1de40*/  LDL.LU R20, [R1+0x22c] ;  /* 0x00022c0001147983 */ /* 0x000f620000300800 */
[----:B------:R-:W-:Y:S01]  /*1de50*/  UIMAD UR7, UR9, 0xf0, URZ ;  /* 0x000000f0090778a4 */ /* 0x000fe2000f8e023f */
[-C--:B--2---:R-:W-:Y:S02]  /*1de60*/  FMUL R4, R19, R2.reuse ;  /* 0x0000000213047220 */ /* 0x084fe40000400000 */
[----:B------:R-:W2:Y:S01]  /*1de70*/  LDL.LU R19, [R1+0x230] ;  /* 0x0002300001137983 */ /* 0x000ea20000300800 */
[----:B---3--:R-:W-:Y:S02]  /*1de80*/  FMUL R5, R15, R2 ;  /* 0x000000020f057220 */ /* 0x008fe40000400000 */
[----:B------:R-:W-:Y:S01]  /*1de90*/  F2FP.F16.F32.PACK_AB R4, RZ, R4 ;  /* 0x00000004ff04723e */ /* 0x000fe200000000ff */
[----:B----4-:R-:W-:-:S03]  /*1dea0*/  FMUL R6, R6, R2 ;  /* 0x0000000206067220 */ /* 0x010fc60000400000 */
[----:B0-----:R-:W-:Y:S02]  /*1deb0*/  PRMT R7, R4, 0x7610, R7 ;  /* 0x0000761004077816 */ /* 0x001fe40000000007 */
[----:B------:R-:W-:Y:S02]  /*1dec0*/  F2FP.F16.F32.PACK_AB R5, RZ, R5 ;  /* 0x00000005ff05723e */ /* 0x000fe400000000ff */
[----:B------:R-:W-:Y:S01]  /*1ded0*/  F2FP.F16.F32.PACK_AB R4, RZ, R6 ;  /* 0x00000006ff04723e */ /* 0x000fe200000000ff */
[----:B------:R0:W-:Y:S01]  /*1dee0*/  @P2 STG.E.U16 desc[UR60][R12.64+0x2], R7 ;  /* 0x000002070c002986 */ /* 0x0001e2000c10153c */
[----:B-----5:R-:W-:Y:S01]  /*1def0*/  FMUL R6, R14, R2 ;  /* 0x000000020e067220 */ /* 0x020fe20000400000 */
[----:B------:R-:W-:Y:S02]  /*1df00*/  ISETP.GT.AND P2, PT, R0, RZ, P5 ;  /* 0x000000ff0000720c */ /* 0x000fe40002f44270 */
[----:B------:R-:W-:-:S04]  /*1df10*/  IADD3 R14, P4, R12, UR5, RZ ;  /* 0x000000050c0e7c10 */ /* 0x000fc8000ff9e0ff */
[----:B------:R-:W-:Y:S02]  /*1df20*/  IADD3.X R15, R13, UR4, RZ, P4, !PT ;  /* 0x000000040d0f7c10 */ /* 0x000fe4000a7fe4ff */
[----:B0-----:R-:W-:Y:S02]  /*1df30*/  PRMT R7, R4, 0x7610, R7 ;  /* 0x0000761004077816 */ /* 0x001fe40000000007 */
[----:B------:R-:W-:Y:S01]  /*1df40*/  F2FP.F16.F32.PACK_AB R4, RZ, R6 ;  /* 0x00000006ff04723e */ /* 0x000fe200000000ff */
[----:B------:R-:W-:Y:S02]  /*1df50*/  FMUL R6, R17, R2 ;  /* 0x0000000211067220 */ /* 0x000fe40000400000 */
[----:B------:R0:W-:Y:S01]  /*1df60*/  @P1 STG.E.U16 desc[UR60][R12.64], R7 ;  /* 0x000000070c001986 */ /* 0x0001e2000c10153c */
[----:B------:R-:W-:Y:S02]  /*1df70*/  ISETP.GT.AND P4, PT, R0, 0x9, P0 ;  /* 0x000000090000780c */ /* 0x000fe40000784270 */
[----:B------:R-:W-:Y:S01]  /*1df80*/  F2FP.F16.F32.PACK_AB R6, RZ, R6 ;  /* 0x00000006ff06723e */ /* 0x000fe200000000ff */
[----:B------:R1:W-:Y:S01]  /*1df90*/  @P3 STG.E.U16 desc[UR60][R14.64+0x2], R4 ;  /* 0x000002040e003986 */ /* 0x0003e2000c10153c */
[----:B0-----:R-:W-:Y:S01]  /*1dfa0*/  FMUL R7, R18, R2 ;  /* 0x0000000212077220 */ /* 0x001fe20000400000 */
[----:B------:R-:W-:-:S02]  /*1dfb0*/  ISETP.GT.AND P1, PT, R0, 0x8, P5 ;  /* 0x000000080000780c */ /* 0x000fc40002f24270 */
[----:B------:R-:W3:Y:S01]  /*1dfc0*/  LDL.LU R18, [R1+0x234] ;  /* 0x0002340001127983 */ /* 0x000ee20000300800 */
[C---:B------:R-:W-:Y:S01]  /*1dfd0*/  ISETP.GT.AND P3, PT, R0.reuse, 0x8, P0 ;  /* 0x000000080000780c */ /* 0x040fe20000764270 */
[----:B-1----:R-:W-:Y:S01]  /*1dfe0*/  FMUL R4, R9, R2 ;  /* 0x0000000209047220 */ /* 0x002fe20000400000 */
[----:B------:R-:W-:Y:S01]  /*1dff0*/  F2FP.F16.F32.PACK_AB R7, RZ, R7 ;  /* 0x00000007ff07723e */ /* 0x000fe200000000ff */
[----:B------:R-:W4:Y:S04]  /*1e000*/  LDL.LU R17, [R1+0x238] ;  /* 0x0002380001117983 */ /* 0x000f280000300800 */
[----:B------:R0:W-:Y:S01]  /*1e010*/  @P2 STG.E.U16 desc[UR60][R14.64], R5 ;  /* 0x000000050e002986 */ /* 0x0001e2000c10153c */
[----:B------:R-:W-:Y:S02]  /*1e020*/  ISETP.GT.AND P2, PT, R0, 0x9, P5 ;  /* 0x000000090000780c */ /* 0x000fe40002f44270 */
[----:B------:R-:W-:Y:S01]  /*1e030*/  F2FP.F16.F32.PACK_AB R4, RZ, R4 ;  /* 0x00000004ff04723e */ /* 0x000fe200000000ff */
[----:B------:R-:W5:Y:S01]  /*1e040*/  LDL.LU R9, [R1+0x23c] ;  /* 0x00023c0001097983 */ /* 0x000f620000300800 */
[----:B0-----:R-:W-:-:S03]  /*1e050*/  FMUL R5, R10, R2 ;  /* 0x000000020a057220 */ /* 0x001fc60000400000 */
[----:B------:R-:W-:Y:S02]  /*1e060*/  @P3 STG.E.U16 desc[UR60][R12.64+0x10], R7 ;  /* 0x000010070c003986 */ /* 0x000fe4000c10153c */
[----:B------:R-:W-:Y:S02]  /*1e070*/  F2FP.F16.F32.PACK_AB R5, RZ, R5 ;  /* 0x00000005ff05723e */ /* 0x000fe400000000ff */
[----:B------:R0:W-:Y:S04]  /*1e080*/  @P4 STG.E.U16 desc[UR60][R12.64+0x12], R6 ;  /* 0x000012060c004986 */ /* 0x0001e8000c10153c */
[----:B------:R-:W-:Y:S01]  /*1e090*/  @P1 STG.E.U16 desc[UR60][R14.64+0x10], R5 ;  /* 0x000010050e001986 */ /* 0x000fe2000c10153c */
[----:B------:R-:W-:-:S03]  /*1e0a0*/  ISETP.GT.AND P1, PT, R3, 0x80, PT ;  /* 0x000000800300780c */ /* 0x000fc60003f24270 */
[----:B------:R1:W-:Y:S01]  /*1e0b0*/  @P2 STG.E.U16 desc[UR60][R14.64+0x12], R4 ;  /* 0x000012040e002986 */ /* 0x0003e2000c10153c */
[----:B------:R-:W-:Y:S01]  /*1e0c0*/  ISETP.GT.AND P2, PT, R0, RZ, P1 ;  /* 0x000000ff0000720c */ /* 0x000fe20000f44270 */
[----:B0-----:R-:W-:Y:S02]  /*1e0d0*/  FMUL R6, R23, R2 ;  /* 0x0000000217067220 */ /* 0x001fe40000400000 */
[----:B------:R-:W5:Y:S01]  /*1e0e0*/  LDL.LU R10, [R1+0x200] ;  /* 0x00020000010a7983 */ /* 0x000f620000300800 */
[----:B-1----:R-:W-:Y:S02]  /*1e0f0*/  IMAD.U32 R4, RZ, RZ, UR8 ;  /* 0x00000008ff047e24 */ /* 0x002fe4000f8e00ff */
[----:B------:R-:W-:Y:S01]  /*1e100*/  F2FP.F16.F32.PACK_AB R6, RZ, R6 ;  /* 0x00000006ff06723e */ /* 0x000fe200000000ff */
[----:B------:R-:W-:Y:S01]  /*1e110*/  FMUL R7, R21, R2 ;  /* 0x0000000215077220 */ /* 0x000fe20000400000 */
[----:B------:R-:W-:Y:S01]  /*1e120*/  ISETP.GT.AND P4, PT, R3, 0x88, PT ;  /* 0x000000880300780c */ /* 0x000fe20003f84270 */
[----:B------:R-:W-:Y:S01]  /*1e130*/  IMAD.WIDE.U32 R4, R4, 0xf0, R14 ;  /* 0x000000f004047825 */ /* 0x000fe200078e000e */
[----:B------:R-:W5:Y:S04]  /*1e140*/  LDL.LU R234, [R1+0x204] ;  /* 0x0002040001ea7983 */ /* 0x000f680000300800 */
[----:B------:R-:W-:-:S05]  /*1e150*/  IADD3 R5, R5, UR7, RZ ;  /* 0x0000000705057c10 */ /* 0x000fca000fffe0ff */
[----:B------:R0:W-:Y:S01]  /*1e160*/  @P2 STG.E.U16 desc[UR60][R4.64], R6 ;  /* 0x0000000604002986 */ /* 0x0001e2000c10153c */
[----:B------:R-:W-:Y:S01]  /*1e170*/  ISETP.GT.AND P2, PT, R0, 0x1, P1 ;  /* 0x000000010000780c */ /* 0x000fe20000f44270 */
[----:B0-----:R-:W-:-:S05]  /*1e180*/  FMUL R6, R22, R2 ;  /* 0x0000000216067220 */ /* 0x001fca0000400000 */
[----:B------:R-:W-:-:S07]  /*1e190*/  F2FP.F16.F32.PACK_AB R6, RZ, R6 ;  /* 0x00000006ff06723e */ /* 0x000fce00000000ff */
[----:B------:R0:W-:Y:S01]  /*1e1a0*/  @P2 STG.E.U16 desc[UR60][R4.64+0x2], R6 ;  /* 0x0000020604002986 */ /* 0x0001e2000c10153c */
[----:B------:R-:W-:Y:S02]  /*1e1b0*/  ISETP.GT.AND P2, PT, R0, RZ, P4 ;  /* 0x000000ff0000720c */ /* 0x000fe40002744270 */
[----:B------:R-:W-:-:S04]  /*1e1c0*/  F2FP.F16.F32.PACK_AB R7, RZ, R7 ;  /* 0x00000007ff07723e */ /* 0x000fc800000000ff */
[----:B------:R-:W-:Y:S02]  /*1e1d0*/  PRMT R8, R7, 0x7610, R8 ;  /* 0x0000761007087816 */ /* 0x000fe40000000008 */
[----:B0-----:R-:W-:-:S04]  /*1e1e0*/  IADD3 R6, P3, R4, UR5, RZ ;  /* 0x0000000504067c10 */ /* 0x001fc8000ff7e0ff */
[----:B------:R-:W-:-:S05]  /*1e1f0*/  IADD3.X R7, R5, UR4, RZ, P3, !PT ;  /* 0x0000000405077c10 */ /* 0x000fca0009ffe4ff */
[----:B------:R0:W-:Y:S01]  /*1e200*/  @P2 STG.E.U16 desc[UR60][R6.64], R8 ;  /* 0x0000000806002986 */ /* 0x0001e2000c10153c */
[----:B------:R-:W-:Y:S01]  /*1e210*/  ISETP.GT.AND P2, PT, R0, 0x1, P4 ;  /* 0x000000010000780c */ /* 0x000fe20002744270 */
[----:B0-----:R-:W-:-:S05]  /*1e220*/  FMUL R8, R20, R2 ;  /* 0x0000000214087220 */ /* 0x001fca0000400000 */
[----:B------:R-:W-:-:S07]  /*1e230*/  F2FP.F16.F32.PACK_AB R8, RZ, R8 ;  /* 0x00000008ff08723e */ /* 0x000fce00000000ff */
[----:B------:R2:W-:Y:S01]  /*1e240*/  @P2 STG.E.U16 desc[UR60][R6.64+0x2], R8 ;  /* 0x0000020806002986 */ /* 0x0005e2000c10153c */
[----:B------:R-:W-:Y:S01]  /*1e250*/  ISETP.GT.AND P2, PT, R0, 0x8, P1 ;  /* 0x000000080000780c */ /* 0x000fe20000f44270 */
[----:B--2---:R-:W-:-:S05]  /*1e260*/  FMUL R8, R19, R2 ;  /* 0x0000000213087220 */ /* 0x004fca0000400000 */
[----:B------:R-:W-:-:S07]  /*1e270*/  F2FP.F16.F32.PACK_AB R8, RZ, R8 ;  /* 0x00000008ff08723e */ /* 0x000fce00000000ff */
[----:B------:R3:W-:Y:S01]  /*1e280*/  @P2 STG.E.U16 desc[UR60][R4.64+0x10], R8 ;  /* 0x0000100804002986 */ /* 0x0007e2000c10153c */
[----:B------:R-:W-:Y:S01]  /*1e290*/  ISETP.GT.AND P2, PT, R0, 0x9, P1 ;  /* 0x000000090000780c */ /* 0x000fe20000f44270 */
[----:B---3--:R-:W-:-:S05]  /*1e2a0*/  FMUL R8, R18, R2 ;  /* 0x0000000212087220 */ /* 0x008fca0000400000 */
[----:B------:R-:W-:-:S07]  /*1e2b0*/  F2FP.F16.F32.PACK_AB R8, RZ, R8 ;  /* 0x00000008ff08723e */ /* 0x000fce00000000ff */
[----:B------:R4:W-:Y:S02]  /*1e2c0*/  @P2 STG.E.U16 desc[UR60][R4.64+0x12], R8 ;  /* 0x0000120804002986 */ /* 0x0009e4000c10153c */
[----:B----4-:R-:W-:Y:S02]  /*1e2d0*/  FMUL R8, R17, R2 ;  /* 0x0000000211087220 */ /* 0x010fe40000400000 */
[----:B------:R-:W2:Y:S04]  /*1e2e0*/  LDL.LU R17, [R1+0x208] ;  /* 0x0002080001117983 */ /* 0x000ea80000300800 */
[----:B------:R-:W3:Y:S04]  /*1e2f0*/  LDL.LU R233, [R1+0x20c] ;  /* 0x00020c0001e97983 */ /* 0x000ee80000300800 */
[----:B------:R-:W4:Y:S04]  /*1e300*/  LDL.LU R23, [R1+0x210] ;  /* 0x0002100001177983 */ /* 0x000f280000300800 */
[----:B------:R-:W4:Y:S04]  /*1e310*/  LDL.LU R22, [R1+0x214] ;  /* 0x0002140001167983 */ /* 0x000f280000300800 */
[----:B------:R-:W4:Y:S04]  /*1e320*/  LDL.LU R21, [R1+0x218] ;  /* 0x0002180001157983 */ /* 0x000f280000300800 */
[----:B------:R-:W4:Y:S01]  /*1e330*/  LDL.LU R20, [R1+0x21c] ;  /* 0x00021c0001147983 */ /* 0x000f220000300800 */
[----:B------:R-:W-:-:S02]  /*1e340*/  ISETP.GT.AND P2, PT, R0, 0x8, P4 ;  /* 0x000000080000780c */ /* 0x000fc40002744270 */
[----:B------:R-:W-:Y:S01]  /*1e350*/  F2FP.F16.F32.PACK_AB R8, RZ, R8 ;  /* 0x00000008ff08723e */ /* 0x000fe200000000ff */
[----:B------:R-:W-:Y:S01]  /*1e360*/  USHF.L.U32 UR14, UR8, 0x8, URZ ;  /* 0x00000008080e7899 */ /* 0x000fe2000800063f */
[----:B------:R-:W-:Y:S01]  /*1e370*/  IMAD.U32 R18, RZ, RZ, UR5 ;  /* 0x00000005ff127e24 */ /* 0x000fe2000f8e00ff */
[----:B------:R-:W-:Y:S01]  /*1e380*/  USHF.L.U64.HI UR13, UR8, 0x8, UR9 ;  /* 0x00000008080d7899 */ /* 0x000fe20008010209 */
[-C--:B-----5:R-:W-:Y:S01]  /*1e390*/  FMUL R10, R10, R2.reuse ;  /* 0x000000020a0a7220 */ /* 0x0a0fe20000400000 */
[----:B------:R-:W5:Y:S06]  /*1e3a0*/  LDL.LU R232, [R1+0x1ec] ;  /* 0x0001ec0001e87983 */ /* 0x000f6c0000300800 */
[----:B------:R0:W-:Y:S01]  /*1e3b0*/  @P2 STG.E.U16 desc[UR60][R6.64+0x10], R8 ;  /* 0x0000100806002986 */ /* 0x0001e2000c10153c */
[----:B------:R-:W-:Y:S01]  /*1e3c0*/  ISETP.GT.AND P2, PT, R0, 0x9, P4 ;  /* 0x000000090000780c */ /* 0x000fe20002744270 */
[----:B0-----:R-:W-:-:S05]  /*1e3d0*/  FMUL R8, R9, R2 ;  /* 0x0000000209087220 */ /* 0x001fca0000400000 */
[----:B------:R-:W-:Y:S01]  /*1e3e0*/  F2FP.F16.F32.PACK_AB R8, RZ, R8 ;  /* 0x00000008ff08723e */ /* 0x000fe200000000ff */
[----:B------:R-:W-:-:S06]  /*1e3f0*/  IMAD.U32 R9, RZ, RZ, UR4 ;  /* 0x00000004ff097e24 */ /* 0x000fcc000f8e00ff */
[----:B------:R0:W-:Y:S01]  /*1e400*/  @P2 STG.E.U16 desc[UR60][R6.64+0x12], R8 ;  /* 0x0000120806002986 */ /* 0x0001e2000c10153c */
[----:B------:R-:W-:Y:S01]  /*1e410*/  IADD3 R18, P2, P3, R18, UR14, R4 ;  /* 0x0000000e12127c10 */ /* 0x000fe2000fb5e004 */
[----:B0-----:R-:W-:Y:S01]  /*1e420*/  IMAD.U32 R6, RZ, RZ, UR8 ;  /* 0x00000008ff067e24 */ /* 0x001fe2000f8e00ff */
[----:B------:R-:W-:-:S03]  /*1e430*/  MOV R8, UR5 ;  /* 0x0000000500087c02 */ /* 0x000fc60008000f00 */
[----:B------:R-:W-:Y:S01]  /*1e440*/  IMAD.WIDE.U32 R6, R6, 0xf0, R14 ;  /* 0x000000f006067825 */ /* 0x000fe200078e000e */
[----:B------:R-:W-:-:S03]  /*1e450*/  IADD3.X R19, R9, UR13, R5, P2, P3 ;  /* 0x0000000d09137c10 */ /* 0x000fc600097e6405 */
[----:B------:R-:W-:Y:S01]  /*1e460*/  VIADD R7, R7, UR7 ;  /* 0x0000000707077c36 */ /* 0x000fe20008000000 */
[----:B------:R-:W-:-:S04]  /*1e470*/  IADD3 R8, P2, P3, R8, UR14, R6 ;  /* 0x0000000e08087c10 */ /* 0x000fc8000fb5e006 */
[----:B------:R-:W-:Y:S02]  /*1e480*/  IADD3.X R9, R9, UR13, R7, P2, P3 ;  /* 0x0000000d09097c10 */ /* 0x000fe400097e6407 */
[----:B------:R-:W-:Y:S02]  /*1e490*/  IADD3 R4, P2, R4, UR14, RZ ;  /* 0x0000000e04047c10 */ /* 0x000fe4000ff5e0ff */
[----:B------:R-:W-:Y:S02]  /*1e4a0*/  ISETP.GT.AND P3, PT, R3, 0x100, PT ;  /* 0x000001000300780c */ /* 0x000fe40003f64270 */
[----:B------:R-:W-:Y:S02]  /*1e4b0*/  IADD3.X R5, R5, UR13, RZ, P2, !PT ;  /* 0x0000000d05057c10 */ /* 0x000fe400097fe4ff */
[----:B------:R-:W-:Y:S02]  /*1e4c0*/  ISETP.GT.AND P2, PT, R0, RZ, P3 ;  /* 0x000000ff0000720c */ /* 0x000fe40001f44270 */
[----:B------:R-:W-:-:S11]  /*1e4d0*/  F2FP.F16.F32.PACK_AB R10, RZ, R10 ;  /* 0x0000000aff0a723e */ /* 0x000fd600000000ff */
[----:B------:R0:W-:Y:S01]  /*1e4e0*/  @P2 STG.E.U16 desc[UR60][R4.64], R10 ;  /* 0x0000000a04002986 */ /* 0x0001e2000c10153c */
[----:B------:R-:W-:Y:S01]  /*1e4f0*/  ISETP.GT.AND P2, PT, R0, 0x1, P3 ;  /* 0x000000010000780c */ /* 0x000fe20001f44270 */
[----:B0-----:R-:W-:-:S05]  /*1e500*/  FMUL R10, R234, R2 ;  /* 0x00000002ea0a7220 */ /* 0x001fca0000400000 */
[----:B------:R-:W-:-:S07]  /*1e510*/  F2FP.F16.F32.PACK_AB R10, RZ, R10 ;  /* 0x0000000aff0a723e */ /* 0x000fce00000000ff */
[----:B------:R0:W-:Y:S02]  /*1e520*/  @P2 STG.E.U16 desc[UR60][R4.64+0x2], R10 ;  /* 0x0000020a04002986 */ /* 0x0001e4000c10153c */
[----:B0-----:R-:W-:-:S04]  /*1e530*/  IADD3 R10, P2, R4, UR5, RZ ;  /* 0x00000005040a7c10 */ /* 0x001fc8000ff5e0ff */
[----:B------:R-:W-:Y:S02]  /*1e540*/  IADD3.X R11, R5, UR4, RZ, P2, !PT ;  /* 0x00000004050b7c10 */ /* 0x000fe400097fe4ff */
[----:B------:R-:W-:-:S04]  /*1e550*/  ISETP.GT.AND P2, PT, R3, 0x108, PT ;  /* 0x000001080300780c */ /* 0x000fc80003f44270 */
[----:B------:R-:W-:Y:S01]  /*1e560*/  ISETP.GT.AND P6, PT, R0, RZ, P2 ;  /* 0x000000ff0000720c */ /* 0x000fe200017c4270 */
[----:B--2---:R-:W-:-:S05]  /*1e570*/  FMUL R17, R17, R2 ;  /* 0x0000000211117220 */ /* 0x004fca0000400000 */
[----:B------:R-:W-:Y:S02]  /*1e580*/  F2FP.F16.F32.PACK_AB R3, RZ, R17 ;  /* 0x00000011ff03723e */ /* 0x000fe400000000ff */
[----:B------:R-:W2:Y:S05]  /*1e590*/  LDL.LU R17, [R1+0x1e8] ;  /* 0x0001e80001117983 */ /* 0x000eaa0000300800 */
[----:B------:R3:W-:Y:S01]  /*1e5a0*/  @P6 STG.E.U16 desc[UR60][R10.64], R3 ;  /* 0x000000030a006986 */ /* 0x0007e2000c10153c */
[----:B------:R-:W-:Y:S01]  /*1e5b0*/  ISETP.GT.AND P6, PT, R0, 0x1, P2 ;  /* 0x000000010000780c */ /* 0x000fe200017c4270 */
[----:B---3--:R-:W-:-:S05]  /*1e5c0*/  FMUL R3, R233, R2 ;  /* 0x00000002e9037220 */ /* 0x008fca0000400000 */
[----:B------:R-:W-:-:S07]  /*1e5d0*/  F2FP.F16.F32.PACK_AB R3, RZ, R3 ;  /* 0x00000003ff03723e */ /* 0x000fce00000000ff */
[----:B------:R0:W-:Y:S04]  /*1e5e0*/  @P6 STG.E.U16 desc[UR60][R10.64+0x2], R3 ;  /* 0x000002030a006986 */ /* 0x0001e8000c10153c */
[----:B0-----:R-:W3:Y:S04]  /*1e5f0*/  LDL.LU R10, [R1+0x1e0] ;  /* 0x0001e000010a7983 */ /* 0x001ee80000300800 */
[----:B------:R-:W5:Y:S01]  /*1e600*/  LDL.LU R11, [R1+0x1e4] ;  /* 0x0001e400010b7983 */ /* 0x000f620000300800 */
[----:B------:R-:W-:Y:S01]  /*1e610*/  ISETP.GT.AND P6, PT, R0, 0x8, P3 ;  /* 0x000000080000780c */ /* 0x000fe20001fc4270 */
[----:B----4-:R-:W-:-:S02]  /*1e620*/  FMUL R3, R23, R2 ;  /* 0x0000000217037220 */ /* 0x010fc40000400000 */
[----:B------:R-:W4:Y:S03]  /*1e630*/  LDL.LU R23, [R1+0x1f0] ;  /* 0x0001f00001177983 */ /* 0x000f260000300800 */
[----:B------:R-:W-:-:S07]  /*1e640*/  F2FP.F16.F32.PACK_AB R3, RZ, R3 ;  /* 0x00000003ff03723e */ /* 0x000fce00000000ff */
[----:B------:R0:W-:Y:S01]  /*1e650*/  @P6 STG.E.U16 desc[UR60][R4.64+0x10], R3 ;  /* 0x0000100304006986 */ /* 0x0001e2000c10153c */
[----:B------:R-:W-:Y:S01]  /*1e660*/  ISETP.GT.AND P6, PT, R0, 0x9, P3 ;  /* 0x000000090000780c */ /* 0x000fe20001fc4270 */
[----:B0-----:R-:W-:Y:S02]  /*1e670*/  FMUL R3, R22, R2 ;  /* 0x0000000216037220 */ /* 0x001fe40000400000 */
[----:B------:R-:W4:Y:S03]  /*1e680*/  LDL.LU R22, [R1+0x1f4] ;  /* 0x0001f40001167983 */ /* 0x000f260000300800 */
[----:B------:R-:W-:-:S07]  /*1e690*/  F2FP.F16.F32.PACK_AB R3, RZ, R3 ;  /* 0x00000003ff03723e */ /* 0x000fce00000000ff */
[----:B------:R0:W-:Y:S02]  /*1e6a0*/  @P6 STG.E.U16 desc[UR60][R4.64+0x12], R3 ;  /* 0x0000120304006986 */ /* 0x0001e4000c10153c */
[----:B0-----:R-:W-:Y:S01]  /*1e6b0*/  IADD3 R4, P6, R4, UR5, RZ ;  /* 0x0000000504047c10 */ /* 0x001fe2000ffde0ff */
[----:B------:R-:W-:Y:S02]  /*1e6c0*/  FMUL R3, R21, R2 ;  /* 0x0000000215037220 */ /* 0x000fe40000400000 */
[----:B------:R-:W4:Y:S01]  /*1e6d0*/  LDL.LU R21, [R1+0x1f8] ;  /* 0x0001f80001157983 */ /* 0x000f220000300800 */
[----:B------:R-:W-:Y:S02]  /*1e6e0*/  IADD3.X R5, R5, UR4, RZ, P6, !PT ;  /* 0x0000000405057c10 */ /* 0x000fe4000b7fe4ff */
[----:B------:R-:W-:Y:S02]  /*1e6f0*/  ISETP.GT.AND P6, PT, R0, 0x8, P2 ;  /* 0x000000080000780c */ /* 0x000fe400017c4270 */
[----:B------:R-:W-:-:S11]  /*1e700*/  F2FP.F16.F32.PACK_AB R3, RZ, R3 ;  /* 0x00000003ff03723e */ /* 0x000fd600000000ff */
[----:B------:R0:W-:Y:S02]  /*1e710*/  @P6 STG.E.U16 desc[UR60][R4.64+0x10], R3 ;  /* 0x0000100304006986 */ /* 0x0001e4000c10153c */
[----:B0-----:R-:W-:Y:S02]  /*1e720*/  FMUL R3, R20, R2 ;  /* 0x0000000214037220 */ /* 0x001fe40000400000 */
[----:B------:R-:W4:Y:S01]  /*1e730*/  LDL.LU R20, [R1+0x1fc] ;  /* 0x0001fc0001147983 */ /* 0x000f220000300800 */
[----:B------:R-:W-:-:S03]  /*1e740*/  ISETP.GT.AND P6, PT, R0, 0x9, P2 ;  /* 0x000000090000780c */ /* 0x000fc600017c4270 */
[----:B------:R-:W4:Y:S01]  /*1e750*/  LDL.LU R235, [R1+0x1c0] ;  /* 0x0001c00001eb7983 */ /* 0x000f220000300800 */
[----:B------:R-:W-:-:S03]  /*1e760*/  F2FP.F16.F32.PACK_AB R3, RZ, R3 ;  /* 0x00000003ff03723e */ /* 0x000fc600000000ff */
[----:B------:R-:W4:Y:S04]  /*1e770*/  LDL.LU R234, [R1+0x1c4] ;  /* 0x0001c40001ea7983 */ /* 0x000f280000300800 */
[----:B------:R-:W4:Y:S04]  /*1e780*/  LDL.LU R233, [R1+0x1c8] ;  /* 0x0001c80001e97983 */ /* 0x000f280000300800 */
[----:B------:R3:W-:Y:S01]  /*1e790*/  @P6 STG.E.U16 desc[UR60][R18.64+0x12], R3 ;  /* 0x0000120312006986 */ /* 0x0007e2000c10153c */
[----:B------:R-:W-:Y:S01]  /*1e7a0*/  ISETP.GT.AND P6, PT, R0, 0x10, P0 ;  /* 0x000000100000780c */ /* 0x000fe200007c4270 */
[----:B---3--:R-:W-:-:S05]  /*1e7b0*/  FMUL R3, R10, R2 ;  /* 0x000000020a037220 */ /* 0x008fca0000400000 */
[----:B------:R-:W-:-:S07]  /*1e7c0*/  F2FP.F16.F32.PACK_AB R3, RZ, R3 ;  /* 0x00000003ff03723e */ /* 0x000fce00000000ff */
[----:B------:R5:W-:Y:S01]  /*1e7d0*/  @P6 STG.E.U16 desc[UR60][R12.64+0x20], R3 ;  /* 0x000020030c006986 */ /* 0x000be2000c10153c */
[----:B------:R-:W-:Y:S01]  /*1e7e0*/  ISETP.GT.AND P6, PT, R0, 0x11, P0 ;  /* 0x000000110000780c */ /* 0x000fe200007c4270 */
[----:B-----5:R-:W-:-:S05]  /*1e7f0*/  FMUL R3, R11, R2 ;  /* 0x000000020b037220 */ /* 0x020fca0000400000 */
[----:B------:R-:W-:-:S07]  /*1e800*/  F2FP.F16.F32.PACK_AB R3, RZ, R3 ;  /* 0x00000003ff03723e */ /* 0x000fce00000000ff */
[----:B------:R2:W-:Y:S01]  /*1e810*/  @P6 STG.E.U16 desc[UR60][R12.64+0x22], R3 ;  /* 0x000022030c006986 */ /* 0x0005e2000c10153c */
[----:B------:R-:W-:Y:S01]  /*1e820*/  ISETP.GT.AND P6, PT, R0, 0x10, P5 ;  /* 0x000000100000780c */ /* 0x000fe20002fc4270 */
[----:B--2---:R-:W-:-:S05]  /*1e830*/  FMUL R3, R17, R2 ;  /* 0x0000000211037220 */ /* 0x004fca0000400000 */
[----:B------:R-:W-:-:S07]  /*1e840*/  F2FP.F16.F32.PACK_AB R3, RZ, R3 ;  /* 0x00000003ff03723e */ /* 0x000fce00000000ff */
[----:B------:R0:W-:Y:S01]  /*1e850*/  @P6 STG.E.U16 desc[UR60][R14.64+0x20], R3 ;  /* 0x000020030e006986 */ /* 0x0001e2000c10153c */
[----:B------:R-:W-:Y:S01]  /*1e860*/  ISETP.GT.AND P6, PT, R0, 0x11, P5 ;  /* 0x000000110000780c */ /* 0x000fe20002fc4270 */
[----:B0-----:R-:W-:Y:S02]  /*1e870*/  FMUL R3, R232, R2 ;  /* 0x00000002e8037220 */ /* 0x001fe40000400000 */
[----:B------:R-:W2:Y:S03]  /*1e880*/  LDL.LU R232, [R1+0x1cc] ;  /* 0x0001cc0001e87983 */ /* 0x000ea60000300800 */
[----:B------:R-:W-:-:S07]  /*1e890*/  F2FP.F16.F32.PACK_AB R3, RZ, R3 ;  /* 0x00000003ff03723e */ /* 0x000fce00000000ff */
[----:B------:R4:W-:Y:S01]  /*1e8a0*/  @P6 STG.E.U16 desc[UR60][R14.64+0x22], R3 ;  /* 0x000022030e006986 */ /* 0x0009e2000c10153c */
[----:B------:R-:W-:Y:S01]  /*1e8b0*/  ISETP.GT.AND P6, PT, R0, 0x18, P0 ;  /* 0x000000180000780c */ /* 0x000fe200007c4270 */
[----:B----4-:R-:W-:Y:S02]  /*1e8c0*/  FMUL R3, R23, R2 ;  /* 0x0000000217037220 */ /* 0x010fe40000400000 */
[----:B------:R-:W3:Y:S03]  /*1e8d0*/  LDL.LU R23, [R1+0x1d0] ;  /* 0x0001d00001177983 */ /* 0x000ee60000300800 */
[----:B------:R-:W-:-:S07]  /*1e8e0*/  F2FP.F16.F32.PACK_AB R3, RZ, R3 ;  /* 0x00000003ff03723e */ /* 0x000fce00000000ff */
[----:B------:R0:W-:Y:S01]  /*1e8f0*/  @P6 STG.E.U16 desc[UR60][R12.64+0x30], R3 ;  /* 0x000030030c006986 */ /* 0x0001e2000c10153c */
[----:B------:R-:W-:Y:S01]  /*1e900*/  ISETP.GT.AND P6, PT, R0, 0x19, P0 ;  /* 0x000000190000780c */ /* 0x000fe200007c4270 */
[----:B0-----:R-:W-:Y:S02]  /*1e910*/  FMUL R3, R22, R2 ;  /* 0x0000000216037220 */ /* 0x001fe40000400000 */
[----:B------:R-:W4:Y:S03]  /*1e920*/  LDL.LU R22, [R1+0x1d4] ;  /* 0x0001d40001167983 */ /* 0x000f260000300800 */
[----:B------:R-:W-:-:S07]  /*1e930*/  F2FP.F16.F32.PACK_AB R3, RZ, R3 ;  /* 0x00000003ff03723e */ /* 0x000fce00000000ff */
[----:B------:R0:W-:Y:S01]  /*1e940*/  @P6 STG.E.U16 desc[UR60][R12.64+0x32], R3 ;  /* 0x000032030c006986 */ /* 0x0001e2000c10153c */
[----:B------:R-:W-:Y:S01]  /*1e950*/  ISETP.GT.AND P6, PT, R0, 0x18, P5 ;  /* 0x000000180000780c */ /* 0x000fe20002fc4270 */
[----:B0-----:R-:W-:Y:S02]  /*1e960*/  FMUL R3, R21, R2 ;  /* 0x0000000215037220 */ /* 0x001fe40000400000 */
[----:B------:R-:W5:Y:S03]  /*1e970*/  LDL.LU R21, [R1+0x1d8] ;  /* 0x0001d80001157983 */ /* 0x000f660000300800 */
[----:B------:R-:W-:-:S07]  /*1e980*/  F2FP.F16.F32.PACK_AB R3, RZ, R3 ;  /* 0x00000003ff03723e */ /* 0x000fce00000000ff */
[----:B------:R0:W-:Y:S02]  /*1e990*/  @P6 STG.E.U16 desc[UR60][R14.64+0x30], R3 ;  /* 0x000030030e006986 */ /* 0x0001e4000c10153c */
[----:B0-----:R-:W-:Y:S02]  /*1e9a0*/  FMUL R3, R20, R2 ;  /* 0x0000000214037220 */ /* 0x001fe40000400000 */
[----:B------:R-:W5:Y:S04]  /*1e9b0*/  LDL.LU R20, [R1+0x1dc] ;  /* 0x0001dc0001147983 */ /* 0x000f680000300800 */
[----:B------:R-:W5:Y:S04]  /*1e9c0*/  LDL.LU R18, [R1+0x1a0] ;  /* 0x0001a00001127983 */ /* 0x000f680000300800 */
[----:B------:R-:W5:Y:S01]  /*1e9d0*/  LDL.LU R19, [R1+0x1a4] ;  /* 0x0001a40001137983 */ /* 0x000f620000300800 */
[----:B------:R-:W-:-:S02]  /*1e9e0*/  ISETP.GT.AND P6, PT, R0, 0x19, P5 ;  /* 0x000000190000780c */ /* 0x000fc40002fc4270 */
[----:B------:R-:W-:Y:S01]  /*1e9f0*/  F2FP.F16.F32.PACK_AB R3, RZ, R3 ;  /* 0x00000003ff03723e */ /* 0x000fe200000000ff */
[----:B------:R-:W5:Y:S10]  /*1ea00*/  LDL.LU R17, [R1+0x1ac] ;  /* 0x0001ac0001117983 */ /* 0x000f740000300800 */
[----:B------:R0:W-:Y:S01]  /*1ea10*/  @P6 STG.E.U16 desc[UR60][R14.64+0x32], R3 ;  /* 0x000032030e006986 */ /* 0x0001e2000c10153c */
[----:B------:R-:W-:Y:S01]  /*1ea20*/  ISETP.GT.AND P6, PT, R0, 0x10, P1 ;  /* 0x000000100000780c */ /* 0x000fe20000fc4270 */
[----:B0-----:R-:W-:-:S05]  /*1ea30*/  FMUL R3, R235, R2 ;  /* 0x00000002eb037220 */ /* 0x001fca0000400000 */
[----:B------:R-:W-:-:S07]  /*1ea40*/  F2FP.F16.F32.PACK_AB R3, RZ, R3 ;  /* 0x00000003ff03723e */ /* 0x000fce00000000ff */
[----:B------:R0:W-:Y:S01]  /*1ea50*/  @P6 STG.E.U16 desc[UR60][R6.64+0x20], R3 ;  /* 0x0000200306006986 */ /* 0x0001e2000c10153c */
[----:B------:R-:W-:-:S04]  /*1ea60*/  IADD3 R4, P6, R6, UR5, RZ ;  /* 0x0000000506047c10 */ /* 0x000fc8000ffde0ff */
[----:B------:R-:W-:Y:S02]  /*1ea70*/  IADD3.X R5, R7, UR4, RZ, P6, !PT ;  /* 0x0000000407057c10 */ /* 0x000fe4000b7fe4ff */
[----:B------:R-:W-:Y:S01]  /*1ea80*/  ISETP.GT.AND P6, PT, R0, 0x11, P1 ;  /* 0x000000110000780c */ /* 0x000fe20000fc4270 */
[----:B0-----:R-:W-:-:S05]  /*1ea90*/  FMUL R3, R234, R2 ;  /* 0x00000002ea037220 */ /* 0x001fca0000400000 */
[----:B------:R-:W-:-:S07]  /*1eaa0*/  F2FP.F16.F32.PACK_AB R3, RZ, R3 ;  /* 0x00000003ff03723e */ /* 0x000fce00000000ff */
        /* <DEDUP_REMOVED lines=8> */
[----:B--2---:R-:W-:-:S05]  /*1eb30*/  FMUL R3, R232, R2 ;  /* 0x00000002e8037220 */ /* 0x004fca0000400000 */
[----:B------:R-:W-:-:S07]  /*1eb40*/  F2FP.F16.F32.PACK_AB R3, RZ, R3 ;  /* 0x00000003ff03723e */ /* 0x000fce00000000ff */
[----:B------:R3:W-:Y:S01]  /*1eb50*/  @P6 STG.E.U16 desc[UR60][R4.64+0x22], R3 ;  /* 0x0000220304006986 */ /* 0x0007e2000c10153c */
[----:B------:R-:W-:Y:S01]  /*1eb60*/  ISETP.GT.AND P6, PT, R0, 0x18, P1 ;  /* 0x000000180000780c */ /* 0x000fe20000fc4270 */
[----:B---3--:R-:W-:Y:S02]  /*1eb70*/  FMUL R3, R23, R2 ;  /* 0x0000000217037220 */ /* 0x008fe40000400000 */
        /* <DEDUP_REMOVED lines=9> */
[----:B-----5:R-:W-:Y:S02]  /*1ec10*/  FMUL R3, R21, R2 ;  /* 0x0000000215037220 */ /* 0x020fe40000400000 */
[----:B------:R-:W4:Y:S03]  /*1ec20*/  LDL.LU R21, [R1+0x1b8] ;  /* 0x0001b80001157983 */ /* 0x000f260000300800 */
[----:B------:R-:W-:-:S07]  /*1ec30*/  F2FP.F16.F32.PACK_AB R3, RZ, R3 ;  /* 0x00000003ff03723e */ /* 0x000fce00000000ff */
[----:B------:R0:W-:Y:S01]  /*1ec40*/  @P6 STG.E.U16 desc[UR60][R4.64+0x30], R3 ;  /* 0x0000300304006986 */ /* 0x0001e2000c10153c */
[----:B------:R-:W-:Y:S01]  /*1ec50*/  ISETP.GT.AND P6, PT, R0, 0x19, P4 ;  /* 0x000000190000780c */ /* 0x000fe200027c4270 */
[----:B0-----:R-:W-:Y:S02]  /*1ec60*/  FMUL R3, R20, R2 ;  /* 0x0000000214037220 */ /* 0x001fe40000400000 */
[----:B------:R-:W5:Y:S03]  /*1ec70*/  LDL.LU R20, [R1+0x1bc] ;  /* 0x0001bc0001147983 */ /* 0x000f660000300800 */
[----:B------:R-:W-:Y:S01]  /*1ec80*/  F2FP.F16.F32.PACK_AB R3, RZ, R3 ;  /* 0x00000003ff03723e */ /* 0x000fe200000000ff */
[----:B------:R-:W5:Y:S06]  /*1ec90*/  LDL.LU R235, [R1+0x180] ;  /* 0x0001800001eb7983 */ /* 0x000f6c0000300800 */
[----:B------:R0:W-:Y:S01]  /*1eca0*/  @P6 STG.E.U16 desc[UR60][R4.64+0x32], R3 ;  /* 0x0000320304006986 */ /* 0x0001e2000c10153c */
[----:B------:R-:W-:-:S03]  /*1ecb0*/  ISETP.GT.AND P6, PT, R0, 0x10, P3 ;  /* 0x000000100000780c */ /* 0x000fc60001fc4270 */
[----:B------:R-:W5:Y:S04]  /*1ecc0*/  LDL.LU R234, [R1+0x184] ;  /* 0x0001840001ea7983 */ /* 0x000f680000300800 */
[----:B------:R-:W5:Y:S01]  /*1ecd0*/  LDL.LU R233, [R1+0x188] ;  /* 0x0001880001e97983 */ /* 0x000f620000300800 */
[----:B0-----:R-:W-:-:S03]  /*1ece0*/  FMUL R3, R18, R2 ;  /* 0x0000000212037220 */ /* 0x001fc60000400000 */
[----:B------:R-:W5:Y:S02]  /*1ecf0*/  LDL.LU R232, [R1+0x18c] ;  /* 0x00018c0001e87983 */ /* 0x000f640000300800 */
[----:B------:R-:W-:-:S05]  /*1ed00*/  F2FP.F16.F32.PACK_AB R3, RZ, R3 ;  /* 0x00000003ff03723e */ /* 0x000fca00000000ff */
[----:B------:R0:W-:Y:S01]  /*1ed10*/  @P6 STG.E.U16 desc[UR60][R10.64+0x20], R3 ;  /* 0x000020030a006986 */ /* 0x0001e2000c10153c */
[----:B------:R-:W-:Y:S01]  /*1ed20*/  ISETP.GT.AND P6, PT, R0, 0x11, P3 ;  /* 0x000000110000780c */ /* 0x000fe20001fc4270 */
[----:B0-----:R-:W-:-:S05]  /*1ed30*/  FMUL R3, R19, R2 ;  /* 0x0000000213037220 */ /* 0x001fca0000400000 */
[----:B------:R-:W-:-:S07]  /*1ed40*/  F2FP.F16.F32.PACK_AB R3, RZ, R3 ;  /* 0x00000003ff03723e */ /* 0x000fce00000000ff */
[----:B------:R0:W-:Y:S04]  /*1ed50*/  @P6 STG.E.U16 desc[UR60][R10.64+0x22], R3 ;  /* 0x000022030a006986 */ /* 0x0001e8000c10153c */
[----:B0-----:R-:W2:Y:S01]  /*1ed60*/  LDL.LU R3, [R1+0x1a8] ;  /* 0x0001a80001037983 */ /* 0x001ea20000300800 */
[----:B------:R-:W-:-:S04]  /*1ed70*/  IADD3 R18, P6, R10, UR5, RZ ;  /* 0x000000050a127c10 */ /* 0x000fc8000ffde0ff */
[----:B------:R-:W-:Y:S02]  /*1ed80*/  IADD3.X R19, R11, UR4, RZ, P6, !PT ;  /* 0x000000040b137c10 */ /* 0x000fe4000b7fe4ff */
[----:B------:R-:W-:Y:S01]  /*1ed90*/  ISETP.GT.AND P6, PT, R0, 0x10, P2 ;  /* 0x000000100000780c */ /* 0x000fe200017c4270 */
[----:B--2---:R-:W-:-:S05]  /*1eda0*/  FMUL R3, R3, R2 ;  /* 0x0000000203037220 */ /* 0x004fca0000400000 */
[----:B------:R-:W-:-:S07]  /*1edb0*/  F2FP.F16.F32.PACK_AB R3, RZ, R3 ;  /* 0x00000003ff03723e */ /* 0x000fce00000000ff */
[----:B------:R0:W-:Y:S01]  /*1edc0*/  @P6 STG.E.U16 desc[UR60][R18.64+0x20], R3 ;  /* 0x0000200312006986 */ /* 0x0001e2000c10153c */
[----:B------:R-:W-:Y:S01]  /*1edd0*/  ISETP.GT.AND P6, PT, R0, 0x11, P2 ;  /* 0x000000110000780c */ /* 0x000fe200017c4270 */
[----:B0-----:R-:W-:-:S05]  /*1ede0*/  FMUL R3, R17, R2 ;  /* 0x0000000211037220 */ /* 0x001fca0000400000 */
        /* <DEDUP_REMOVED lines=8> */
[----:B---3--:R-:W-:Y:S02]  /*1ee70*/  FMUL R3, R22, R2 ;  /* 0x0000000216037220 */ /* 0x008fe40000400000 */
[----:B------:R-:W3:Y:S03]  /*1ee80*/  LDL.LU R22, [R1+0x194] ;  /* 0x0001940001167983 */ /* 0x000ee60000300800 */
[----:B------:R-:W-:-:S07]  /*1ee90*/  F2FP.F16.F32.PACK_AB R3, RZ, R3 ;  /* 0x00000003ff03723e */ /* 0x000fce00000000ff */
[----:B------:R4:W-:Y:S01]  /*1eea0*/  @P6 STG.E.U16 desc[UR60][R10.64+0x32], R3 ;  /* 0x000032030a006986 */ /* 0x0009e2000c10153c */
[----:B------:R-:W-:Y:S01]  /*1eeb0*/  ISETP.GT.AND P6, PT, R0, 0x18, P2 ;  /* 0x000000180000780c */ /* 0x000fe200017c4270 */
[----:B----4-:R-:W-:Y:S02]  /*1eec0*/  FMUL R3, R21, R2 ;  /* 0x0000000215037220 */ /* 0x010fe40000400000 */
[----:B------:R-:W4:Y:S03]  /*1eed0*/  LDL.LU R21, [R1+0x198] ;  /* 0x0001980001157983 */ /* 0x000f260000300800 */
[----:B------:R-:W-:-:S07]  /*1eee0*/  F2FP.F16.F32.PACK_AB R3, RZ, R3 ;  /* 0x00000003ff03723e */ /* 0x000fce00000000ff */
[----:B------:R5:W-:Y:S02]  /*1eef0*/  @P6 STG.E.U16 desc[UR60][R8.64+0x30], R3 ;  /* 0x0000300308006986 */ /* 0x000be4000c10153c */
[-C--:B-----5:R-:W-:Y:S02]  /*1ef00*/  FMUL R3, R20, R2.reuse ;  /* 0x0000000214037220 */ /* 0x0a0fe40000400000 */
[----:B------:R-:W5:Y:S01]  /*1ef10*/  LDL.LU R20, [R1+0x19c] ;  /* 0x00019c0001147983 */ /* 0x000f620000300800 */
[C---:B------:R-:W-:Y:S02]  /*1ef20*/  ISETP.GT.AND P6, PT, R0.reuse, 0x19, P2 ;  /* 0x000000190000780c */ /* 0x040fe400017c4270 */
[----:B------:R-:W-:Y:S01]  /*1ef30*/  F2FP.F16.F32.PACK_AB R3, RZ, R3 ;  /* 0x00000003ff03723e */ /* 0x000fe200000000ff */
[----:B------:R-:W5:Y:S04]  /*1ef40*/  LDL.LU R18, [R1+0x164] ;  /* 0x0001640001127983 */ /* 0x000f680000300800 */
[----:B------:R-:W5:Y:S04]  /*1ef50*/  LDL.LU R19, [R1+0x168] ;  /* 0x0001680001137983 */ /* 0x000f680000300800 */
[----:B------:R-:W5:Y:S04]  /*1ef60*/  LDL.LU R17, [R1+0x16c] ;  /* 0x00016c0001117983 */ /* 0x000f680000300800 */
[----:B------:R0:W-:Y:S01]  /*1ef70*/  @P6 STG.E.U16 desc[UR60][R8.64+0x32], R3 ;  /* 0x0000320308006986 */ /* 0x0001e2000c10153c */
        /* <DEDUP_REMOVED lines=17> */
[----:B--2---:R-:W-:Y:S02]  /*1f090*/  FMUL R3, R23, R2 ;  /* 0x0000000217037220 */ /* 0x004fe40000400000 */
        /* <DEDUP_REMOVED lines=12> */
[----:B------:R5:W-:Y:S01]  /*1f160*/  @P6 STG.E.U16 desc[UR60][R14.64+0x50], R3 ;  /* 0x000050030e006986 */ /* 0x000be2000c10153c */
[----:B------:R-:W-:Y:S01]  /*1f170*/  ISETP.GT.AND P6, PT, R0, 0x29, P5 ;  /* 0x000000290000780c */ /* 0x000fe20002fc4270 */
[-C--:B-----5:R-:W-:Y:S02]  /*1f180*/  FMUL R3, R20, R2.reuse ;  /* 0x0000000214037220 */ /* 0x0a0fe40000400000 */
[----:B------:R-:W5:Y:S03]  /*1f190*/  LDL.LU R20, [R1+0x17c] ;  /* 0x00017c0001147983 */ /* 0x000f660000300800 */
[----:B------:R-:W-:Y:S01]  /*1f1a0*/  F2FP.F16.F32.PACK_AB R3, RZ, R3 ;  /* 0x00000003ff03723e */ /* 0x000fe200000000ff */
[----:B------:R-:W5:Y:S04]  /*1f1b0*/  LDL.LU R235, [R1+0x140] ;  /* 0x0001400001eb7983 */ /* 0x000f680000300800 */
[----:B------:R-:W5:Y:S04]  /*1f1c0*/  LDL.LU R234, [R1+0x144] ;  /* 0x0001440001ea7983 */ /* 0x000f680000300800 */
[----:B------:R-:W5:Y:S04]  /*1f1d0*/  LDL.LU R233, [R1+0x148] ;  /* 0x0001480001e97983 */ /* 0x000f680000300800 */
[----:B------:R-:W5:Y:S04]  /*1f1e0*/  LDL.LU R232, [R1+0x14c] ;  /* 0x00014c0001e87983 */ /* 0x000f680000300800 */
[----:B------:R0:W-:Y:S04]  /*1f1f0*/  @P6 STG.E.U16 desc[UR60][R14.64+0x52], R3 ;  /* 0x000052030e006986 */ /* 0x0001e8000c10153c */
[----:B0-----:R-:W2:Y:S01]  /*1f200*/  LDL.LU R3, [R1+0x160] ;  /* 0x0001600001037983 */ /* 0x001ea20000300800 */
        /* <DEDUP_REMOVED lines=390> */
[-C--:B-----5:R-:W-:Y:S02]  /*20a70*/  FMUL R3, R20, R2.reuse ;  /* 0x0000000214037220 */ /* 0x0a0fe40000400000 */
[----:B------:R-:W4:Y:S03]  /*20a80*/  LDL.LU R20, [R1+0x3c] ;  /* 0x00003c0001147983 */ /* 0x000f260000300800 */
[----:B------:R-:W-:Y:S01]  /*20a90*/  F2FP.F16.F32.PACK_AB R3, RZ, R3 ;  /* 0x00000003ff03723e */ /* 0x000fe200000000ff */
[----:B------:R-:W5:Y:S04]  /*20aa0*/  LDL.LU R235, [R1] ;  /* 0x0000000001eb7983 */ /* 0x000f680000300800 */
        /* <DEDUP_REMOVED lines=36> */
[----:B------:R4:W-:Y:S02]  /*20cf0*/  @P6 STG.E.U16 desc[UR60][R8.64+0xb0], R3 ;  /* 0x0000b00308006986 */ /* 0x0009e4000c10153c */
[----:B----4-:R-:W-:Y:S02]  /*20d00*/  FMUL R3, R20, R2 ;  /* 0x0000000214037220 */ /* 0x010fe40000400000 */
[----:B------:R-:W4:Y:S01]  /*20d10*/  LDL.LU R20, [R1+0x1c] ;  /* 0x00001c0001147983 */ /* 0x000f220000300800 */
[----:B------:R-:W-:Y:S02]  /*20d20*/  ISETP.GT.AND P6, PT, R0, 0x59, P2 ;  /* 0x000000590000780c */ /* 0x000fe400017c4270 */
[----:B------:R-:W-:-:S11]  /*20d30*/  F2FP.F16.F32.PACK_AB R3, RZ, R3 ;  /* 0x00000003ff03723e */ /* 0x000fd600000000ff */
[----:B------:R5:W-:Y:S01]  /*20d40*/  @P6 STG.E.U16 desc[UR60][R8.64+0xb2], R3 ;  /* 0x0000b20308006986 */ /* 0x000be2000c10153c */
[----:B------:R-:W-:Y:S01]  /*20d50*/  ISETP.GT.AND P6, PT, R0, 0x60, P0 ;  /* 0x000000600000780c */ /* 0x000fe200007c4270 */
[----:B-----5:R-:W-:-:S05]  /*20d60*/  FMUL R3, R235, R2 ;  /* 0x00000002eb037220 */ /* 0x020fca0000400000 */
        /* <DEDUP_REMOVED lines=19> */
[----:B------:R-:W-:-:S05]  /*20ea0*/  FMUL R224, R224, R2 ;  /* 0x00000002e0e07220 */ /* 0x000fca0000400000 */
[----:B------:R-:W-:Y:S01]  /*20eb0*/  F2FP.F16.F32.PACK_AB R224, RZ, R224 ;  /* 0x000000e0ffe0723e */ /* 0x000fe200000000ff */
[----:B------:R-:W-:-:S05]  /*20ec0*/  FMUL R225, R225, R2 ;  /* 0x00000002e1e17220 */ /* 0x000fca0000400000 */
[----:B------:R-:W-:Y:S01]  /*20ed0*/  F2FP.F16.F32.PACK_AB R225, RZ, R225 ;  /* 0x000000e1ffe1723e */ /* 0x000fe200000000ff */
[----:B------:R-:W-:-:S05]  /*20ee0*/  FMUL R226, R226, R2 ;  /* 0x00000002e2e27220 */ /* 0x000fca0000400000 */
[----:B------:R-:W-:Y:S01]  /*20ef0*/  F2FP.F16.F32.PACK_AB R226, RZ, R226 ;  /* 0x000000e2ffe2723e */ /* 0x000fe200000000ff */
[----:B------:R-:W-:-:S05]  /*20f00*/  FMUL R227, R227, R2 ;  /* 0x00000002e3e37220 */ /* 0x000fca0000400000 */
[----:B------:R-:W-:Y:S01]  /*20f10*/  F2FP.F16.F32.PACK_AB R227, RZ, R227 ;  /* 0x000000e3ffe3723e */ /* 0x000fe200000000ff */
[-C--:B------:R-:W-:Y:S01]  /*20f20*/  FMUL R228, R228, R2.reuse ;  /* 0x00000002e4e47220 */ /* 0x080fe20000400000 */
[----:B--2---:R-:W-:-:S05]  /*20f30*/  FMUL R3, R22, R2 ;  /* 0x0000000216037220 */ /* 0x004fca0000400000 */
[----:B------:R-:W-:-:S05]  /*20f40*/  F2FP.F16.F32.PACK_AB R3, RZ, R3 ;  /* 0x00000003ff03723e */ /* 0x000fca00000000ff */
[----:B------:R3:W-:Y:S01]  /*20f50*/  @P6 STG.E.U16 desc[UR60][R12.64+0xd2], R3 ;  /* 0x0000d2030c006986 */ /* 0x0007e2000c10153c */
[----:B------:R-:W-:Y:S01]  /*20f60*/  ISETP.GT.AND P6, PT, R0, 0x68, P5 ;  /* 0x000000680000780c */ /* 0x000fe20002fc4270 */
[----:B---3--:R-:W-:-:S05]  /*20f70*/  FMUL R3, R21, R2 ;  /* 0x0000000215037220 */ /* 0x008fca0000400000 */
[----:B------:R-:W-:-:S07]  /*20f80*/  F2FP.F16.F32.PACK_AB R3, RZ, R3 ;  /* 0x00000003ff03723e */ /* 0x000fce00000000ff */
[----:B------:R4:W-:Y:S01]  /*20f90*/  @P6 STG.E.U16 desc[UR60][R14.64+0xd0], R3 ;  /* 0x0000d0030e006986 */ /* 0x0009e2000c10153c */
[----:B------:R-:W-:Y:S01]  /*20fa0*/  ISETP.GT.AND P6, PT, R0, 0x69, P5 ;  /* 0x000000690000780c */ /* 0x000fe20002fc4270 */
[----:B----4-:R-:W-:-:S05]  /*20fb0*/  FMUL R3, R20, R2 ;  /* 0x0000000214037220 */ /* 0x010fca0000400000 */
[----:B------:R-:W-:-:S07]  /*20fc0*/  F2FP.F16.F32.PACK_AB R3, RZ, R3 ;  /* 0x00000003ff03723e */ /* 0x000fce00000000ff */
[----:B------:R0:W-:Y:S01]  /*20fd0*/  @P6 STG.E.U16 desc[UR60][R14.64+0xd2], R3 ;  /* 0x0000d2030e006986 */ /* 0x0001e2000c10153c */
[----:B------:R-:W-:Y:S02]  /*20fe0*/  ISETP.GT.AND P6, PT, R0, 0x60, P1 ;  /* 0x000000600000780c */ /* 0x000fe40000fc4270 */
[----:B0-----:R-:W-:-:S11]  /*20ff0*/  PRMT R3, R224, 0x7610, R3 ;  /* 0x00007610e0037816 */ /* 0x001fd60000000003 */
[----:B------:R0:W-:Y:S01]  /*21000*/  @P6 STG.E.U16 desc[UR60][R6.64+0xc0], R3 ;  /* 0x0000c00306006986 */ /* 0x0001e2000c10153c */
[----:B------:R-:W-:Y:S02]  /*21010*/  ISETP.GT.AND P6, PT, R0, 0x61, P1 ;  /* 0x000000610000780c */ /* 0x000fe40000fc4270 */
[----:B0-----:R-:W-:-:S11]  /*21020*/  PRMT R3, R225, 0x7610, R3 ;  /* 0x00007610e1037816 */ /* 0x001fd60000000003 */
[----:B------:R-:W-:Y:S01]  /*21030*/  @P6 STG.E.U16 desc[UR60][R6.64+0xc2], R3 ;  /* 0x0000c20306006986 */ /* 0x000fe2000c10153c */
[----:B------:R-:W-:-:S13]  /*21040*/  ISETP.GT.AND P6, PT, R0, 0x60, P4 ;  /* 0x000000600000780c */ /* 0x000fda00027c4270 */
[----:B------:R-:W-:Y:S01]  /*21050*/  @P6 STG.E.U16 desc[UR60][R4.64+0xc0], R226 ;  /* 0x0000c0e204006986 */ /* 0x000fe2000c10153c */
[----:B------:R-:W-:Y:S02]  /*21060*/  ISETP.GT.AND P6, PT, R0, 0x61, P4 ;  /* 0x000000610000780c */ /* 0x000fe400027c4270 */
[----:B------:R-:W-:-:S11]  /*21070*/  F2FP.F16.F32.PACK_AB R228, RZ, R228 ;  /* 0x000000e4ffe4723e */ /* 0x000fd600000000ff */
[----:B------:R-:W-:Y:S01]  /*21080*/  @P6 STG.E.U16 desc[UR60][R4.64+0xc2], R227 ;  /* 0x0000c2e304006986 */ /* 0x000fe2000c10153c */
[----:B------:R-:W-:Y:S01]  /*21090*/  ISETP.GT.AND P6, PT, R0, 0x68, P1 ;  /* 0x000000680000780c */ /* 0x000fe20000fc4270 */
[----:B------:R-:W-:-:S12]  /*210a0*/  FMUL R229, R229, R2 ;  /* 0x00000002e5e57220 */ /* 0x000fd80000400000 */
[----:B------:R-:W-:Y:S01]  /*210b0*/  @P6 STG.E.U16 desc[UR60][R6.64+0xd0], R228 ;  /* 0x0000d0e406006986 */ /* 0x000fe2000c10153c */
[----:B------:R-:W-:Y:S02]  /*210c0*/  ISETP.GT.AND P6, PT, R0, 0x69, P1 ;  /* 0x000000690000780c */ /* 0x000fe40000fc4270 */
[----:B------:R-:W-:Y:S01]  /*210d0*/  F2FP.F16.F32.PACK_AB R229, RZ, R229 ;  /* 0x000000e5ffe5723e */ /* 0x000fe200000000ff */
[----:B------:R-:W-:-:S10]  /*210e0*/  FMUL R230, R230, R2 ;  /* 0x00000002e6e67220 */ /* 0x000fd40000400000 */
        /* <DEDUP_REMOVED lines=729> */
[C---:B------:R-:W-:Y:S02]  /*23e80*/  ISETP.GT.AND P6, PT, R0.reuse, 0xe8, P0 ;  /* 0x000000e80000780c */ /* 0x040fe400007c4270 */
[----:B------:R-:W-:Y:S02]  /*23e90*/  ISETP.GT.AND P0, PT, R0, 0xe9, P0 ;  /* 0x000000e90000780c */ /* 0x000fe40000704270 */
[----:B------:R-:W-:Y:S01]  /*23ea0*/  F2FP.F16.F32.PACK_AB R45, RZ, R45 ;  /* 0x0000002dff2d723e */ /* 0x000fe200000000ff */
[-C--:B------:R-:W-:Y:S01]  /*23eb0*/  FMUL R44, R44, R2.reuse ;  /* 0x000000022c2c7220 */ /* 0x080fe20000400000 */
[----:B------:R-:W-:-:S09]  /*23ec0*/  FMUL R46, R46, R2 ;  /* 0x000000022e2e7220 */ /* 0x000fd20000400000 */
[----:B------:R-:W-:Y:S01]  /*23ed0*/  @P0 STG.E.U16 desc[UR60][R12.64+0x1d2], R45 ;  /* 0x0001d22d0c000986 */ /* 0x000fe2000c10153c */
[C---:B------:R-:W-:Y:S02]  /*23ee0*/  ISETP.GT.AND P0, PT, R0.reuse, 0xe8, P5 ;  /* 0x000000e80000780c */ /* 0x040fe40002f04270 */
[----:B------:R-:W-:Y:S02]  /*23ef0*/  F2FP.F16.F32.PACK_AB R44, RZ, R44 ;  /* 0x0000002cff2c723e */ /* 0x000fe400000000ff */
[----:B------:R-:W-:Y:S02]  /*23f00*/  F2FP.F16.F32.PACK_AB R46, RZ, R46 ;  /* 0x0000002eff2e723e */ /* 0x000fe400000000ff */
[----:B------:R-:W-:Y:S01]  /*23f10*/  ISETP.GT.AND P5, PT, R0, 0xe9, P5 ;  /* 0x000000e90000780c */ /* 0x000fe20002fa4270 */
[----:B------:R0:W-:Y:S01]  /*23f20*/  @P6 STG.E.U16 desc[UR60][R12.64+0x1d0], R44 ;  /* 0x0001d02c0c006986 */ /* 0x0001e2000c10153c */
[-C--:B------:R-:W-:Y:S01]  /*23f30*/  FMUL R47, R47, R2.reuse ;  /* 0x000000022f2f7220 */ /* 0x080fe20000400000 */
[----:B------:R-:W-:-:S04]  /*23f40*/  FMUL R32, R32, R2 ;  /* 0x0000000220207220 */ /* 0x000fc80000400000 */
[----:B------:R-:W-:Y:S01]  /*23f50*/  @P0 STG.E.U16 desc[UR60][R14.64+0x1d0], R46 ;  /* 0x0001d02e0e000986 */ /* 0x000fe2000c10153c */
[----:B------:R-:W-:Y:S02]  /*23f60*/  ISETP.GT.AND P0, PT, R0, 0xe0, P1 ;  /* 0x000000e00000780c */ /* 0x000fe40000f04270 */
[----:B------:R-:W-:Y:S02]  /*23f70*/  F2FP.F16.F32.PACK_AB R47, RZ, R47 ;  /* 0x0000002fff2f723e */ /* 0x000fe400000000ff */
[----:B------:R-:W-:-:S03]  /*23f80*/  F2FP.F16.F32.PACK_AB R32, RZ, R32 ;  /* 0x00000020ff20723e */ /* 0x000fc600000000ff */
[----:B------:R-:W-:Y:S01]  /*23f90*/  @P5 STG.E.U16 desc[UR60][R14.64+0x1d2], R47 ;  /* 0x0001d22f0e005986 */ /* 0x000fe2000c10153c */
[----:B------:R-:W-:Y:S01]  /*23fa0*/  ISETP.GT.AND P5, PT, R0, 0xe1, P1 ;  /* 0x000000e10000780c */ /* 0x000fe20000fa4270 */
[----:B------:R-:W-:-:S04]  /*23fb0*/  FMUL R33, R33, R2 ;  /* 0x0000000221217220 */ /* 0x000fc80000400000 */
[----:B------:R-:W-:Y:S01]  /*23fc0*/  @P0 STG.E.U16 desc[UR60][R6.64+0x1c0], R32 ;  /* 0x0001c02006000986 */ /* 0x000fe2000c10153c */
[----:B------:R-:W-:Y:S01]  /*23fd0*/  ISETP.GT.AND P0, PT, R0, 0xe0, P4 ;  /* 0x000000e00000780c */ /* 0x000fe20002704270 */
[----:B------:R-:W-:Y:S01]  /*23fe0*/  FMUL R34, R34, R2 ;  /* 0x0000000222227220 */ /* 0x000fe20000400000 */
[----:B------:R-:W-:-:S04]  /*23ff0*/  F2FP.F16.F32.PACK_AB R33, RZ, R33 ;  /* 0x00000021ff21723e */ /* 0x000fc800000000ff */
[----:B------:R-:W-:Y:S01]  /*24000*/  F2FP.F16.F32.PACK_AB R34, RZ, R34 ;  /* 0x00000022ff22723e */ /* 0x000fe200000000ff */
[----:B------:R-:W-:Y:S01]  /*24010*/  @P5 STG.E.U16 desc[UR60][R6.64+0x1c2], R33 ;  /* 0x0001c22106005986 */ /* 0x000fe2000c10153c */
[----:B------:R-:W-:Y:S01]  /*24020*/  ISETP.GT.AND P5, PT, R0, 0xe1, P4 ;  /* 0x000000e10000780c */ /* 0x000fe200027a4270 */
[----:B------:R-:W-:-:S04]  /*24030*/  FMUL R35, R35, R2 ;  /* 0x0000000223237220 */ /* 0x000fc80000400000 */
[----:B------:R-:W-:Y:S01]  /*24040*/  @P0 STG.E.U16 desc[UR60][R4.64+0x1c0], R34 ;  /* 0x0001c02204000986 */ /* 0x000fe2000c10153c */
[C---:B------:R-:W-:Y:S02]  /*24050*/  ISETP.GT.AND P0, PT, R0.reuse, 0xe8, P1 ;  /* 0x000000e80000780c */ /* 0x040fe40000f04270 */
[----:B------:R-:W-:Y:S01]  /*24060*/  ISETP.GT.AND P1, PT, R0, 0xe9, P1 ;  /* 0x000000e90000780c */ /* 0x000fe20000f24270 */
[-C--:B------:R-:W-:Y:S01]  /*24070*/  FMUL R36, R36, R2.reuse ;  /* 0x0000000224247220 */ /* 0x080fe20000400000 */
[----:B------:R-:W-:Y:S01]  /*24080*/  F2FP.F16.F32.PACK_AB R35, RZ, R35 ;  /* 0x00000023ff23723e */ /* 0x000fe200000000ff */
[----:B------:R-:W-:-:S03]  /*24090*/  FMUL R37, R37, R2 ;  /* 0x0000000225257220 */ /* 0x000fc60000400000 */
[----:B------:R-:W-:Y:S01]  /*240a0*/  F2FP.F16.F32.PACK_AB R36, RZ, R36 ;  /* 0x00000024ff24723e */ /* 0x000fe200000000ff */
[----:B------:R-:W-:Y:S01]  /*240b0*/  @P5 STG.E.U16 desc[UR60][R4.64+0x1c2], R35 ;  /* 0x0001c22304005986 */ /* 0x000fe2000c10153c */
[----:B------:R-:W-:Y:S02]  /*240c0*/  F2FP.F16.F32.PACK_AB R37, RZ, R37 ;  /* 0x00000025ff25723e */ /* 0x000fe400000000ff */
[----:B------:R-:W-:-:S03]  /*240d0*/  ISETP.GT.AND P5, PT, R0, 0xe8, P4 ;  /* 0x000000e80000780c */ /* 0x000fc600027a4270 */
[----:B0-----:R-:W-:Y:S02]  /*240e0*/  @P1 IMAD.MOV.U32 R12, RZ, RZ, R6 ;  /* 0x000000ffff0c1224 */ /* 0x001fe400078e0006 */
[----:B------:R-:W-:Y:S02]  /*240f0*/  @P1 IMAD.MOV.U32 R13, RZ, RZ, R7 ;  /* 0x000000ffff0d1224 */ /* 0x000fe400078e0007 */
[----:B------:R-:W-:Y:S01]  /*24100*/  FMUL R38, R38, R2 ;  /* 0x0000000226267220 */ /* 0x000fe20000400000 */
[----:B------:R-:W-:Y:S01]  /*24110*/  @P0 STG.E.U16 desc[UR60][R6.64+0x1d0], R36 ;  /* 0x0001d02406000986 */ /* 0x000fe2000c10153c */
[----:B------:R-:W-:-:S03]  /*24120*/  ISETP.GT.AND P4, PT, R0, 0xe9, P4 ;  /* 0x000000e90000780c */ /* 0x000fc60002784270 */
[----:B------:R-:W-:Y:S01]  /*24130*/  @P1 STG.E.U16 desc[UR60][R12.64+0x1d2], R37 ;  /* 0x0001d2250c001986 */ /* 0x000fe2000c10153c */
[----:B------:R-:W-:Y:S01]  /*24140*/  ISETP.GT.AND P1, PT, R0, 0xe0, P3 ;  /* 0x000000e00000780c */ /* 0x000fe20001f24270 */
[----:B------:R-:W-:Y:S01]  /*24150*/  FMUL R39, R39, R2 ;  /* 0x0000000227277220 */ /* 0x000fe20000400000 */
[----:B------:R-:W-:Y:S01]  /*24160*/  F2FP.F16.F32.PACK_AB R38, RZ, R38 ;  /* 0x00000026ff26723e */ /* 0x000fe200000000ff */
[----:B------:R-:W-:Y:S01]  /*24170*/  FMUL R24, R24, R2 ;  /* 0x0000000218187220 */ /* 0x000fe20000400000 */
[C---:B------:R-:W-:Y:S02]  /*24180*/  ISETP.GT.AND P0, PT, R0.reuse, 0xe1, P3 ;  /* 0x000000e10000780c */ /* 0x040fe40001f04270 */
[----:B------:R-:W-:Y:S01]  /*24190*/  F2FP.F16.F32.PACK_AB R39, RZ, R39 ;  /* 0x00000027ff27723e */ /* 0x000fe200000000ff */
[----:B------:R-:W-:Y:S01]  /*241a0*/  @P5 STG.E.U16 desc[UR60][R4.64+0x1d0], R38 ;  /* 0x0001d02604005986 */ /* 0x000fe2000c10153c */
[----:B------:R-:W-:Y:S02]  /*241b0*/  F2FP.F16.F32.PACK_AB R24, RZ, R24 ;  /* 0x00000018ff18723e */ /* 0x000fe400000000ff */
[----:B------:R-:W-:Y:S01]  /*241c0*/  ISETP.GT.AND P5, PT, R0, 0xe0, P2 ;  /* 0x000000e00000780c */ /* 0x000fe200017a4270 */
[-C--:B------:R-:W-:Y:S01]  /*241d0*/  FMUL R25, R25, R2.reuse ;  /* 0x0000000219197220 */ /* 0x080fe20000400000 */
[----:B------:R0:W-:Y:S01]  /*241e0*/  @P4 STG.E.U16 desc[UR60][R4.64+0x1d2], R39 ;  /* 0x0001d22704004986 */ /* 0x0001e2000c10153c */
[----:B------:R-:W-:-:S03]  /*241f0*/  FMUL R26, R26, R2 ;  /* 0x000000021a1a7220 */ /* 0x000fc60000400000 */
[----:B------:R-:W-:Y:S01]  /*24200*/  @P1 STG.E.U16 desc[UR60][R10.64+0x1c0], R24 ;  /* 0x0001c0180a001986 */ /* 0x000fe2000c10153c */
[C---:B------:R-:W-:Y:S02]  /*24210*/  ISETP.GT.AND P1, PT, R0.reuse, 0xe1, P2 ;  /* 0x000000e10000780c */ /* 0x040fe40001724270 */
[----:B------:R-:W-:Y:S02]  /*24220*/  F2FP.F16.F32.PACK_AB R25, RZ, R25 ;  /* 0x00000019ff19723e */ /* 0x000fe400000000ff */
[C---:B------:R-:W-:Y:S01]  /*24230*/  ISETP.GT.AND P4, PT, R0.reuse, 0xe8, P2 ;  /* 0x000000e80000780c */ /* 0x040fe20001784270 */
[----:B------:R-:W-:Y:S01]  /*24240*/  FMUL R27, R27, R2 ;  /* 0x000000021b1b7220 */ /* 0x000fe20000400000 */
[----:B------:R-:W-:Y:S01]  /*24250*/  F2FP.F16.F32.PACK_AB R26, RZ, R26 ;  /* 0x0000001aff1a723e */ /* 0x000fe200000000ff */
[----:B0-----:R-:W-:Y:S01]  /*24260*/  @P5 IMAD.MOV.U32 R5, RZ, RZ, R9 ;  /* 0x000000ffff055224 */ /* 0x001fe200078e0009 */
[----:B------:R-:W-:Y:S01]  /*24270*/  @P5 MOV R4, R8 ;  /* 0x0000000800045202 */ /* 0x000fe20000000f00 */
[----:B------:R-:W-:Y:S01]  /*24280*/  @P0 STG.E.U16 desc[UR60][R10.64+0x1c2], R25 ;  /* 0x0001c2190a000986 */ /* 0x000fe2000c10153c */
[----:B------:R-:W-:-:S02]  /*24290*/  ISETP.GT.AND P0, PT, R0, 0xe8, P3 ;  /* 0x000000e80000780c */ /* 0x000fc40001f04270 */
[C---:B------:R-:W-:Y:S01]  /*242a0*/  ISETP.GT.AND P3, PT, R0.reuse, 0xe9, P3 ;  /* 0x000000e90000780c */ /* 0x040fe20001f64270 */
[----:B------:R0:W-:Y:S01]  /*242b0*/  @P5 STG.E.U16 desc[UR60][R4.64+0x1c0], R26 ;  /* 0x0001c01a04005986 */ /* 0x0001e2000c10153c */
[----:B------:R-:W-:Y:S01]  /*242c0*/  ISETP.GT.AND P2, PT, R0, 0xe9, P2 ;  /* 0x000000e90000780c */ /* 0x000fe20001744270 */
[-C--:B------:R-:W-:Y:S01]  /*242d0*/  FMUL R28, R28, R2.reuse ;  /* 0x000000021c1c7220 */ /* 0x080fe20000400000 */
[-C--:B------:R-:W-:Y:S01]  /*242e0*/  FMUL R29, R29, R2.reuse ;  /* 0x000000021d1d7220 */ /* 0x080fe20000400000 */
[----:B------:R-:W-:Y:S01]  /*242f0*/  F2FP.F16.F32.PACK_AB R27, RZ, R27 ;  /* 0x0000001bff1b723e */ /* 0x000fe200000000ff */
[-C--:B------:R-:W-:Y:S01]  /*24300*/  FMUL R30, R30, R2.reuse ;  /* 0x000000021e1e7220 */ /* 0x080fe20000400000 */
[----:B------:R-:W-:Y:S01]  /*24310*/  FMUL R31, R31, R2 ;  /* 0x000000021f1f7220 */ /* 0x000fe20000400000 */
[----:B------:R-:W-:Y:S01]  /*24320*/  F2FP.F16.F32.PACK_AB R28, RZ, R28 ;  /* 0x0000001cff1c723e */ /* 0x000fe200000000ff */
[----:B0-----:R-:W-:Y:S02]  /*24330*/  @P1 IMAD.MOV.U32 R4, RZ, RZ, R8 ;  /* 0x000000ffff041224 */ /* 0x001fe400078e0008 */
[----:B------:R-:W-:Y:S01]  /*24340*/  @P1 IMAD.MOV.U32 R5, RZ, RZ, R9 ;  /* 0x000000ffff051224 */ /* 0x000fe200078e0009 */
[----:B------:R-:W-:-:S02]  /*24350*/  F2FP.F16.F32.PACK_AB R29, RZ, R29 ;  /* 0x0000001dff1d723e */ /* 0x000fc400000000ff */
[----:B------:R-:W-:Y:S02]  /*24360*/  F2FP.F16.F32.PACK_AB R30, RZ, R30 ;  /* 0x0000001eff1e723e */ /* 0x000fe400000000ff */
[----:B------:R0:W-:Y:S01]  /*24370*/  @P1 STG.E.U16 desc[UR60][R4.64+0x1c2], R27 ;  /* 0x0001c21b04001986 */ /* 0x0001e2000c10153c */
[----:B------:R-:W-:-:S03]  /*24380*/  F2FP.F16.F32.PACK_AB R31, RZ, R31 ;  /* 0x0000001fff1f723e */ /* 0x000fc600000000ff */
[----:B------:R1:W-:Y:S04]  /*24390*/  @P0 STG.E.U16 desc[UR60][R10.64+0x1d0], R28 ;  /* 0x0001d01c0a000986 */ /* 0x0003e8000c10153c */
[----:B------:R1:W-:Y:S01]  /*243a0*/  @P3 STG.E.U16 desc[UR60][R10.64+0x1d2], R29 ;  /* 0x0001d21d0a003986 */ /* 0x0003e2000c10153c */
[----:B0-----:R-:W-:Y:S01]  /*243b0*/  @P4 MOV R4, R8 ;  /* 0x0000000800044202 */ /* 0x001fe20000000f00 */
[----:B------:R-:W-:-:S05]  /*243c0*/  @P4 IMAD.MOV.U32 R5, RZ, RZ, R9 ;  /* 0x000000ffff054224 */ /* 0x000fca00078e0009 */
[----:B------:R1:W-:Y:S04]  /*243d0*/  @P4 STG.E.U16 desc[UR60][R4.64+0x1d0], R30 ;  /* 0x0001d01e04004986 */ /* 0x0003e8000c10153c */
[----:B------:R1:W-:Y:S02]  /*243e0*/  @P2 STG.E.U16 desc[UR60][R8.64+0x1d2], R31 ;  /* 0x0001d21f08002986 */ /* 0x0003e4000c10153c */
.L_x_744:
[----:B------:R-:W-:Y:S05]  /*243f0*/  BSYNC B0 ;  /* 0x0000000000007941 */ /* 0x000fea0003800000 */
.L_x_32:
[----:B01----:R-:W2:Y:S04]  /*24400*/  LDL.LU R5, [R1+0x29c] ;  /* 0x00029c0001057983 */ /* 0x003ea80000300800 */
[----:B------:R-:W2:Y:S01]  /*24410*/  LDL.LU R4, [R1+0x2b0] ;  /* 0x0002b00001047983 */ /* 0x000ea20000300800 */
[----:B------:R-:W-:Y:S01]  /*24420*/  ULDC UR4, c[0x0][0xc] ;  /* 0x0000030000047ab9 */ /* 0x000fe20000000800 */
[----:B------:R-:W-:Y:S01]  /*24430*/  ULDC UR5, c[0x0][0x10] ;  /* 0x0000040000057ab9 */ /* 0x000fe20000000800 */
[----:B------:R-:W2:Y:S01]  /*24440*/  LDC R3, c[0x0][0x14] ;  /* 0x00000500ff037b82 */ /* 0x000ea20000000800 */
[----:B------:R-:W-:Y:S01]  /*24450*/  UIMAD.WIDE.U32 UR4, UR4, UR5, URZ ;  /* 0x00000005040472a5 */ /* 0x000fe2000f8e003f */
[----:B------:R-:W-:-:S05]  /*24460*/  PRMT R0, RZ, 0x7610, R0 ;  /* 0x00007610ff007816 */ /* 0x000fca0000000000 */
[----:B--2---:R-:W-:-:S04]  /*24470*/  IMAD.WIDE.U32 R4, R3, UR4, R4 ;  /* 0x0000000403047c25 */ /* 0x004fc8000f8e0004 */
[----:B------:R-:W-:Y:S01]  /*24480*/  IMAD R3, R3, UR5, RZ ;  /* 0x0000000503037c24 */ /* 0x000fe2000f8e02ff */
[----:B------:R-:W-:Y:S01]  /*24490*/  ULDC.64 UR4, c[0x0][0x650] ;  /* 0x0001940000047ab9 */ /* 0x000fe20000000a00 */
[----:B----4-:R-:W-:Y:S01]  /*244a0*/  IMAD.MOV.U32 R21, RZ, RZ, R4 ;  /* 0x000000ffff157224 */ /* 0x010fe200078e0004 */
[----:B------:R-:W-:Y:S01]  /*244b0*/  ISETP.GE.U32.AND P0, PT, R4, UR4, PT ;  /* 0x0000000404007c0c */ /* 0x000fe2000bf06070 */
[----:B------:R-:W-:Y:S01]  /*244c0*/  IMAD.IADD R23, R5, 0x1, R3 ;  /* 0x0000000105177824 */ /* 0x000fe200078e0203 */
[----:B------:R-:W-:Y:S02]  /*244d0*/  UMOV UR4, 0xffffffff ;  /* 0xffffffff00047882 */ /* 0x000fe40000000000 */
[----:B------:R-:W-:Y:S02]  /*244e0*/  MOV R3, UR4 ;  /* 0x0000000400037c02 */ /* 0x000fe40008000f00 */
[----:B------:R0:W-:Y:S01]  /*244f0*/  STL [R1+0x29c], R23 ;  /* 0x00029c1701007387 */ /* 0x0001e20000100800 */
[----:B------:R-:W-:Y:S01]  /*24500*/  ISETP.GE.U32.AND.EX P0, PT, R23, UR5, PT, P0 ;  /* 0x0000000517007c0c */ /* 0x000fe2000bf06100 */
[----:B------:R-:W-:-:S02]  /*24510*/  UMOV UR5, 0xffffffff ;  /* 0xffffffff00057882 */ /* 0x000fc40000000000 */
[----:B------:R0:W-:Y:S01]  /*24520*/  STL [R1+0x2b0], R21 ;  /* 0x0002b01501007387 */ /* 0x0001e20000100800 */
[----:B------:R-:W-:-:S03]  /*24530*/  IMAD.U32 R18, RZ, RZ, UR5 ;  /* 0x00000005ff127e24 */ /* 0x000fc6000f8e00ff */
[----:B------:R0:W-:Y:S06]  /*24540*/  STL [R1+0x290], R3 ;  /* 0x0002900301007387 */ /* 0x0001ec0000100800 */
[----:B------:R-:W-:Y:S05]  /*24550*/  @P0 BRA `(.L_x_745) ;  /* 0x0000000400840947 */ /* 0x000fea0003800000 */
[----:B-----5:R-:W1:Y:S01]  /*24560*/  S2R R17, SR_CTAID.X ;  /* 0x0000000000117919 */ /* 0x020e620000002500 */
[----:B------:R-:W2:Y:S01]  /*24570*/  LDC.64 R10, c[0x0][0x628] ;  /* 0x00018a00ff0a7b82 */ /* 0x000ea20000000a00 */
[----:B------:R-:W-:Y:S01]  /*24580*/  ULDC UR4, c[0x0][0x150] ;  /* 0x0000540000047ab9 */ /* 0x000fe20000000800 */
[----:B------:R-:W-:Y:S01]  /*24590*/  IMAD.MOV.U32 R8, RZ, RZ, R21 ;  /* 0x000000ffff087224 */ /* 0x000fe200078e0015 */
[----:B------:R-:W4:Y:S01]  /*245a0*/  S2R R19, SR_CTAID.Y ;  /* 0x0000000000137919 */ /* 0x000f220000002600 */
[----:B------:R-:W-:-:S04]  /*245b0*/  IMAD.MOV.U32 R9, RZ, RZ, R23 ;  /* 0x000000ffff097224 */ /* 0x000fc800078e0017 */
[----:B------:R-:W0:Y:S08]  /*245c0*/  LDC R20, c[0x0][0x144] ;  /* 0x00005100ff147b82 */ /* 0x000e300000000800 */
[----:B------:R-:W0:Y:S08]  /*245d0*/  LDC R12, c[0x0][0x630] ;  /* 0x00018c00ff0c7b82 */ /* 0x000e300000000800 */
[----:B------:R-:W0:Y:S01]  /*245e0*/  LDC.64 R14, c[0x0][0x620] ;  /* 0x00018800ff0e7b82 */ /* 0x000e220000000a00 */
[----:B--2---:R-:W-:-:S04]  /*245f0*/  ISETP.NE.U32.AND P0, PT, R10, RZ, PT ;  /* 0x000000ff0a00720c */ /* 0x004fc80003f05070 */
[----:B------:R-:W-:Y:S02]  /*24600*/  ISETP.NE.AND.EX P0, PT, R11, RZ, PT, P0 ;  /* 0x000000ff0b00720c */ /* 0x000fe40003f05300 */
[----:B-1----:R-:W-:-:S05]  /*24610*/  I2FP.F32.U32 R0, R17 ;  /* 0x0000001100007245 */ /* 0x002fca0000201000 */
[----:B------:R-:W-:-:S04]  /*24620*/  FMUL R0, R0, UR4 ;  /* 0x0000000400007c20 */ /* 0x000fc80008400000 */
[----:B------:R1:W2:Y:S02]  /*24630*/  F2I.U32.TRUNC.NTZ R18, R0 ;  /* 0x0000000000127305 */ /* 0x0002a4000020f000 */
[----:B----4-:R-:W-:Y:S05]  /*24640*/  @!P0 BRA `(.L_x_746) ;  /* 0x0000000000288947 */ /* 0x010fea0003800000 */
[----:B-1----:R-:W0:Y:S02]  /*24650*/  LDC R0, c[0x0][0x634] ;  /* 0x00018d00ff007b82 */ /* 0x002e240000000800 */
[----:B0-----:R-:W-:-:S04]  /*24660*/  IADD3 R3, P0, R21, R0, RZ ;  /* 0x0000000015037210 */ /* 0x001fc80007f1e0ff */
[----:B------:R-:W-:-:S05]  /*24670*/  IADD3.X R13, RZ, R23, RZ, P0, !PT ;  /* 0x00000017ff0d7210 */ /* 0x000fca00007fe4ff */
[----:B------:R-:W-:-:S04]  /*24680*/  IMAD.WIDE.U32 R4, R13, R10, RZ ;  /* 0x0000000a0d047225 */ /* 0x000fc800078e00ff */
[----:B------:R-:W-:-:S04]  /*24690*/  IMAD.WIDE.U32 R6, P0, R3, R11, R4 ;  /* 0x0000000b03067225 */ /* 0x000fc80007800004 */
[----:B------:R-:W-:-:S04]  /*246a0*/  IMAD.WIDE.U32 R4, R3, R10, RZ ;  /* 0x0000000a03047225 */ /* 0x000fc800078e00ff */
[----:B------:R-:W-:Y:S01]  /*246b0*/  IMAD.X R9, RZ, RZ, RZ, P0 ;  /* 0x000000ffff097224 */ /* 0x000fe200000e06ff */
[----:B------:R-:W-:Y:S01]  /*246c0*/  IADD3 RZ, P0, R5, R6, RZ ;  /* 0x0000000605ff7210 */ /* 0x000fe20007f1e0ff */
[----:B------:R-:W-:-:S04]  /*246d0*/  IMAD.MOV.U32 R8, RZ, RZ, R7 ;  /* 0x000000ffff087224 */ /* 0x000fc800078e0007 */
[----:B------:R-:W-:-:S08]  /*246e0*/  IMAD.WIDE.U32.X R8, R13, R11, R8, P0 ;  /* 0x0000000b0d087225 */ /* 0x000fd000000e0408 */
.L_x_746:
[-CC-:B0-----:R-:W-:Y:S01]  /*246f0*/  SHF.R.U64 R27, R8, R12.reuse, R9.reuse ;  /* 0x0000000c081b7219 */ /* 0x181fe20000001209 */
[----:B------:R-:W0:Y:S01]  /*24700*/  LDC.64 R24, c[0x0][0x640] ;  /* 0x00019000ff187b82 */ /* 0x000e220000000a00 */
[----:B-1----:R-:W-:Y:S01]  /*24710*/  SHF.R.U32.HI R0, RZ, R12, R9 ;  /* 0x0000000cff007219 */ /* 0x002fe20000011609 */
[----:B------:R-:W-:Y:S01]  /*24720*/  IMAD.MOV.U32 R4, RZ, RZ, R21 ;  /* 0x000000ffff047224 */ /* 0x000fe200078e0015 */
[----:B------:R-:W-:Y:S01]  /*24730*/  IADD3 R3, P0, RZ, -R27, RZ ;  /* 0x8000001bff037210 */ /* 0x000fe20007f1e0ff */
[----:B------:R-:W-:Y:S01]  /*24740*/  ULDC UR4, c[0x0][0x154] ;  /* 0x0000550000047ab9 */ /* 0x000fe20000000800 */
[----:B--2---:R-:W-:Y:S01]  /*24750*/  IADD3 R18, -R18, RZ, RZ ;  /* 0x000000ff12127210 */ /* 0x004fe20007ffe1ff */
[----:B------:R-:W-:Y:S02]  /*24760*/  IMAD.MOV.U32 R7, RZ, RZ, 0x1 ;  /* 0x00000001ff077424 */ /* 0x000fe400078e00ff */
[----:B------:R-:W1:Y:S01]  /*24770*/  LDC R6, c[0x0][0x618] ;  /* 0x00018600ff067b82 */ /* 0x000e620000000800 */
[----:B------:R-:W-:-:S02]  /*24780*/  IMAD.X R5, RZ, RZ, ~R0, P0 ;  /* 0x000000ffff057224 */ /* 0x000fc400000e0e00 */
[----:B------:R-:W-:Y:S02]  /*24790*/  IMAD R17, R20, R18, R17 ;  /* 0x0000001214117224 */ /* 0x000fe400078e0211 */
[-C--:B------:R-:W-:Y:S02]  /*247a0*/  IMAD R0, R5, R14.reuse, RZ ;  /* 0x0000000e05007224 */ /* 0x080fe400078e02ff */
[----:B------:R-:W-:Y:S01]  /*247b0*/  IMAD.MOV.U32 R5, RZ, RZ, R23 ;  /* 0x000000ffff057224 */ /* 0x000fe200078e0017 */
[----:B------:R-:W2:Y:S01]  /*247c0*/  LDC R8, c[0x0][0x608] ;  /* 0x00018200ff087b82 */ /* 0x000ea20000000800 */
[----:B------:R-:W-:-:S04]  /*247d0*/  IMAD.WIDE.U32 R4, R3, R14, R4 ;  /* 0x0000000e03047225 */ /* 0x000fc800078e0004 */
[----:B------:R-:W-:-:S03]  /*247e0*/  IMAD R3, R3, R15, R0 ;  /* 0x0000000f03037224 */ /* 0x000fc600078e0200 */
[----:B------:R-:W4:Y:S01]  /*247f0*/  LDC R22, c[0x0][0x658] ;  /* 0x00019600ff167b82 */ /* 0x000f220000000800 */
[----:B------:R-:W-:Y:S01]  /*24800*/  I2FP.F32.U32 R0, R19 ;  /* 0x0000001300007245 */ /* 0x000fe20000201000 */
[----:B------:R-:W-:Y:S01]  /*24810*/  IMAD.IADD R3, R5, 0x1, R3 ;  /* 0x0000000105037824 */ /* 0x000fe200078e0203 */
[----:B0-----:R-:W-:-:S03]  /*24820*/  ISETP.NE.U32.AND P0, PT, R24, RZ, PT ;  /* 0x000000ff1800720c */ /* 0x001fc60003f05070 */
[----:B------:R-:W-:Y:S01]  /*24830*/  FMUL R0, R0, UR4 ;  /* 0x0000000400007c20 */ /* 0x000fe20008400000 */
[----:B------:R-:W-:Y:S01]  /*24840*/  MOV R5, 0xffffffff ;  /* 0xffffffff00057802 */ /* 0x000fe20000000f00 */
[----:B------:R-:W0:Y:S01]  /*24850*/  LDC R18, c[0x0][0x148] ;  /* 0x00005200ff127b82 */ /* 0x000e220000000800 */
[-CC-:B-1----:R-:W-:Y:S01]  /*24860*/  SHF.R.U64 R12, R4, R6.reuse, R3.reuse ;  /* 0x00000006040c7219 */ /* 0x182fe20000001203 */
[----:B------:R1:W0:Y:S01]  /*24870*/  F2I.U32.TRUNC.NTZ R13, R0 ;  /* 0x00000000000d7305 */ /* 0x000222000020f000 */
[----:B------:R-:W-:Y:S02]  /*24880*/  ISETP.NE.AND.EX P0, PT, R25, RZ, PT, P0 ;  /* 0x000000ff1900720c */ /* 0x000fe40003f05300 */
[----:B------:R-:W-:-:S03]  /*24890*/  SHF.R.U32.HI R3, RZ, R6, R3 ;  /* 0x00000006ff037219 */ /* 0x000fc60000011603 */
[----:B------:R-:W0:Y:S01]  /*248a0*/  LDC R15, c[0x0][0x600] ;  /* 0x00018000ff0f7b82 */ /* 0x000e220000000800 */
[-CC-:B--2---:R-:W-:Y:S02]  /*248b0*/  SHF.R.U64 R10, R12, R8.reuse, R3.reuse ;  /* 0x000000080c0a7219 */ /* 0x184fe40000001203 */
[----:B------:R-:W-:-:S05]  /*248c0*/  SHF.R.U32.HI R3, RZ, R8, R3 ;  /* 0x00000008ff037219 */ /* 0x000fca0000011603 */
[----:B------:R-:W2:Y:S01]  /*248d0*/  LDC R20, c[0x0][0x648] ;  /* 0x00019200ff147b82 */ /* 0x000ea20000000800 */
[-C--:B----4-:R-:W-:Y:S02]  /*248e0*/  SHF.L.U32 R4, R5, R22.reuse, RZ ;  /* 0x0000001605047219 */ /* 0x090fe400000006ff */
[-CC-:B------:R-:W-:Y:S02]  /*248f0*/  SHF.R.U64 R14, R10, R22.reuse, R3.reuse ;  /* 0x000000160a0e7219 */ /* 0x180fe40000001203 */
[----:B------:R-:W-:Y:S02]  /*24900*/  SHF.R.U32.HI R5, RZ, R22, R3 ;  /* 0x00000016ff057219 */ /* 0x000fe40000011603 */
[----:B------:R-:W-:Y:S01]  /*24910*/  LOP3.LUT R21, RZ, R4, RZ, 0x33, !PT ;  /* 0x00000004ff157212 */ /* 0x000fe200078e33ff */
[----:B------:R-:W4:Y:S01]  /*24920*/  LDC R23, c[0x0][0x638] ;  /* 0x00018e00ff177b82 */ /* 0x000f220000000800 */
[----:B------:R-:W-:Y:S01]  /*24930*/  SHF.L.U32 R22, R7, R22, RZ ;  /* 0x0000001607167219 */ /* 0x000fe200000006ff */
[----:B------:R-:W-:-:S06]  /*24940*/  IMAD.MOV.U32 R4, RZ, RZ, R14 ;  /* 0x000000ffff047224 */ /* 0x000fcc00078e000e */
[----:B------:R-:W0:Y:S01]  /*24950*/  LDC R26, c[0x0][0x610] ;  /* 0x00018400ff1a7b82 */ /* 0x000e220000000800 */
[----:B-1----:R-:W-:Y:S05]  /*24960*/  @!P0 BRA `(.L_x_747) ;  /* 0x0000000000288947 */ /* 0x002fea0003800000 */
[----:B------:R-:W1:Y:S02]  /*24970*/  LDC R3, c[0x0][0x64c] ;  /* 0x00019300ff037b82 */ /* 0x000e640000000800 */
[----:B-1----:R-:W-:-:S05]  /*24980*/  IADD3 R3, P0, R14, R3, RZ ;  /* 0x000000030e037210 */ /* 0x002fca0007f1e0ff */
        /* <DEDUP_REMOVED lines=8> */
.L_x_747:
[----:B------:R-:W1:Y:S01]  /*24a10*/  LDC R3, c[0x0][0x65c] ;  /* 0x00019700ff037b82 */ /* 0x000e620000000800 */
[----:B--2---:R-:W-:Y:S01]  /*24a20*/  SHF.R.U64 R0, R4, R20, R5 ;  /* 0x0000001404007219 */ /* 0x004fe20000001205 */
[----:B0-----:R-:W-:Y:S01]  /*24a30*/  IMAD.MOV R13, RZ, RZ, -R13 ;  /* 0x000000ffff0d7224 */ /* 0x001fe200078e0a0d */
[----:B------:R-:W-:Y:S02]  /*24a40*/  LOP3.LUT R5, R10, R21, RZ, 0xc0, !PT ;  /* 0x000000150a057212 */ /* 0x000fe400078ec0ff */
[----:B------:R-:W-:Y:S02]  /*24a50*/  IADD3 R7, R15, -0x1, RZ ;  /* 0xffffffff0f077810 */ /* 0x000fe40007ffe0ff */
[----:B------:R-:W-:Y:S02]  /*24a60*/  R2UR UR5, R27 ;  /* 0x000000001b0572ca */ /* 0x000fe400000e0000 */
[----:B------:R-:W-:Y:S02]  /*24a70*/  LOP3.LUT R12, R12, R7, RZ, 0xc0, !PT ;  /* 0x000000070c0c7212 */ /* 0x000fe400078ec0ff */
[----:B-1----:R-:W-:Y:S01]  /*24a80*/  ISETP.NE.AND P0, PT, R3, 0x1, PT ;  /* 0x000000010300780c */ /* 0x002fe20003f05270 */
[----:B------:R-:W-:-:S02]  /*24a90*/  IMAD.MOV R3, RZ, RZ, -R0 ;  /* 0x000000ffff037224 */ /* 0x000fc400078e0a00 */
[----:B------:R-:W-:Y:S02]  /*24aa0*/  IMAD R0, R22, R0, R5 ;  /* 0x0000000016007224 */ /* 0x000fe400078e0205 */
[----:B----4-:R-:W-:-:S04]  /*24ab0*/  IMAD R3, R3, R23, R14 ;  /* 0x0000001703037224 */ /* 0x010fc800078e020e */
[----:B------:R-:W-:-:S04]  /*24ac0*/  IMAD R3, R3, R15, R12 ;  /* 0x0000000f03037224 */ /* 0x000fc800078e020c */
[----:B------:R-:W-:-:S04]  /*24ad0*/  @P0 IMAD R17, R18, R13, R19 ;  /* 0x0000000d12110224 */ /* 0x000fc800078e0213 */
[----:B------:R-:W-:-:S05]  /*24ae0*/  IMAD R0, R0, R26, R17 ;  /* 0x0000001a00007224 */ /* 0x000fca00078e0211 */
[----:B------:R-:W-:Y:S02]  /*24af0*/  SEL R4, R3, R0, !P0 ;  /* 0x0000000003047207 */ /* 0x000fe40004000000 */
[----:B------:R-:W-:Y:S01]  /*24b00*/  SEL R0, R0, R3, !P0 ;  /* 0x0000000300007207 */ /* 0x000fe20004000000 */
[----:B------:R-:W-:Y:S01]  /*24b10*/  IMAD.U32 R3, RZ, RZ, UR5 ;  /* 0x00000005ff037e24 */ /* 0x000fe2000f8e00ff */
[----:B------:R-:W-:Y:S02]  /*24b20*/  R2UR UR4, R4 ;  /* 0x00000000040472ca */ /* 0x000fe400000e0000 */
[----:B------:R-:W-:Y:S02]  /*24b30*/  R2UR UR6, R0 ;  /* 0x00000000000672ca */ /* 0x000fe400000e0000 */
[----:B------:R1:W-:Y:S01]  /*24b40*/  STL [R1+0x290], R3 ;  /* 0x0002900301007387 */ /* 0x0003e20000100800 */
[----:B------:R-:W-:-:S08]  /*24b50*/  MOV R0, 0x1 ;  /* 0x0000000100007802 */ /* 0x000fd00000000f00 */
[----:B------:R-:W-:-:S07]  /*24b60*/  IMAD.U32 R18, RZ, RZ, UR4 ;  /* 0x00000004ff127e24 */ /* 0x000fce000f8e00ff */
.L_x_745:
[----:B------:R-:W-:Y:S01]  /*24b70*/  LOP3.LUT P0, RZ, R0, 0xff, RZ, 0xc0, !PT ;  /* 0x000000ff00ff7812 */ /* 0x000fe2000780c0ff */
[----:B------:R-:W-:-:S12]  /*24b80*/  IMAD.U32 R19, RZ, RZ, UR6 ;  /* 0x00000006ff137e24 */ /* 0x000fd8000f8e00ff */
[----:B------:R-:W-:Y:S05]  /*24b90*/  @P0 BRA `(.L_x_748) ;  /* 0xfffffdc800140947 */ /* 0x000fea000383ffff */
[----:B------:R-:W-:Y:S05]  /*24ba0*/  EXIT ;  /* 0x000000000000794d */ /* 0x000fea0003800000 */
.L_x_7:
[----:B------:R-:W2:Y:S01]  /*24bb0*/  LDL R163, [R1+0x2b0] ;  /* 0x0002b00001a37983 */ /* 0x000ea20000100800 */
[----:B------:R-:W-:-:S03]  /*24bc0*/  ULDC.64 UR4, c[0x0][0x650] ;  /* 0x0001940000047ab9 */ /* 0x000fc60000000a00 */
[----:B------:R-:W3:Y:S01]  /*24bd0*/  LDL R162, [R1+0x29c] ;  /* 0x00029c0001a27983 */ /* 0x000ee20000100800 */
[----:B------:R-:W-:Y:S01]  /*24be0*/  PRMT R6, RZ, 0x7610, R6 ;  /* 0x00007610ff067816 */ /* 0x000fe20000000006 */
[----:B------:R-:W-:Y:S01]  /*24bf0*/  IMAD.MOV.U32 R5, RZ, RZ, -0x1 ;  /* 0xffffffffff057424 */ /* 0x000fe200078e00ff */
[----:B------:R-:W-:Y:S01]  /*24c00*/  MOV R4, 0xffffffff ;  /* 0xffffffff00047802 */ /* 0x000fe20000000f00 */
[----:B------:R-:W-:Y:S01]  /*24c10*/  IMAD.MOV.U32 R10, RZ, RZ, -0x1 ;  /* 0xffffffffff0a7424 */ /* 0x000fe200078e00ff */
[----:B--2---:R-:W-:-:S04]  /*24c20*/  ISETP.GE.U32.AND P0, PT, R163, UR4, PT ;  /* 0x00000004a3007c0c */ /* 0x004fc8000bf06070 */
[----:B---3--:R-:W-:-:S13]  /*24c30*/  ISETP.GE.U32.AND.EX P0, PT, R162, UR5, PT, P0 ;  /* 0x00000005a2007c0c */ /* 0x008fda000bf06100 */
[----:B------:R-:W-:Y:S05]  /*24c40*/  @P0 BRA `(.L_x_749) ;  /* 0x0000000400340947 */ /* 0x000fea0003800000 */
[----:B------:R-:W1:Y:S01]  /*24c50*/  LDC.64 R14, c[0x0][0x628] ;  /* 0x00018a00ff0e7b82 */ /* 0x000e620000000a00 */
[----:B------:R-:W-:Y:S01]  /*24c60*/  MOV R8, R163 ;  /* 0x000000a300087202 */ /* 0x000fe20000000f00 */
[----:B------:R-:W-:-:S06]  /*24c70*/  IMAD.MOV.U32 R9, RZ, RZ, R162 ;  /* 0x000000ffff097224 */ /* 0x000fcc00078e00a2 */
[----:B------:R-:W2:Y:S08]  /*24c80*/  LDC R10, c[0x0][0x630] ;  /* 0x00018c00ff0a7b82 */ /* 0x000eb00000000800 */
[----:B------:R-:W3:Y:S01]  /*24c90*/  LDC.64 R16, c[0x0][0x620] ;  /* 0x00018800ff107b82 */ /* 0x000ee20000000a00 */
[----:B-1----:R-:W-:-:S04]  /*24ca0*/  ISETP.NE.U32.AND P0, PT, R14, RZ, PT ;  /* 0x000000ff0e00720c */ /* 0x002fc80003f05070 */
[----:B------:R-:W-:-:S13]  /*24cb0*/  ISETP.NE.AND.EX P0, PT, R15, RZ, PT, P0 ;  /* 0x000000ff0f00720c */ /* 0x000fda0003f05300 */
[----:B--23--:R-:W-:Y:S05]  /*24cc0*/  @!P0 BRA `(.L_x_750) ;  /* 0x0000000000288947 */ /* 0x00cfea0003800000 */
        /* <DEDUP_REMOVED lines=10> */
.L_x_750:
[----:B------:R-:W1:Y:S01]  /*24d70*/  LDC.64 R20, c[0x0][0x640] ;  /* 0x00019000ff147b82 */ /* 0x000e620000000a00 */
[-CC-:B------:R-:W-:Y:S02]  /*24d80*/  SHF.R.U64 R14, R8, R10.reuse, R9.reuse ;  /* 0x0000000a080e7219 */ /* 0x180fe40000001209 */
[----:B------:R-:W-:Y:S02]  /*24d90*/  SHF.R.U32.HI R4, RZ, R10, R9 ;  /* 0x0000000aff047219 */ /* 0x000fe40000011609 */
[----:B------:R-:W-:-:S03]  /*24da0*/  IADD3 R7, P0, RZ, -R14, RZ ;  /* 0x8000000eff077210 */ /* 0x000fc60007f1e0ff */
[----:B------:R-:W2:Y:S02]  /*24db0*/  LDC R8, c[0x0][0x618] ;  /* 0x00018600ff087b82 */ /* 0x000ea40000000800 */
[----:B------:R-:W-:Y:S01]  /*24dc0*/  IMAD.X R5, RZ, RZ, ~R4, P0 ;  /* 0x000000ffff057224 */ /* 0x000fe200000e0e04 */
[----:B------:R-:W-:-:S03]  /*24dd0*/  MOV R4, R163 ;  /* 0x000000a300047202 */ /* 0x000fc60000000f00 */
[-C--:B------:R-:W-:Y:S02]  /*24de0*/  IMAD R6, R5, R16.reuse, RZ ;  /* 0x0000001005067224 */ /* 0x080fe400078e02ff */
[----:B------:R-:W3:Y:S01]  /*24df0*/  LDC R18, c[0x0][0x608] ;  /* 0x00018200ff127b82 */ /* 0x000ee20000000800 */
[----:B------:R-:W-:Y:S02]  /*24e00*/  IMAD.MOV.U32 R5, RZ, RZ, R162 ;  /* 0x000000ffff057224 */ /* 0x000fe400078e00a2 */
[----:B------:R-:W-:-:S05]  /*24e10*/  IMAD.WIDE.U32 R4, R7, R16, R4 ;  /* 0x0000001007047225 */ /* 0x000fca00078e0004 */
[----:B------:R-:W4:Y:S01]  /*24e20*/  LDC R19, c[0x0][0x658] ;  /* 0x00019600ff137b82 */ /* 0x000f220000000800 */
[----:B------:R-:W-:Y:S01]  /*24e30*/  IMAD R7, R7, R17, R6 ;  /* 0x0000001107077224 */ /* 0x000fe200078e0206 */
[----:B-1----:R-:W-:Y:S02]  /*24e40*/  ISETP.NE.U32.AND P0, PT, R20, RZ, PT ;  /* 0x000000ff1400720c */ /* 0x002fe40003f05070 */
[----:B------:R-:W-:Y:S01]  /*24e50*/  MOV R6, 0xffffffff ;  /* 0xffffffff00067802 */ /* 0x000fe20000000f00 */
[----:B------:R-:W-:Y:S01]  /*24e60*/  IMAD.IADD R5, R5, 0x1, R7 ;  /* 0x0000000105057824 */ /* 0x000fe200078e0207 */
[----:B------:R-:W-:Y:S02]  /*24e70*/  ISETP.NE.AND.EX P0, PT, R21, RZ, PT, P0 ;  /* 0x000000ff1500720c */ /* 0x000fe40003f05300 */
[----:B------:R-:W1:Y:S02]  /*24e80*/  LDC R17, c[0x0][0x600] ;  /* 0x00018000ff117b82 */ /* 0x000e640000000800 */
[----:B--2---:R-:W-:-:S02]  /*24e90*/  SHF.R.U64 R10, R4, R8, R5 ;  /* 0x00000008040a7219 */ /* 0x004fc40000001205 */
[----:B------:R-:W-:-:S04]  /*24ea0*/  SHF.R.U32.HI R5, RZ, R8, R5 ;  /* 0x00000008ff057219 */ /* 0x000fc80000011605 */
[----:B------:R-:W2:Y:S01]  /*24eb0*/  LDC R22, c[0x0][0x648] ;  /* 0x00019200ff167b82 */ /* 0x000ea20000000800 */
[-CC-:B---3--:R-:W-:Y:S02]  /*24ec0*/  SHF.R.U64 R15, R10, R18.reuse, R5.reuse ;  /* 0x000000120a0f7219 */ /* 0x188fe40000001205 */
[----:B------:R-:W-:Y:S01]  /*24ed0*/  SHF.R.U32.HI R4, RZ, R18, R5 ;  /* 0x00000012ff047219 */ /* 0x000fe20000011605 */
[----:B------:R-:W-:-:S04]  /*24ee0*/  IMAD.MOV.U32 R18, RZ, RZ, 0x1 ;  /* 0x00000001ff127424 */ /* 0x000fc800078e00ff */
[----:B0-----:R-:W0:Y:S01]  /*24ef0*/  LDC R23, c[0x0][0x638] ;  /* 0x00018e00ff177b82 */ /* 0x001e220000000800 */
[-CC-:B----4-:R-:W-:Y:S02]  /*24f00*/  SHF.R.U64 R16, R15, R19.reuse, R4.reuse ;  /* 0x000000130f107219 */ /* 0x190fe40000001204 */
[-C--:B------:R-:W-:Y:S02]  /*24f10*/  SHF.L.U32 R6, R6, R19.reuse, RZ ;  /* 0x0000001306067219 */ /* 0x080fe400000006ff */
[----:B------:R-:W-:Y:S01]  /*24f20*/  SHF.R.U32.HI R5, RZ, R19, R4 ;  /* 0x00000013ff057219 */ /* 0x000fe20000011604 */
[----:B------:R-:W-:Y:S01]  /*24f30*/  IMAD.MOV.U32 R4, RZ, RZ, R16 ;  /* 0x000000ffff047224 */ /* 0x000fe200078e0010 */
[----:B------:R-:W-:Y:S01]  /*24f40*/  LOP3.LUT R24, RZ, R6, RZ, 0x33, !PT ;  /* 0x00000006ff187212 */ /* 0x000fe200078e33ff */
[----:B------:R-:W3:Y:S01]  /*24f50*/  LDC R25, c[0x0][0x610] ;  /* 0x00018400ff197b82 */ /* 0x000ee20000000800 */
[----:B------:R-:W-:Y:S05]  /*24f60*/  @!P0 BRA `(.L_x_751) ;  /* 0x0000000000288947 */ /* 0x000fea0003800000 */
[----:B------:R-:W4:Y:S02]  /*24f70*/  LDC R9, c[0x0][0x64c] ;  /* 0x00019300ff097b82 */ /* 0x000f240000000800 */
[----:B----4-:R-:W-:-:S04]  /*24f80*/  IADD3 R9, P0, R16, R9, RZ ;  /* 0x0000000910097210 */ /* 0x010fc80007f1e0ff */
        /* <DEDUP_REMOVED lines=8> */
.L_x_751:
[----:B------:R-:W4:Y:S01]  /*25010*/  LDC R6, c[0x0][0x65c] ;  /* 0x00019700ff067b82 */ /* 0x000f220000000800 */
[----:B--2---:R-:W-:Y:S02]  /*25020*/  SHF.R.U64 R4, R4, R22, R5 ;  /* 0x0000001604047219 */ /* 0x004fe40000001205 */
[----:B------:R-:W-:Y:S02]  /*25030*/  SHF.L.U32 R18, R18, R19, RZ ;  /* 0x0000001312127219 */ /* 0x000fe400000006ff */
[----:B------:R-:W-:Y:S01]  /*25040*/  LOP3.LUT R3, R15, R24, RZ, 0xc0, !PT ;  /* 0x000000180f037212 */ /* 0x000fe200078ec0ff */
[----:B------:R-:W-:Y:S01]  /*25050*/  IMAD.MOV R5, RZ, RZ, -R4 ;  /* 0x000000ffff057224 */ /* 0x000fe200078e0a04 */
[----:B-1----:R-:W-:-:S03]  /*25060*/  IADD3 R7, R17, -0x1, RZ ;  /* 0xffffffff11077810 */ /* 0x002fc60007ffe0ff */
[----:B------:R-:W-:Y:S01]  /*25070*/  IMAD R3, R18, R4, R3 ;  /* 0x0000000412037224 */ /* 0x000fe200078e0203 */
[----:B------:R-:W-:Y:S02]  /*25080*/  LOP3.LUT R7, R10, R7, RZ, 0xc0, !PT ;  /* 0x000000070a077212 */ /* 0x000fe400078ec0ff */
[----:B------:R-:W-:Y:S02]  /*25090*/  MOV R10, R14 ;  /* 0x0000000e000a7202 */ /* 0x000fe40000000f00 */
[----:B----4-:R-:W-:Y:S01]  /*250a0*/  ISETP.NE.AND P0, PT, R6, 0x1, PT ;  /* 0x000000010600780c */ /* 0x010fe20003f05270 */
[----:B------:R-:W-:-:S12]  /*250b0*/  IMAD.MOV.U32 R6, RZ, RZ, 0x1 ;  /* 0x00000001ff067424 */ /* 0x000fd800078e00ff */
[----:B------:R-:W-:Y:S02]  /*250c0*/  @P0 IMAD R0, R11, R12, R2 ;  /* 0x0000000c0b000224 */ /* 0x000fe400078e0202 */
[----:B0-----:R-:W-:Y:S02]  /*250d0*/  IMAD R2, R5, R23, R16 ;  /* 0x0000001705027224 */ /* 0x001fe400078e0210 */
[----:B---3--:R-:W-:Y:S02]  /*250e0*/  IMAD R0, R3, R25, R0 ;  /* 0x0000001903007224 */ /* 0x008fe400078e0200 */
[----:B------:R-:W-:-:S05]  /*250f0*/  IMAD R3, R2, R17, R7 ;  /* 0x0000001102037224 */ /* 0x000fca00078e0207 */
[----:B------:R-:W-:Y:S02]  /*25100*/  SEL R5, R3, R0, !P0 ;  /* 0x0000000003057207 */ /* 0x000fe40004000000 */
[----:B------:R-:W-:-:S07]  /*25110*/  SEL R4, R0, R3, !P0 ;  /* 0x0000000300047207 */ /* 0x000fce0004000000 */
.L_x_749:
[----:B------:R-:W-:-:S08]  /*25120*/  NOP ;  /* 0x0000000000007918 */ /* 0x000fd00000000000 */
[----:B0-----:R-:W0:-:S00]  /*25130*/  USETMAXREG.DEALLOC.CTAPOOL 0x18 ;  /* 0x00000018000079c8 */ /* 0x001e0000080e0500 */
[----:B------:R-:W-:-:S13]  /*25140*/  ISETP.NE.AND P0, PT, RZ, UR8, PT ;  /* 0x00000008ff007c0c */ /* 0x000fda000bf05270 */
[----:B------:R-:W-:Y:S05]  /*25150*/  @P0 EXIT ;  /* 0x000000000000094d */ /* 0x000fea0003800000 */
[----:B0-----:R-:W-:Y:S01]  /*25160*/  LOP3.LUT P0, RZ, R6, 0xff, RZ, 0xc0, !PT ;  /* 0x000000ff06ff7812 */ /* 0x001fe2000780c0ff */
[----:B------:R-:W-:Y:S02]  /*25170*/  IMAD.MOV.U32 R6, RZ, RZ, 0x1 ;  /* 0x00000001ff067424 */ /* 0x000fe400078e00ff */
[----:B------:R-:W-:-:S10]  /*25180*/  IMAD.MOV.U32 R7, RZ, RZ, RZ ;  /* 0x000000ffff077224 */ /* 0x000fd400078e00ff */
[----:B------:R-:W-:Y:S05]  /*25190*/  @!P0 BRA `(.L_x_752) ;  /* 0x0000000c00608947 */ /* 0x000fea0003800000 */
[----:B------:R-:W2:Y:S01]  /*251a0*/  LDL R0, [R1+0x28c] ;  /* 0x00028c0001007983 */ /* 0x000ea20000100800 */
[----:B------:R-:W-:Y:S01]  /*251b0*/  ULDC UR5, c[0x0][0x658] ;  /* 0x0001960000057ab9 */ /* 0x000fe20000000800 */
[----:B------:R-:W-:Y:S01]  /*251c0*/  UMOV UR7, 0xffffffff ;  /* 0xffffffff00077882 */ /* 0x000fe20000000000 */
[----:B------:R-:W-:Y:S01]  /*251d0*/  ULDC UR6, c[0x0][0xc] ;  /* 0x0000030000067ab9 */ /* 0x000fe20000000800 */
[----:B------:R-:W0:Y:S01]  /*251e0*/  S2R R16, SR_CgaCtaId ;  /* 0x0000000000107919 */ /* 0x000e220000008800 */
[----:B------:R-:W-:Y:S01]  /*251f0*/  UMOV UR9, 0x1 ;  /* 0x0000000100097882 */ /* 0x000fe20000000000 */
[----:B------:R-:W-:Y:S01]  /*25200*/  BSSY B0, `(.L_x_752) ;  /* 0x00000d1000007945 */ /* 0x000fe20003800000 */
[----:B------:R-:W-:Y:S01]  /*25210*/  USHF.L.U32 UR18, UR9, UR5, URZ ;  /* 0x0000000509127299 */ /* 0x000fe2000800063f */
[----:B------:R-:W-:Y:S01]  /*25220*/  IMAD.MOV.U32 R9, RZ, RZ, 0x1 ;  /* 0x00000001ff097424 */ /* 0x000fe200078e00ff */
[----:B------:R-:W-:Y:S01]  /*25230*/  MOV R7, RZ ;  /* 0x000000ff00077202 */ /* 0x000fe20000000f00 */
[----:B------:R-:W-:Y:S01]  /*25240*/  IMAD.MOV.U32 R6, RZ, RZ, 0x1 ;  /* 0x00000001ff067424 */ /* 0x000fe200078e00ff */
[----:B------:R-:W-:Y:S01]  /*25250*/  ULDC UR4, c[0x0][0x600] ;  /* 0x0001800000047ab9 */ /* 0x000fe20000000800 */
[----:B------:R-:W-:Y:S01]  /*25260*/  ULDC.64 UR22, c[0x0][0x198] ;  /* 0x0000660000167ab9 */ /* 0x000fe20000000a00 */
[----:B------:R-:W-:Y:S01]  /*25270*/  UIADD3 UR4, UR4, -0x1, URZ ;  /* 0xffffffff04047890 */ /* 0x000fe2000fffe03f */
[----:B0-----:R-:W-:-:S02]  /*25280*/  LOP3.LUT R16, R16, 0x1, RZ, 0xc0, !PT ;  /* 0x0000000110107812 */ /* 0x001fc400078ec0ff */
[----:B--2---:R-:W-:Y:S02]  /*25290*/  R2UR UR8, R0 ;  /* 0x00000000000872ca */ /* 0x004fe400000e0000 */
[----:B------:R-:W0:Y:S11]  /*252a0*/  LDC R0, c[0x0][0x28c] ;  /* 0x0000a300ff007b82 */ /* 0x000e360000000800 */
[----:B------:R-:W-:-:S02]  /*252b0*/  ULOP3.LUT UR24, UR8, 0x2, URZ, 0xfc, !UPT ;  /* 0x0000000208187892 */ /* 0x000fc4000f8efc3f */
[----:B------:R-:W-:-:S03]  /*252c0*/  USHF.L.U32 UR8, UR7, UR5, URZ ;  /* 0x0000000507087299 */ /* 0x000fc6000800063f */
[----:B------:R-:W-:Y:S01]  /*252d0*/  ULDC UR7, c[0x0][0x10] ;  /* 0x0000040000077ab9 */ /* 0x000fe20000000800 */
[----:B------:R-:W-:Y:S01]  /*252e0*/  ULDC UR5, c[0x0][0x14] ;  /* 0x0000050000057ab9 */ /* 0x000fe20000000800 */
[----:B------:R-:W-:Y:S02]  /*252f0*/  UIMAD.WIDE.U32 UR6, UR6, UR7, URZ ;  /* 0x00000007060672a5 */ /* 0x000fe4000f8e003f */
[----:B------:R-:W-:Y:S02]  /*25300*/  ULOP3.LUT UR17, URZ, UR8, URZ, 0x33, !UPT ;  /* 0x000000083f117292 */ /* 0x000fe4000f8e333f */
[----:B------:R-:W-:Y:S01]  /*25310*/  UIMAD.WIDE.U32 UR20, UR6, UR5, URZ ;  /* 0x00000005061472a5 */ /* 0x000fe2000f8e003f */
[----:B0-----:R-:W-:Y:S01]  /*25320*/  IADD3 R0, R0, 0x1f, RZ ;  /* 0x0000001f00007810 */ /* 0x001fe20007ffe0ff */
[----:B------:R-:W-:-:S03]  /*25330*/  UIMAD UR13, UR7, UR5, URZ ;  /* 0x00000005070d72a4 */ /* 0x000fc6000f8e023f */
[----:B------:R-:W-:Y:S01]  /*25340*/  SHF.R.S32.HI R3, RZ, 0x1f, R0 ;  /* 0x0000001fff037819 */ /* 0x000fe20000011400 */
[----:B------:R-:W-:-:S03]  /*25350*/  UIADD3 UR13, UR21, UR13, URZ ;  /* 0x0000000d150d7290 */ /* 0x000fc6000fffe03f */
[----:B------:R-:W-:-:S04]  /*25360*/  LEA.HI R0, R3, R0, RZ, 0x5 ;  /* 0x0000000003007211 */ /* 0x000fc800078f28ff */
[----:B------:R-:W-:-:S05]  /*25370*/  SHF.R.S32.HI R0, RZ, 0x5, R0 ;  /* 0x00000005ff007819 */ /* 0x000fca0000011400 */
[----:B------:R-:W-:-:S07]  /*25380*/  VIADD R17, R0, 0x1 ;  /* 0x0000000100117836 */ /* 0x000fce0000000000 */
.L_x_763:
[----:B------:R-:W-:-:S03]  /*25390*/  UMOV UR5, 0xffffffff ;  /* 0xffffffff00057882 */ /* 0x000fc60000000000 */
[----:B------:R-:W-:Y:S05]  /*253a0*/  BRA.DIV UR5, `(.L_x_753) ;  /* 0x0000000e05f87947 */ /* 0x000fea000b800000 */
[----:B------:R-:W-:-:S13]  /*253b0*/  ELECT P6, URZ, PT ;  /* 0x00000000003f782f */ /* 0x000fda00038c0000 */
.L_x_775:
[----:B------:R-:W0:Y:S01]  /*253c0*/  LDC R2, c[0x0][0x28c] ;  /* 0x0000a300ff027b82 */ /* 0x000e220000000800 */
[----:B------:R-:W-:Y:S01]  /*253d0*/  BSSY B1, `(.L_x_754) ;  /* 0x000003c000017945 */ /* 0x000fe20003800000 */
[----:B0-----:R-:W-:-:S13]  /*253e0*/  ISETP.LT.OR P6, PT, R2, 0x1, !P6 ;  /* 0x000000010200780c */ /* 0x001fda00077c1670 */
[----:B------:R-:W-:Y:S05]  /*253f0*/  @P6 BRA `(.L_x_755) ;  /* 0x0000000000e46947 */ /* 0x000fea0003800000 */
[----:B------:R-:W-:Y:S01]  /*25400*/  IMAD R5, R5, 0x2, R16 ;  /* 0x0000000205057824 */ /* 0x000fe200078e0210 */
[----:B------:R-:W-:Y:S01]  /*25410*/  MOV R14, RZ ;  /* 0x000000ff000e7202 */ /* 0x000fe20000000f00 */
[----:B------:R-:W-:Y:S01]  /*25420*/  IMAD R4, R4, 0x180, RZ ;  /* 0x0000018004047824 */ /* 0x000fe200078e02ff */
[----:B------:R-:W-:Y:S01]  /*25430*/  MOV R11, R7 ;  /* 0x00000007000b7202 */ /* 0x000fe20000000f00 */
[----:B------:R-:W-:Y:S02]  /*25440*/  IMAD R5, R5, 0x78, RZ ;  /* 0x0000007805057824 */ /* 0x000fe400078e02ff */
[----:B------:R-:W-:Y:S02]  /*25450*/  IMAD.MOV.U32 R3, RZ, RZ, R17 ;  /* 0x000000ffff037224 */ /* 0x000fe400078e0011 */
[----:B------:R-:W-:-:S07]  /*25460*/  IMAD.MOV.U32 R2, RZ, RZ, R6 ;  /* 0x000000ffff027224 */ /* 0x000fce00078e0006 */
.L_x_758:
[----:B------:R-:W0:Y:S01]  /*25470*/  S2R R13, SR_CgaCtaId ;  /* 0x00000000000d7919 */ /* 0x000e220000008800 */
[----:B------:R-:W-:-:S04]  /*25480*/  MOV R8, 0x400 ;  /* 0x0000040000087802 */ /* 0x000fc80000000f00 */
[----:B0-----:R-:W-:Y:S02]  /*25490*/  LEA R8, R13, R8, 0x18 ;  /* 0x000000080d087211 */ /* 0x001fe400078ec0ff */
[----:B------:R-:W-:-:S03]  /*254a0*/  SHF.L.U32 R13, R2, 0x1f, RZ ;  /* 0x0000001f020d7819 */ /* 0x000fc600000006ff */
[----:B------:R-:W-:-:S04]  /*254b0*/  IMAD R12, R11, 0x8, R8 ;  /* 0x000000080b0c7824 */ /* 0x000fc800078e0208 */
[----:B------:R-:W0:Y:S02]  /*254c0*/  SYNCS.PHASECHK.TRANS64.TRYWAIT P0, [R12+URZ+0x28], R13 ;  /* 0x0000280d0c0075a7 */ /* 0x000e24000800017f */
[----:B0-----:R-:W-:Y:S05]  /*254d0*/  @!P0 BRA `(.L_x_756) ;  /* 0x0000000c00cc8947 */ /* 0x001fea0003800000 */
.L_x_776:
[----:B------:R-:W1:Y:S01]  /*254e0*/  S2R R15, SR_TID.X ;  /* 0x00000000000f7919 */ /* 0x000e620000002100 */
[----:B------:R-:W-:-:S04]  /*254f0*/  UPRMT UR5, UR24, 0x9910, URZ ;  /* 0x0000991018057896 */ /* 0x000fc8000800003f */
[----:B------:R-:W-:Y:S01]  /*25500*/  UISETP.NE.AND UP0, UPT, UR5, 0x2, UPT ;  /* 0x000000020500788c */ /* 0x000fe2000bf05270 */
[----:B-1----:R-:W-:-:S13]  /*25510*/  LOP3.LUT P0, RZ, R15, 0x7f, RZ, 0xc0, !PT ;  /* 0x0000007f0fff7812 */ /* 0x002fda000780c0ff */
[----:B0-----:R-:W0:Y:S02]  /*25520*/  @!P0 LDC R13, c[0x0][0x500] ;  /* 0x00014000ff0d8b82 */ /* 0x001e240000000800 */
[----:B0-----:R0:W-:Y:S01]  /*25530*/  @!P0 SYNCS.ARRIVE.TRANS64 RZ, [R12+URZ], R13 ;  /* 0x0000000d0cff89a7 */ /* 0x0011e2000800003f */
[----:B------:R-:W-:-:S13]  /*25540*/  PLOP3.LUT P0, PT, PT, PT, UP0, 0x80, 0x0 ;  /* 0x000000000000781c */ /* 0x000fda0003f0f008 */
[----:B0-----:R-:W-:Y:S05]  /*25550*/  @P0 BRA `(.L_x_757) ;  /* 0x0000000000040947 */ /* 0x001fea0003800000 */
[----:B------:R-:W-:Y:S01]  /*25560*/  BPT.TRAP 0x1 ;  /* 0x000000040000795c */ /* 0x000fe20000300000 */
.L_x_757:
[C---:B------:R-:W-:Y:S01]  /*25570*/  IMAD R13, R11.reuse, 0x2, R16 ;  /* 0x000000020b0d7824 */ /* 0x040fe200078e0210 */
[----:B------:R-:W-:Y:S01]  /*25580*/  R2UR UR9, R12 ;  /* 0x000000000c0972ca */ /* 0x000fe200000e0000 */
[----:B------:R-:W-:Y:S01]  /*25590*/  IMAD R12, R11, 0x6000, R8 ;  /* 0x000060000b0c7824 */ /* 0x000fe200078e0208 */
[----:B------:R-:W-:Y:S01]  /*255a0*/  UIADD3 UR6, UP0, UR22, 0xf0, URZ ;  /* 0x000000f016067890 */ /* 0x000fe2000ff1e03f */
[----:B------:R-:W-:Y:S01]  /*255b0*/  IMAD R13, R13, 0xf00, RZ ;  /* 0x00000f000d0d7824 */ /* 0x000fe200078e02ff */
[----:B------:R-:W-:Y:S01]  /*255c0*/  R2UR UR11, R4 ;  /* 0x00000000040b72ca */ /* 0x000fe200000e0000 */
[----:B------:R-:W-:Y:S01]  /*255d0*/  VIADD R3, R3, 0xffffffff ;  /* 0xffffffff03037836 */ /* 0x000fe20000000000 */
[----:B------:R-:W-:Y:S01]  /*255e0*/  R2UR UR5, R12 ;  /* 0x000000000c0572ca */ /* 0x000fe200000e0000 */
[----:B------:R-:W-:Y:S01]  /*255f0*/  UIADD3 UR26, UP1, UR22, 0x1f0, URZ ;  /* 0x000001f0161a7890 */ /* 0x000fe2000ff3e03f */
[----:B------:R-:W-:Y:S01]  /*25600*/  LEA R13, R13, R8, 0x1 ;  /* 0x000000080d0d7211 */ /* 0x000fe200078e08ff */
[----:B------:R-:W-:Y:S01]  /*25610*/  UIADD3.X UR7, URZ, UR23, URZ, UP0, !UPT ;  /* 0x000000173f077290 */ /* 0x000fe200087fe43f */
[----:B------:R-:W-:Y:S01]  /*25620*/  R2UR UR10, R14 ;  /* 0x000000000e0a72ca */ /* 0x000fe200000e0000 */
[----:B------:R-:W-:Y:S01]  /*25630*/  VIADD R11, R11, 0x1 ;  /* 0x000000010b0b7836 */ /* 0x000fe20000000000 */
[----:B------:R-:W-:Y:S01]  /*25640*/  R2UR UR8, R13 ;  /* 0x000000000d0872ca */ /* 0x000fe200000e0000 */
[----:B------:R-:W-:Y:S01]  /*25650*/  UIADD3.X UR27, URZ, UR23, URZ, UP1, !UPT ;  /* 0x000000173f1b7290 */ /* 0x000fe20008ffe43f */
[----:B------:R-:W-:Y:S01]  /*25660*/  R2UR UR12, R10 ;  /* 0x000000000a0c72ca */ /* 0x000fe200000e0000 */
[----:B------:R-:W-:Y:S01]  /*25670*/  UMOV UR14, 0x0 ;  /* 0x00000000000e7882 */ /* 0x000fe20000000000 */
[----:B------:R-:W-:Y:S01]  /*25680*/  R2UR UR19, R5 ;  /* 0x00000000051372ca */ /* 0x000fe200000e0000 */
[----:B------:R-:W-:Y:S01]  /*25690*/  UMOV UR15, 0x10000000 ;  /* 0x10000000000f7882 */ /* 0x000fe20000000000 */
[----:B------:R-:W-:Y:S01]  /*256a0*/  ISETP.GT.AND P1, PT, R3, 0x1, PT ;  /* 0x000000010300780c */ /* 0x000fe20003f24270 */
[----:B------:R-:W-:Y:S01]  /*256b0*/  UIADD3 UR5, UR5, 0x100, URZ ;  /* 0x0000010005057890 */ /* 0x000fe2000fffe03f */
[----:B------:R-:W-:Y:S01]  /*256c0*/  ISETP.NE.AND P0, PT, R11, 0x5, PT ;  /* 0x000000050b00780c */ /* 0x000fe20003f05270 */
[----:B------:R-:W-:Y:S01]  /*256d0*/  UMOV UR25, 0x30000 ;  /* 0x0003000000197882 */ /* 0x000fe20000000000 */
[----:B------:R-:W-:-:S02]  /*256e0*/  IADD3 R14, R14, 0x20, RZ ;  /* 0x000000200e0e7810 */ /* 0x000fc40007ffe0ff */
[----:B------:R-:W-:Y:S01]  /*256f0*/  SEL R13, RZ, 0x1, P0 ;  /* 0x00000001ff0d7807 */ /* 0x000fe20000000000 */
[----:B------:R-:W-:Y:S01]  /*25700*/  UIADD3 UR16, UR8, 0x1e100, URZ ;  /* 0x0001e10008107890 */ /* 0x000fe2000fffe03f */
[----:B------:R-:W-:Y:S02]  /*25710*/  SEL R11, R11, RZ, P0 ;  /* 0x000000ff0b0b7207 */ /* 0x000fe40000000000 */
[----:B------:R-:W-:Y:S01]  /*25720*/  UMOV UR8, UR5 ;  /* 0x0000000500087c82 */ /* 0x000fe20008000000 */
[----:B------:R-:W-:Y:S01]  /*25730*/  LOP3.LUT R2, R2, R13, RZ, 0x3c, !PT ;  /* 0x0000000d02027212 */ /* 0x000fe200078e3cff */
[----:B------:R0:W-:Y:S02]  /*25740*/  UTMALDG.3D [UR8], [UR6], desc[UR14] ;  /* 0x00000e08060075b4 */ /* 0x0001e40008011000 */
[----:B0-----:R-:W-:Y:S01]  /*25750*/  UMOV UR8, UR16 ;  /* 0x0000001000087c82 */ /* 0x001fe20008000000 */
[----:B------:R-:W-:Y:S02]  /*25760*/  UMOV UR11, UR19 ;  /* 0x00000013000b7c82 */ /* 0x000fe40008000000 */
[----:B------:R0:W-:Y:S02]  /*25770*/  UTMALDG.3D.MULTICAST [UR8], [UR26], UR25, desc[UR14] ;  /* 0x00000e081a0073b4 */ /* 0x0001e40008011819 */
[----:B0-----:R-:W-:Y:S05]  /*25780*/  @P1 BRA `(.L_x_758) ;  /* 0xfffffffc00381947 */ /* 0x001fea000383ffff */
.L_x_755:
[----:B------:R-:W-:Y:S05]  /*25790*/  BSYNC B1 ;  /* 0x0000000000017941 */ /* 0x000fea0003800000 */
.L_x_754:
[----:B------:R-:W2:Y:S01]  /*257a0*/  LDL.LU R13, [R1+0x29c] ;  /* 0x00029c00010d7983 */ /* 0x000ea20000300800 */
[----:B------:R-:W-:Y:S01]  /*257b0*/  LOP3.LUT P0, RZ, R9, 0xff, RZ, 0xc0, !PT ;  /* 0x000000ff09ff7812 */ /* 0x000fe2000780c0ff */
[C---:B------:R-:W-:Y:S01]  /*257c0*/  IMAD.IADD R4, R0.reuse, 0x1, R7 ;  /* 0x0000000100047824 */ /* 0x040fe200078e0207 */
[----:B------:R-:W-:Y:S01]  /*257d0*/  ULDC.64 UR6, c[0x0][0x650] ;  /* 0x0001940000067ab9 */ /* 0x000fe20000000a00 */
[----:B------:R-:W3:Y:S01]  /*257e0*/  LDL.LU R12, [R1+0x2b0] ;  /* 0x0002b000010c7983 */ /* 0x000ee20000300800 */
[----:B------:R-:W-:Y:S01]  /*257f0*/  ISETP.GE.U32.AND P1, PT, R0, 0x5, PT ;  /* 0x000000050000780c */ /* 0x000fe20003f26070 */
[----:B------:R-:W-:Y:S01]  /*25800*/  BSSY B1, `(.L_x_759) ;  /* 0x000006e000017945 */ /* 0x000fe20003800000 */
[----:B------:R-:W-:Y:S01]  /*25810*/  IMAD.MOV.U32 R10, RZ, RZ, -0x1 ;  /* 0xffffffffff0a7424 */ /* 0x000fe200078e00ff */
[----:B------:R-:W-:-:S06]  /*25820*/  PRMT R9, RZ, 0x7610, R9 ;  /* 0x00007610ff097816 */ /* 0x000fcc0000000009 */
[----:B------:R-:W0:Y:S01]  /*25830*/  @P0 S2R R3, SR_CgaCtaId ;  /* 0x0000000000030919 */ /* 0x000e220000008800 */
[----:B------:R-:W-:-:S04]  /*25840*/  @P0 MOV R2, 0x400 ;  /* 0x0000040000020802 */ /* 0x000fc80000000f00 */
[----:B0-----:R-:W-:-:S04]  /*25850*/  @P0 LEA R2, R3, R2, 0x18 ;  /* 0x0000000203020211 */ /* 0x001fc800078ec0ff */
[----:B------:R0:W-:Y:S01]  /*25860*/  @P0 SYNCS.ARRIVE.TRANS64.A1T0 RZ, [R2+URZ+0x68], RZ ;  /* 0x000068ff02ff09a7 */ /* 0x0001e2000810003f */
[----:B------:R-:W-:-:S04]  /*25870*/  ISETP.GT.U32.AND P0, PT, R4, 0x4, PT ;  /* 0x000000040400780c */ /* 0x000fc80003f04070 */
[----:B------:R-:W-:Y:S01]  /*25880*/  ISETP.LT.U32.AND P0, PT, R0, 0x5, P0 ;  /* 0x000000050000780c */ /* 0x000fe20000701070 */
[----:B0-----:R-:W-:-:S05]  /*25890*/  IMAD.WIDE.U32 R2, R4, -0x33333333, RZ ;  /* 0xcccccccd04027825 */ /* 0x001fca00078e00ff */
[----:B------:R-:W-:Y:S02]  /*258a0*/  SHF.R.U32.HI R5, RZ, 0x2, R3 ;  /* 0x00000002ff057819 */ /* 0x000fe40000011603 */
[----:B------:R-:W-:Y:S02]  /*258b0*/  SEL R3, RZ, 0x1, !P0 ;  /* 0x00000001ff037807 */ /* 0x000fe40004000000 */
[----:B------:R-:W-:Y:S01]  /*258c0*/  PRMT R2, RZ, 0x7610, R2 ;  /* 0x00007610ff027816 */ /* 0x000fe20000000002 */
[----:B------:R-:W-:Y:S01]  /*258d0*/  IMAD R7, R5, -0x5, R4 ;  /* 0xfffffffb05077824 */ /* 0x000fe200078e0204 */
[----:B------:R-:W-:Y:S01]  /*258e0*/  LOP3.LUT R6, R6, R3, RZ, 0x3c, !PT ;  /* 0x0000000306067212 */ /* 0x000fe200078e3cff */
[----:B------:R-:W-:-:S03]  /*258f0*/  IMAD.MOV.U32 R4, RZ, RZ, -0x1 ;  /* 0xffffffffff047424 */ /* 0x000fc600078e00ff */
[----:B------:R-:W-:Y:S02]  /*25900*/  @P1 LOP3.LUT R6, R6, 0x1, R5, 0x78, !PT ;  /* 0x0000000106061812 */ /* 0x000fe400078e7805 */
[----:B------:R-:W-:Y:S02]  /*25910*/  MOV R5, 0xffffffff ;  /* 0xffffffff00057802 */ /* 0x000fe40000000f00 */
[----:B---3--:R-:W-:-:S04]  /*25920*/  IADD3 R12, P0, R12, UR20, RZ ;  /* 0x000000140c0c7c10 */ /* 0x008fc8000ff1e0ff */
[----:B--2---:R-:W-:Y:S01]  /*25930*/  IADD3.X R13, R13, UR13, RZ, P0, !PT ;  /* 0x0000000d0d0d7c10 */ /* 0x004fe200087fe4ff */
[----:B------:R0:W-:Y:S01]  /*25940*/  STL [R1+0x2b0], R12 ;  /* 0x0002b00c01007387 */ /* 0x0001e20000100800 */
[----:B------:R-:W-:-:S03]  /*25950*/  ISETP.GE.U32.AND P0, PT, R12, UR6, PT ;  /* 0x000000060c007c0c */ /* 0x000fc6000bf06070 */
[----:B------:R0:W-:Y:S01]  /*25960*/  STL [R1+0x29c], R13 ;  /* 0x00029c0d01007387 */ /* 0x0001e20000100800 */
[----:B------:R-:W-:-:S13]  /*25970*/  ISETP.GE.U32.AND.EX P0, PT, R13, UR7, PT, P0 ;  /* 0x000000070d007c0c */ /* 0x000fda000bf06100 */
[----:B0-----:R-:W-:Y:S05]  /*25980*/  @P0 BRA `(.L_x_760) ;  /* 0x0000000400540947 */ /* 0x001fea0003800000 */
[----:B------:R-:W0:Y:S01]  /*25990*/  S2R R8, SR_CTAID.X ;  /* 0x0000000000087919 */ /* 0x000e220000002500 */
[----:B------:R-:W1:Y:S01]  /*259a0*/  LDC R15, c[0x0][0x65c] ;  /* 0x00019700ff0f7b82 */ /* 0x000e620000000800 */
[----:B------:R-:W-:Y:S01]  /*259b0*/  ULDC UR5, c[0x0][0x150] ;  /* 0x0000540000057ab9 */ /* 0x000fe20000000800 */
[----:B------:R-:W-:Y:S01]  /*259c0*/  ULDC.64 UR6, c[0x0][0x628] ;  /* 0x00018a0000067ab9 */ /* 0x000fe20000000a00 */
[----:B------:R-:W2:Y:S01]  /*259d0*/  S2R R2, SR_CTAID.Y ;  /* 0x0000000000027919 */ /* 0x000ea20000002600 */
[----:B------:R-:W-:Y:S01]  /*259e0*/  ISETP.NE.U32.AND P0, PT, RZ, UR6, PT ;  /* 0x00000006ff007c0c */ /* 0x000fe2000bf05070 */
[----:B------:R-:W-:-:S03]  /*259f0*/  ULDC UR8, c[0x0][0x630] ;  /* 0x00018c0000087ab9 */ /* 0x000fc60000000800 */
[----:B------:R-:W3:Y:S01]  /*25a00*/  LDC R5, c[0x0][0x144] ;  /* 0x00005100ff057b82 */ /* 0x000ee20000000800 */
[----:B------:R-:W-:-:S07]  /*25a10*/  ISETP.NE.AND.EX P0, PT, RZ, UR7, PT, P0 ;  /* 0x00000007ff007c0c */ /* 0x000fce000bf05300 */
[----:B------:R-:W4:Y:S01]  /*25a20*/  LDC R11, c[0x0][0x148] ;  /* 0x00005200ff0b7b82 */ /* 0x000f220000000800 */
[----:B-1----:R-:W-:Y:S02]  /*25a30*/  ISETP.NE.AND P2, PT, R15, 0x1, PT ;  /* 0x000000010f00780c */ /* 0x002fe40003f45270 */
[----:B0-----:R-:W-:Y:S02]  /*25a40*/  I2FP.F32.U32 R3, R8 ;  /* 0x0000000800037245 */ /* 0x001fe40000201000 */
[----:B--2---:R-:W-:-:S03]  /*25a50*/  I2FP.F32.U32 R4, R2 ;  /* 0x0000000200047245 */ /* 0x004fc60000201000 */
[----:B------:R-:W-:Y:S01]  /*25a60*/  FMUL R3, R3, UR5 ;  /* 0x0000000503037c20 */ /* 0x000fe20008400000 */
[----:B------:R-:W-:Y:S02]  /*25a70*/  ULDC UR5, c[0x0][0x154] ;  /* 0x0000550000057ab9 */ /* 0x000fe40000000800 */
[----:B------:R-:W-:-:S03]  /*25a80*/  FMUL R10, R4, UR5 ;  /* 0x00000005040a7c20 */ /* 0x000fc60008400000 */
[----:B------:R-:W0:Y:S08]  /*25a90*/  F2I.U32.TRUNC.NTZ R3, R3 ;  /* 0x0000000300037305 */ /* 0x000e30000020f000 */
[----:B------:R-:W1:Y:S01]  /*25aa0*/  F2I.U32.TRUNC.NTZ R10, R10 ;  /* 0x0000000a000a7305 */ /* 0x000e62000020f000 */
[----:B0-----:R-:W-:Y:S02]  /*25ab0*/  IMAD.MOV R4, RZ, RZ, -R3 ;  /* 0x000000ffff047224 */ /* 0x001fe400078e0a03 */
[----:B------:R-:W-:-:S02]  /*25ac0*/  IMAD.MOV.U32 R3, RZ, RZ, R13 ;  /* 0x000000ffff037224 */ /* 0x000fc400078e000d */
[----:B---3--:R-:W-:Y:S01]  /*25ad0*/  IMAD R8, R5, R4, R8 ;  /* 0x0000000405087224 */ /* 0x008fe200078e0208 */
[----:B-1----:R-:W-:-:S05]  /*25ae0*/  IADD3 R4, -R10, RZ, RZ ;  /* 0x000000ff0a047210 */ /* 0x002fca0007ffe1ff */
[----:B----4-:R-:W-:Y:S02]  /*25af0*/  @P2 IMAD R8, R11, R4, R2 ;  /* 0x000000040b082224 */ /* 0x010fe400078e0202 */
[----:B------:R-:W-:Y:S01]  /*25b00*/  IMAD.MOV.U32 R2, RZ, RZ, R12 ;  /* 0x000000ffff027224 */ /* 0x000fe200078e000c */
[----:B------:R-:W-:Y:S06]  /*25b10*/  @!P0 BRA `(.L_x_761) ;  /* 0x0000000000288947 */ /* 0x000fec0003800000 */
[----:B------:R-:W-:Y:S02]  /*25b20*/  ULDC UR5, c[0x0][0x634] ;  /* 0x00018d0000057ab9 */ /* 0x000fe40000000800 */
[----:B------:R-:W-:-:S04]  /*25b30*/  IADD3 R3, P0, R12, UR5, RZ ;  /* 0x000000050c037c10 */ /* 0x000fc8000ff1e0ff */
[----:B------:R-:W-:-:S05]  /*25b40*/  IADD3.X R11, RZ, R13, RZ, P0, !PT ;  /* 0x0000000dff0b7210 */ /* 0x000fca00007fe4ff */
[----:B------:R-:W-:-:S04]  /*25b50*/  IMAD.WIDE.U32 R4, R11, UR6, RZ ;  /* 0x000000060b047c25 */ /* 0x000fc8000f8e00ff */
[----:B------:R-:W-:-:S04]  /*25b60*/  IMAD.WIDE.U32 R4, P0, R3, UR7, R4 ;  /* 0x0000000703047c25 */ /* 0x000fc8000f800004 */
[----:B------:R-:W-:-:S04]  /*25b70*/  IMAD.WIDE.U32 R2, R3, UR6, RZ ;  /* 0x0000000603027c25 */ /* 0x000fc8000f8e00ff */
[----:B------:R-:W-:Y:S01]  /*25b80*/  IMAD.MOV.U32 R2, RZ, RZ, R5 ;  /* 0x000000ffff027224 */ /* 0x000fe200078e0005 */
[----:B------:R-:W-:Y:S01]  /*25b90*/  IADD3 RZ, P1, R3, R4, RZ ;  /* 0x0000000403ff7210 */ /* 0x000fe20007f3e0ff */
[----:B------:R-:W-:-:S04]  /*25ba0*/  IMAD.X R3, RZ, RZ, RZ, P0 ;  /* 0x000000ffff037224 */ /* 0x000fc800000e06ff */
[----:B------:R-:W-:-:S08]  /*25bb0*/  IMAD.WIDE.U32.X R2, R11, UR7, R2, P1 ;  /* 0x000000070b027c25 */ /* 0x000fd000088e0402 */
.L_x_761:
[--C-:B------:R-:W-:Y:S01]  /*25bc0*/  SHF.R.U64 R10, R2, UR8, R3.reuse ;  /* 0x00000008020a7c19 */ /* 0x100fe20008001203 */
[----:B------:R-:W-:Y:S01]  /*25bd0*/  ULDC.64 UR6, c[0x0][0x620] ;  /* 0x0001880000067ab9 */ /* 0x000fe20000000a00 */
[----:B------:R-:W-:Y:S01]  /*25be0*/  SHF.R.U32.HI R2, RZ, UR8, R3 ;  /* 0x00000008ff027c19 */ /* 0x000fe20008011603 */
[----:B------:R-:W-:Y:S01]  /*25bf0*/  IMAD.MOV.U32 R3, RZ, RZ, R13 ;  /* 0x000000ffff037224 */ /* 0x000fe200078e000d */
[----:B------:R-:W-:Y:S01]  /*25c00*/  IADD3 R11, P0, RZ, -R10, RZ ;  /* 0x8000000aff0b7210 */ /* 0x000fe20007f1e0ff */
[----:B------:R-:W-:-:S03]  /*25c10*/  ULDC UR5, c[0x0][0x618] ;  /* 0x0001860000057ab9 */ /* 0x000fc60000000800 */
[----:B------:R-:W-:-:S05]  /*25c20*/  IADD3.X R2, RZ, ~R2, RZ, P0, !PT ;  /* 0x80000002ff027210 */ /* 0x000fca00007fe4ff */
[----:B------:R-:W-:-:S04]  /*25c30*/  IMAD R2, R2, UR6, RZ ;  /* 0x0000000602027c24 */ /* 0x000fc8000f8e02ff */
[----:B------:R-:W-:Y:S02]  /*25c40*/  IMAD R5, R11, UR7, R2 ;  /* 0x000000070b057c24 */ /* 0x000fe4000f8e0202 */
[----:B------:R-:W-:-:S04]  /*25c50*/  IMAD.MOV.U32 R2, RZ, RZ, R12 ;  /* 0x000000ffff027224 */ /* 0x000fc800078e000c */
[----:B------:R-:W-:Y:S01]  /*25c60*/  IMAD.WIDE.U32 R2, R11, UR6, R2 ;  /* 0x000000060b027c25 */ /* 0x000fe2000f8e0002 */
[----:B------:R-:W-:Y:S02]  /*25c70*/  ULDC.64 UR6, c[0x0][0x640] ;  /* 0x0001900000067ab9 */ /* 0x000fe40000000a00 */
[----:B------:R-:W-:Y:S02]  /*25c80*/  ISETP.NE.U32.AND P0, PT, RZ, UR6, PT ;  /* 0x00000006ff007c0c */ /* 0x000fe4000bf05070 */
[----:B------:R-:W-:Y:S02]  /*25c90*/  IADD3 R3, R3, R5, RZ ;  /* 0x0000000503037210 */ /* 0x000fe40007ffe0ff */
[----:B------:R-:W-:Y:S02]  /*25ca0*/  ISETP.NE.AND.EX P0, PT, RZ, UR7, PT, P0 ;  /* 0x00000007ff007c0c */ /* 0x000fe4000bf05300 */
[--C-:B------:R-:W-:Y:S02]  /*25cb0*/  SHF.R.U64 R11, R2, UR5, R3.reuse ;  /* 0x00000005020b7c19 */ /* 0x100fe40008001203 */
[----:B------:R-:W-:Y:S01]  /*25cc0*/  SHF.R.U32.HI R2, RZ, UR5, R3 ;  /* 0x00000005ff027c19 */ /* 0x000fe20008011603 */
[----:B------:R-:W-:-:S03]  /*25cd0*/  ULDC UR5, c[0x0][0x608] ;  /* 0x0001820000057ab9 */ /* 0x000fc60000000800 */
[--C-:B------:R-:W-:Y:S02]  /*25ce0*/  SHF.R.U64 R12, R11, UR5, R2.reuse ;  /* 0x000000050b0c7c19 */ /* 0x100fe40008001202 */
[----:B------:R-:W-:Y:S01]  /*25cf0*/  SHF.R.U32.HI R3, RZ, UR5, R2 ;  /* 0x00000005ff037c19 */ /* 0x000fe20008011602 */
[----:B------:R-:W-:-:S03]  /*25d00*/  ULDC UR5, c[0x0][0x658] ;  /* 0x0001960000057ab9 */ /* 0x000fc60000000800 */
[--C-:B------:R-:W-:Y:S02]  /*25d10*/  SHF.R.U64 R13, R12, UR5, R3.reuse ;  /* 0x000000050c0d7c19 */ /* 0x100fe40008001203 */
[----:B------:R-:W-:-:S03]  /*25d20*/  SHF.R.U32.HI R3, RZ, UR5, R3 ;  /* 0x00000005ff037c19 */ /* 0x000fc60008011603 */
[----:B------:R-:W-:Y:S01]  /*25d30*/  IMAD.MOV.U32 R2, RZ, RZ, R13 ;  /* 0x000000ffff027224 */ /* 0x000fe200078e000d */
[----:B------:R-:W-:Y:S06]  /*25d40*/  @!P0 BRA `(.L_x_762) ;  /* 0x0000000000288947 */ /* 0x000fec0003800000 */
[----:B------:R-:W-:Y:S02]  /*25d50*/  ULDC UR5, c[0x0][0x64c] ;  /* 0x0001930000057ab9 */ /* 0x000fe40000000800 */
[----:B------:R-:W-:-:S05]  /*25d60*/  IADD3 R2, P0, R13, UR5, RZ ;  /* 0x000000050d027c10 */ /* 0x000fca000ff1e0ff */
[----:B------:R-:W-:-:S04]  /*25d70*/  IMAD.X R14, RZ, RZ, R3, P0 ;  /* 0x000000ffff0e7224 */ /* 0x000fc800000e0603 */
[----:B------:R-:W-:-:S04]  /*25d80*/  IMAD.WIDE.U32 R4, R14, UR6, RZ ;  /* 0x000000060e047c25 */ /* 0x000fc8000f8e00ff */
[----:B------:R-:W-:-:S04]  /*25d90*/  IMAD.WIDE.U32 R4, P0, R2, UR7, R4 ;  /* 0x0000000702047c25 */ /* 0x000fc8000f800004 */
[----:B------:R-:W-:-:S04]  /*25da0*/  IMAD.WIDE.U32 R2, R2, UR6, RZ ;  /* 0x0000000602027c25 */ /* 0x000fc8000f8e00ff */
[----:B------:R-:W-:Y:S01]  /*25db0*/  IMAD.MOV.U32 R2, RZ, RZ, R5 ;  /* 0x000000ffff027224 */ /* 0x000fe200078e0005 */
[----:B------:R-:W-:Y:S02]  /*25dc0*/  IADD3 RZ, P1, R3, R4, RZ ;  /* 0x0000000403ff7210 */ /* 0x000fe40007f3e0ff */
[----:B------:R-:W-:-:S03]  /*25dd0*/  IADD3.X R3, RZ, RZ, RZ, P0, !PT ;  /* 0x000000ffff037210 */ /* 0x000fc600007fe4ff */
[----:B------:R-:W-:-:S08]  /*25de0*/  IMAD.WIDE.U32.X R2, R14, UR7, R2, P1 ;  /* 0x000000070e027c25 */ /* 0x000fd000088e0402 */
.L_x_762:
[----:B------:R-:W-:Y:S01]  /*25df0*/  ULDC UR5, c[0x0][0x648] ;  /* 0x0001920000057ab9 */ /* 0x000fe20000000800 */
[----:B------:R-:W-:Y:S02]  /*25e00*/  LOP3.LUT R12, R12, UR17, RZ, 0xc0, !PT ;  /* 0x000000110c0c7c12 */ /* 0x000fe4000f8ec0ff */
[----:B------:R-:W-:Y:S01]  /*25e10*/  SHF.R.U64 R3, R2, UR5, R3 ;  /* 0x0000000502037c19 */ /* 0x000fe20008001203 */
[----:B------:R-:W-:-:S04]  /*25e20*/  ULDC UR5, c[0x0][0x638] ;  /* 0x00018e0000057ab9 */ /* 0x000fc80000000800 */
[----:B------:R-:W-:Y:S02]  /*25e30*/  IMAD.MOV R2, RZ, RZ, -R3 ;  /* 0x000000ffff027224 */ /* 0x000fe400078e0a03 */
[----:B------:R-:W-:Y:S02]  /*25e40*/  IMAD R5, R3, UR18, R12 ;  /* 0x0000001203057c24 */ /* 0x000fe4000f8e020c */
[----:B------:R-:W-:Y:S01]  /*25e50*/  IMAD R13, R2, UR5, R13 ;  /* 0x00000005020d7c24 */ /* 0x000fe2000f8e020d */
[----:B------:R-:W-:Y:S01]  /*25e60*/  ULDC UR5, c[0x0][0x610] ;  /* 0x0001840000057ab9 */ /* 0x000fe20000000800 */
[----:B------:R-:W-:Y:S01]  /*25e70*/  LOP3.LUT R2, R11, UR4, RZ, 0xc0, !PT ;  /* 0x000000040b027c12 */ /* 0x000fe2000f8ec0ff */
[----:B------:R-:W-:Y:S01]  /*25e80*/  IMAD R8, R5, UR5, R8 ;  /* 0x0000000505087c24 */ /* 0x000fe2000f8e0208 */
[----:B------:R-:W-:-:S03]  /*25e90*/  ULDC UR5, c[0x0][0x600] ;  /* 0x0001800000057ab9 */ /* 0x000fc60000000800 */
[----:B------:R-:W-:Y:S01]  /*25ea0*/  IMAD R13, R13, UR5, R2 ;  /* 0x000000050d0d7c24 */ /* 0x000fe2000f8e0202 */
[----:B------:R-:W-:-:S04]  /*25eb0*/  MOV R2, 0x1 ;  /* 0x0000000100027802 */ /* 0x000fc80000000f00 */
[----:B------:R-:W-:Y:S02]  /*25ec0*/  SEL R5, R13, R8, !P2 ;  /* 0x000000080d057207 */ /* 0x000fe40005000000 */
[----:B------:R-:W-:-:S07]  /*25ed0*/  SEL R4, R8, R13, !P2 ;  /* 0x0000000d08047207 */ /* 0x000fce0005000000 */
.L_x_760:
[----:B------:R-:W-:Y:S05]  /*25ee0*/  BSYNC B1 ;  /* 0x0000000000017941 */ /* 0x000fea0003800000 */
.L_x_759:
[----:B------:R-:W-:-:S13]  /*25ef0*/  LOP3.LUT P0, RZ, R2, 0xff, RZ, 0xc0, !PT ;  /* 0x000000ff02ff7812 */ /* 0x000fda000780c0ff */
[----:B------:R-:W-:Y:S05]  /*25f00*/  @P0 BRA `(.L_x_763) ;  /* 0xfffffff400200947 */ /* 0x000fea000383ffff */
[----:B------:R-:W-:Y:S05]  /*25f10*/  BSYNC B0 ;  /* 0x0000000000007941 */ /* 0x000fea0003800000 */
.L_x_752:
[----:B------:R-:W-:-:S03]  /*25f20*/  UMOV UR5, 0xffffffff ;  /* 0xffffffff00057882 */ /* 0x000fc60000000000 */
[----:B------:R-:W-:Y:S05]  /*25f30*/  BRA.DIV UR5, `(.L_x_764) ;  /* 0x0000000605487947 */ /* 0x000fea000b800000 */
[----:B------:R-:W-:-:S13]  /*25f40*/  ELECT P6, URZ, PT ;  /* 0x00000000003f782f */ /* 0x000fda00038c0000 */
.L_x_779:
[----:B------:R-:W-:Y:S04]  /*25f50*/  BSSY B0, `(.L_x_765) ;  /* 0x0000037000007945 */ /* 0x000fe80003800000 */
[----:B------:R-:W-:Y:S05]  /*25f60*/  @!P6 BRA `(.L_x_766) ;  /* 0x0000000000d4e947 */ /* 0x000fea0003800000 */
[----:B------:R-:W2:Y:S02]  /*25f70*/  LDL R0, [R1+0x28c] ;  /* 0x00028c0001007983 */ /* 0x000ea40000100800 */
[----:B--2---:R-:W-:-:S13]  /*25f80*/  R2UR UR5, R0 ;  /* 0x00000000000572ca */ /* 0x004fda00000e0000 */
[----:B------:R-:W-:-:S04]  /*25f90*/  ULOP3.LUT UR5, UR5, 0x2, URZ, 0xfc, !UPT ;  /* 0x0000000205057892 */ /* 0x000fc8000f8efc3f */
[----:B------:R-:W-:-:S06]  /*25fa0*/  UISETP.NE.AND UP0, UPT, UR5, 0x3, UPT ;  /* 0x000000030500788c */ /* 0x000fcc000bf05270 */
[----:B------:R-:W-:-:S13]  /*25fb0*/  PLOP3.LUT P0, PT, PT, PT, UP0, 0x80, 0x0 ;  /* 0x000000000000781c */ /* 0x000fda0003f0f008 */
[----:B------:R-:W-:Y:S05]  /*25fc0*/  @!P0 BRA `(.L_x_767) ;  /* 0x0000000000048947 */ /* 0x000fea0003800000 */
[----:B------:R-:W-:Y:S01]  /*25fd0*/  BPT.TRAP 0x1 ;  /* 0x000000040000795c */ /* 0x000fe20000300000 */
.L_x_767:
[----:B------:R-:W0:Y:S01]  /*25fe0*/  S2R R3, SR_CgaCtaId ;  /* 0x0000000000037919 */ /* 0x000e220000008800 */
[----:B------:R-:W-:Y:S02]  /*25ff0*/  MOV R0, 0x400 ;  /* 0x0000040000007802 */ /* 0x000fe40000000f00 */
[----:B------:R-:W-:Y:S02]  /*26000*/  SHF.L.U32 R2, R6, 0x1f, RZ ;  /* 0x0000001f06027819 */ /* 0x000fe400000006ff */
[----:B0-----:R-:W-:-:S05]  /*26010*/  LEA R0, R3, R0, 0x18 ;  /* 0x0000000003007211 */ /* 0x001fca00078ec0ff */
[----:B------:R-:W-:-:S04]  /*26020*/  VIADD R0, R0, 0x28 ;  /* 0x0000002800007836 */ /* 0x000fc80000000000 */
[----:B------:R-:W-:-:S04]  /*26030*/  IMAD R3, R7, 0x8, R0 ;  /* 0x0000000807037824 */ /* 0x000fc800078e0200 */
[----:B------:R-:W0:Y:S02]  /*26040*/  SYNCS.PHASECHK.TRANS64.TRYWAIT P0, [R3+URZ], R2 ;  /* 0x00000002030075a7 */ /* 0x000e24000800017f */
[----:B0-----:R-:W-:Y:S05]  /*26050*/  @!P0 BRA `(.L_x_768) ;  /* 0x0000000400208947 */ /* 0x001fea0003800000 */
.L_x_780:
[----:B------:R-:W-:-:S04]  /*26060*/  IADD3 R7, R7, 0x1, RZ ;  /* 0x0000000107077810 */ /* 0x000fc80007ffe0ff */
[----:B------:R-:W-:-:S04]  /*26070*/  ISETP.NE.AND P0, PT, R7, 0x5, PT ;  /* 0x000000050700780c */ /* 0x000fc80003f05270 */
[----:B0-----:R-:W-:Y:S02]  /*26080*/  SEL R3, RZ, 0x1, P0 ;  /* 0x00000001ff037807 */ /* 0x001fe40000000000 */
[----:B------:R-:W-:Y:S02]  /*26090*/  SEL R7, R7, RZ, P0 ;  /* 0x000000ff07077207 */ /* 0x000fe40000000000 */
[----:B------:R-:W-:-:S03]  /*260a0*/  LOP3.LUT R6, R6, R3, RZ, 0x3c, !PT ;  /* 0x0000000306067212 */ /* 0x000fc600078e3cff */
[----:B------:R-:W-:Y:S01]  /*260b0*/  IMAD R3, R7, 0x8, R0 ;  /* 0x0000000807037824 */ /* 0x000fe200078e0200 */
[----:B------:R-:W-:-:S04]  /*260c0*/  SHF.L.U32 R2, R6, 0x1f, RZ ;  /* 0x0000001f06027819 */ /* 0x000fc800000006ff */
[----:B------:R-:W0:Y:S02]  /*260d0*/  SYNCS.PHASECHK.TRANS64.TRYWAIT P0, [R3+URZ], R2 ;  /* 0x00000002030075a7 */ /* 0x000e24000800017f */
[----:B0-----:R-:W-:Y:S05]  /*260e0*/  @!P0 BRA `(.L_x_769) ;  /* 0x0000000400108947 */ /* 0x001fea0003800000 */
.L_x_781:
[----:B0-----:R-:W-:-:S05]  /*260f0*/  VIADD R2, R7, 0x1 ;  /* 0x0000000107027836 */ /* 0x001fca0000000000 */
[----:B------:R-:W-:-:S04]  /*26100*/  ISETP.NE.AND P0, PT, R2, 0x5, PT ;  /* 0x000000050200780c */ /* 0x000fc80003f05270 */
[----:B------:R-:W-:Y:S02]  /*26110*/  SEL R3, RZ, 0x1, P0 ;  /* 0x00000001ff037807 */ /* 0x000fe40000000000 */
[----:B------:R-:W-:Y:S02]  /*26120*/  SEL R5, R2, RZ, P0 ;  /* 0x000000ff02057207 */ /* 0x000fe40000000000 */
[----:B------:R-:W-:Y:S02]  /*26130*/  LOP3.LUT R6, R6, R3, RZ, 0x3c, !PT ;  /* 0x0000000306067212 */ /* 0x000fe400078e3cff */
[----:B------:R-:W-:Y:S02]  /*26140*/  LEA R3, R5, R0, 0x3 ;  /* 0x0000000005037211 */ /* 0x000fe400078e18ff */
[----:B------:R-:W-:-:S04]  /*26150*/  SHF.L.U32 R2, R6, 0x1f, RZ ;  /* 0x0000001f06027819 */ /* 0x000fc800000006ff */
[----:B------:R-:W0:Y:S02]  /*26160*/  SYNCS.PHASECHK.TRANS64.TRYWAIT P0, [R3+URZ], R2 ;  /* 0x00000002030075a7 */ /* 0x000e24000800017f */
[----:B0-----:R-:W-:Y:S05]  /*26170*/  @!P0 BRA `(.L_x_770) ;  /* 0x0000000400008947 */ /* 0x001fea0003800000 */
.L_x_782:
[----:B0-----:R-:W-:-:S05]  /*26180*/  VIADD R2, R5, 0x1 ;  /* 0x0000000105027836 */ /* 0x001fca0000000000 */
[----:B------:R-:W-:-:S04]  /*26190*/  ISETP.NE.AND P0, PT, R2, 0x5, PT ;  /* 0x000000050200780c */ /* 0x000fc80003f05270 */
[----:B------:R-:W-:Y:S02]  /*261a0*/  SEL R3, RZ, 0x1, P0 ;  /* 0x00000001ff037807 */ /* 0x000fe40000000000 */
[----:B------:R-:W-:Y:S02]  /*261b0*/  SEL R5, R2, RZ, P0 ;  /* 0x000000ff02057207 */ /* 0x000fe40000000000 */
[----:B------:R-:W-:-:S03]  /*261c0*/  LOP3.LUT R7, R6, R3, RZ, 0x3c, !PT ;  /* 0x0000000306077212 */ /* 0x000fc600078e3cff */
[----:B------:R-:W-:Y:S01]  /*261d0*/  IMAD R3, R5, 0x8, R0 ;  /* 0x0000000805037824 */ /* 0x000fe200078e0200 */
[----:B------:R-:W-:-:S04]  /*261e0*/  SHF.L.U32 R2, R7, 0x1f, RZ ;  /* 0x0000001f07027819 */ /* 0x000fc800000006ff */
[----:B------:R-:W0:Y:S02]  /*261f0*/  SYNCS.PHASECHK.TRANS64.TRYWAIT P0, [R3+URZ], R2 ;  /* 0x00000002030075a7 */ /* 0x000e24000800017f */
[----:B0-----:R-:W-:Y:S05]  /*26200*/  @!P0 BRA `(.L_x_771) ;  /* 0x0000000000f08947 */ /* 0x001fea0003800000 */
.L_x_783:
[----:B0-----:R-:W-:-:S04]  /*26210*/  IADD3 R2, R5, 0x1, RZ ;  /* 0x0000000105027810 */ /* 0x001fc80007ffe0ff */
[----:B------:R-:W-:-:S04]  /*26220*/  ISETP.NE.AND P0, PT, R2, 0x5, PT ;  /* 0x000000050200780c */ /* 0x000fc80003f05270 */
[----:B------:R-:W-:Y:S02]  /*26230*/  SEL R4, RZ, 0x1, P0 ;  /* 0x00000001ff047807 */ /* 0x000fe40000000000 */
[----:B------:R-:W-:Y:S02]  /*26240*/  SEL R3, R2, RZ, P0 ;  /* 0x000000ff02037207 */ /* 0x000fe40000000000 */
[----:B------:R-:W-:-:S03]  /*26250*/  LOP3.LUT R4, R7, R4, RZ, 0x3c, !PT ;  /* 0x0000000407047212 */ /* 0x000fc600078e3cff */
[----:B------:R-:W-:Y:S01]  /*26260*/  IMAD R3, R3, 0x8, R0 ;  /* 0x0000000803037824 */ /* 0x000fe200078e0200 */
[----:B------:R-:W-:-:S07]  /*26270*/  SHF.L.U32 R0, R4, 0x1f, RZ ;  /* 0x0000001f04007819 */ /* 0x000fce00000006ff */
.L_x_772:
[----:B0-----:R0:W1:Y:S02]  /*26280*/  SYNCS.PHASECHK.TRANS64.TRYWAIT P0, [R3+URZ], R0 ;  /* 0x00000000030075a7 */ /* 0x001064000800017f */
[----:B-1----:R-:W-:Y:S05]  /*26290*/  @!P0 NANOSLEEP.SYNCS 0x989680 ;  /* 0x009896800000895d */ /* 0x002fea0003900000 */
[----:B------:R-:W1:Y:S02]  /*262a0*/  @!P0 SYNCS.PHASECHK.TRANS64 P0, [R3+URZ], R0 ;  /* 0x00000000030085a7 */ /* 0x000e64000800007f */
[----:B-1----:R-:W-:Y:S05]  /*262b0*/  @!P0 BRA `(.L_x_772) ;  /* 0xfffffffc00f08947 */ /* 0x002fea000383ffff */
.L_x_766:
[----:B------:R-:W-:Y:S05]  /*262c0*/  BSYNC B0 ;  /* 0x0000000000007941 */ /* 0x000fea0003800000 */
.L_x_765:
[----:B------:R-:W-:Y:S05]  /*262d0*/  EXIT ;  /* 0x000000000000794d */ /* 0x000fea0003800000 */
.L_x_21:
[----:B-1----:R1:W2:Y:S02]  /*262e0*/  SYNCS.PHASECHK.TRANS64.TRYWAIT P1, [R3+URZ], R0 ;  /* 0x00000000030075a7 */ /* 0x0022a4000802017f */
[----:B--2---:R-:W-:Y:S05]  /*262f0*/  @!P1 NANOSLEEP.SYNCS 0x989680 ;  /* 0x009896800000995d */ /* 0x004fea0003900000 */
[----:B------:R-:W2:Y:S02]  /*26300*/  @!P1 SYNCS.PHASECHK.TRANS64 P1, [R3+URZ], R0 ;  /* 0x00000000030095a7 */ /* 0x000ea4000802007f */
[----:B--2---:R-:W-:Y:S05]  /*26310*/  @!P1 BRA `(.L_x_21) ;  /* 0xfffffffc00f09947 */ /* 0x004fea000383ffff */
[----:B------:R-:W-:Y:S05]  /*26320*/  BRA `(.L_x_20) ;  /* 0xfffffdb400147947 */ /* 0x000fea000383ffff */
.L_x_26:
[----:B-1----:R-:W-:-:S04]  /*26330*/  IMAD.U32 R7, RZ, RZ, UR4 ;  /* 0x00000004ff077e24 */ /* 0x002fc8000f8e00ff */
[----:B------:R1:W2:Y:S03]  /*26340*/  SYNCS.PHASECHK.TRANS64.TRYWAIT P1, [R7+URZ], R6 ;  /* 0x00000006070075a7 */ /* 0x0002a6000802017f */
[----:B--2---:R-:W-:Y:S05]  /*26350*/  @!P1 NANOSLEEP.SYNCS 0x989680 ;  /* 0x009896800000995d */ /* 0x004fea0003900000 */
[----:B------:R-:W2:Y:S02]  /*26360*/  @!P1 SYNCS.PHASECHK.TRANS64 P1, [R7+URZ], R6 ;  /* 0x00000006070095a7 */ /* 0x000ea4000802007f */
[----:B--2---:R-:W-:Y:S05]  /*26370*/  @!P1 BRA `(.L_x_26) ;  /* 0xfffffffc00ec9947 */ /* 0x004fea000383ffff */
[----:B------:R-:W-:Y:S05]  /*26380*/  BRA `(.L_x_25) ;  /* 0xfffffdf800607947 */ /* 0x000fea000383ffff */
.L_x_753:
[----:B------:R-:W-:Y:S01]  /*26390*/  BSSY B1, `(.L_x_773) ;  /* 0x0000006000017945 */ /* 0x000fe20003800000 */
[----:B------:R-:W-:-:S07]  /*263a0*/  MOV R15, 0xffffffff ;  /* 0xffffffff000f7802 */ /* 0x000fce0000000f00 */
[----:B------:R-:W-:Y:S05]  /*263b0*/  WARPSYNC.COLLECTIVE R15, `(.L_x_774) ;  /* 0x000000000f0c7348 */ /* 0x000fea0003c00000 */
[----:B------:R-:W-:Y:S02]  /*263c0*/  ELECT P6, UR62, PT ;  /* 0x00000000003e782f */ /* 0x000fe400038c0000 */
[----:B------:R-:W-:Y:S01]  /*263d0*/  MOV R14, UR62 ;  /* 0x0000003e000e7c02 */ /* 0x000fe20008000f00 */
[----:B------:R-:W-:Y:S10]  /*263e0*/  ENDCOLLECTIVE ;  /* 0x000000000000791b */ /* 0x000ff40003800000 */
.L_x_774:
[----:B------:R-:W-:Y:S05]  /*263f0*/  BSYNC B1 ;  /* 0x0000000000017941 */ /* 0x000fea0003800000 */
.L_x_773:
[----:B------:R-:W-:Y:S05]  /*26400*/  BRA `(.L_x_775) ;  /* 0xffffffec00ec7947 */ /* 0x000fea000383ffff */
.L_x_756:
[----:B0-----:R0:W1:Y:S02]  /*26410*/  SYNCS.PHASECHK.TRANS64.TRYWAIT P0, [R12+URZ+0x28], R13 ;  /* 0x0000280d0c0075a7 */ /* 0x001064000800017f */
[----:B-1----:R-:W-:Y:S05]  /*26420*/  @!P0 NANOSLEEP.SYNCS 0x989680 ;  /* 0x009896800000895d */ /* 0x002fea0003900000 */
[----:B------:R-:W1:Y:S02]  /*26430*/  @!P0 SYNCS.PHASECHK.TRANS64 P0, [R12+URZ+0x28], R13 ;  /* 0x0000280d0c0085a7 */ /* 0x000e64000800007f */
[----:B-1----:R-:W-:Y:S05]  /*26440*/  @!P0 BRA `(.L_x_756) ;  /* 0xfffffffc00f08947 */ /* 0x002fea000383ffff */
[----:B------:R-:W-:Y:S05]  /*26450*/  BRA `(.L_x_776) ;  /* 0xfffffff000207947 */ /* 0x000fea000383ffff */
.L_x_764:
[----:B------:R-:W-:Y:S01]  /*26460*/  BSSY B0, `(.L_x_777) ;  /* 0x0000006000007945 */ /* 0x000fe20003800000 */
[----:B------:R-:W-:-:S07]  /*26470*/  IMAD.MOV.U32 R15, RZ, RZ, -0x1 ;  /* 0xffffffffff0f7424 */ /* 0x000fce00078e00ff */
[----:B------:R-:W-:Y:S05]  /*26480*/  WARPSYNC.COLLECTIVE R15, `(.L_x_778) ;  /* 0x000000000f0c7348 */ /* 0x000fea0003c00000 */
[----:B------:R-:W-:Y:S02]  /*26490*/  ELECT P6, UR62, PT ;  /* 0x00000000003e782f */ /* 0x000fe400038c0000 */
[----:B------:R-:W-:Y:S01]  /*264a0*/  MOV R14, UR62 ;  /* 0x0000003e000e7c02 */ /* 0x000fe20008000f00 */
[----:B------:R-:W-:Y:S10]  /*264b0*/  ENDCOLLECTIVE ;  /* 0x000000000000791b */ /* 0x000ff40003800000 */
.L_x_778:
[----:B------:R-:W-:Y:S05]  /*264c0*/  BSYNC B0 ;  /* 0x0000000000007941 */ /* 0x000fea0003800000 */
.L_x_777:
[----:B------:R-:W-:Y:S05]  /*264d0*/  BRA `(.L_x_779) ;  /* 0xfffffff8009c7947 */ /* 0x000fea000383ffff */
.L_x_768:
[----:B0-----:R0:W1:Y:S02]  /*264e0*/  SYNCS.PHASECHK.TRANS64.TRYWAIT P0, [R3+URZ], R2 ;  /* 0x00000002030075a7 */ /* 0x001064000800017f */
[----:B-1----:R-:W-:Y:S05]  /*264f0*/  @!P0 NANOSLEEP.SYNCS 0x989680 ;  /* 0x009896800000895d */ /* 0x002fea0003900000 */
[----:B------:R-:W1:Y:S02]  /*26500*/  @!P0 SYNCS.PHASECHK.TRANS64 P0, [R3+URZ], R2 ;  /* 0x00000002030085a7 */ /* 0x000e64000800007f */
[----:B-1----:R-:W-:Y:S05]  /*26510*/  @!P0 BRA `(.L_x_768) ;  /* 0xfffffffc00f08947 */ /* 0x002fea000383ffff */
[----:B------:R-:W-:Y:S05]  /*26520*/  BRA `(.L_x_780) ;  /* 0xfffffff800cc7947 */ /* 0x000fea000383ffff */
.L_x_769:
[----:B0-----:R0:W1:Y:S02]  /*26530*/  SYNCS.PHASECHK.TRANS64.TRYWAIT P0, [R3+URZ], R2 ;  /* 0x00000002030075a7 */ /* 0x001064000800017f */
[----:B-1----:R-:W-:Y:S05]  /*26540*/  @!P0 NANOSLEEP.SYNCS 0x989680 ;  /* 0x009896800000895d */ /* 0x002fea0003900000 */
[----:B------:R-:W1:Y:S02]  /*26550*/  @!P0 SYNCS.PHASECHK.TRANS64 P0, [R3+URZ], R2 ;  /* 0x00000002030085a7 */ /* 0x000e64000800007f */
[----:B-1----:R-:W-:Y:S05]  /*26560*/  @!P0 BRA `(.L_x_769) ;  /* 0xfffffffc00f08947 */ /* 0x002fea000383ffff */
[----:B------:R-:W-:Y:S05]  /*26570*/  BRA `(.L_x_781) ;  /* 0xfffffff800dc7947 */ /* 0x000fea000383ffff */
.L_x_770:
[----:B0-----:R0:W1:Y:S02]  /*26580*/  SYNCS.PHASECHK.TRANS64.TRYWAIT P0, [R3+URZ], R2 ;  /* 0x00000002030075a7 */ /* 0x001064000800017f */
[----:B-1----:R-:W-:Y:S05]  /*26590*/  @!P0 NANOSLEEP.SYNCS 0x989680 ;  /* 0x009896800000895d */ /* 0x002fea0003900000 */
[----:B------:R-:W1:Y:S02]  /*265a0*/  @!P0 SYNCS.PHASECHK.TRANS64 P0, [R3+URZ], R2 ;  /* 0x00000002030085a7 */ /* 0x000e64000800007f */
[----:B-1----:R-:W-:Y:S05]  /*265b0*/  @!P0 BRA `(.L_x_770) ;  /* 0xfffffffc00f08947 */ /* 0x002fea000383ffff */
[----:B------:R-:W-:Y:S05]  /*265c0*/  BRA `(.L_x_782) ;  /* 0xfffffff800ec7947 */ /* 0x000fea000383ffff */
.L_x_771:
[----:B0-----:R0:W1:Y:S02]  /*265d0*/  SYNCS.PHASECHK.TRANS64.TRYWAIT P0, [R3+URZ], R2 ;  /* 0x00000002030075a7 */ /* 0x001064000800017f */
[----:B-1----:R-:W-:Y:S05]  /*265e0*/  @!P0 NANOSLEEP.SYNCS 0x989680 ;  /* 0x009896800000895d */ /* 0x002fea0003900000 */
[----:B------:R-:W1:Y:S02]  /*265f0*/  @!P0 SYNCS.PHASECHK.TRANS64 P0, [R3+URZ], R2 ;  /* 0x00000002030085a7 */ /* 0x000e64000800007f */
[----:B-1----:R-:W-:Y:S05]  /*26600*/  @!P0 BRA `(.L_x_771) ;  /* 0xfffffffc00f08947 */ /* 0x002fea000383ffff */
[----:B------:R-:W-:Y:S05]  /*26610*/  BRA `(.L_x_783) ;  /* 0xfffffff800fc7947 */ /* 0x000fea000383ffff */
.L_x_784:
[----:B------:R-:W-:-:S00]  /*26620*/  BRA `(.L_x_784) ;  /* 0xfffffffc00fc7947 */ /* 0x000fc0000383ffff */
[----:B------:R-:W-:-:S00]  /*26630*/  NOP ;  /* 0x0000000000007918 */ /* 0x000fc00000000000 */
        /* <DEDUP_REMOVED lines=12> */
.L_x_785:


//--------------------- .nv.global.init           --------------------------
	.section	.nv.global.init,"aw",@progbits
.nv.global.init:
	.type		$str$22,@object
	.size		$str$22,($str$23 - $str$22)
$str$22:
        /*0000*/ 	.byte	0x6b, 0x5f, 0x74, 0x69, 0x6c, 0x65, 0x5f, 0x63, 0x6f, 0x75, 0x6e, 0x74, 0x20, 0x3e, 0x3d, 0x20
        /*0010*/ 	.byte	0x31, 0x00
	.type		$str$23,@object
	.size		$str$23,(__unnamed_1 - $str$23)
$str$23:
        /*0012*/ 	.byte	0x2f, 0x74, 0x6d, 0x70, 0x2f, 0x63, 0x75, 0x74, 0x6c, 0x61, 0x73, 0x73, 0x5f, 0x73, 0x77, 0x65
        /*0022*/ 	.byte	0x65, 0x70, 0x5f, 0x73, 0x72, 0x63, 0x2f, 0x69, 0x6e, 0x63, 0x6c, 0x75, 0x64, 0x65, 0x2f, 0x63
        /*0032*/ 	.byte	0x75, 0x74, 0x6c, 0x61, 0x73, 0x73, 0x2f, 0x67, 0x65, 0x6d, 0x6d, 0x2f, 0x63, 0x6f, 0x6c, 0x6c
        /*0042*/ 	.byte	0x65, 0x63, 0x74, 0x69, 0x76, 0x65, 0x2f, 0x73, 0x6d, 0x39, 0x30, 0x5f, 0x6d, 0x6d, 0x61, 0x5f
        /*0052*/ 	.byte	0x74, 0x6d, 0x61, 0x5f, 0x67, 0x6d, 0x6d, 0x61, 0x5f, 0x73, 0x73, 0x5f, 0x77, 0x61, 0x72, 0x70
        /*0062*/ 	.byte	0x73, 0x70, 0x65, 0x63, 0x69, 0x61, 0x6c, 0x69, 0x7a, 0x65, 0x64, 0x2e, 0x68, 0x70, 0x70, 0x00
	.type		__unnamed_1,@object
	.size		__unnamed_1,(.L_0 - __unnamed_1)
__unnamed_1:
        /* <DEDUP_REMOVED lines=181> */
        /*0bc2*/ 	.byte	0x74, 0x69, 0x74, 0x79, 0x5d, 0x00
.L_0:


//--------------------- .nv.shared._ZN7cutlass13device_kernelINS_4gemm6kernel13GemmUniversalIN4cute5tupleIJiiiiEEENS1_10collective13CollectiveMmaINS1_34MainloopSm90TmaGmmaWarpSpecializedILi5ENS5_IJNS4_1CILi2EEENSA_ILi1EEESC_EEENS1_35KernelTmaWarpSpecializedCooperativeEEENS5_IJNSA_ILi384EEENSA_ILi240EEENSA_ILi32EEEEEENS_6half_tENS5_IJlSC_lEEESK_SL_NS4_8TiledMMAINS4_8MMA_AtomIJNS4_4SM904GMMA25MMA_64x16x16_F32F16F16_SSILNSP_5MajorE0ELSR_0ELNSP_7ScaleInE1ELSS_1EEEEEENS4_6LayoutISD_NS5_IJSC_NSA_ILi0EEESW_EEEEENS5_IJNS4_10UnderscoreESZ_SZ_EEEEENS4_13SM90_TMA_LOADENS4_14ComposedLayoutINS4_7SwizzleILi2ELi4ELi3EEENS4_18smem_ptr_flag_bitsILi16EEENSV_INS5_IJNSA_ILi8EEESI_EEENS5_IJSI_SC_EEEEEEEvNS4_8identityENS4_23SM90_TMA_LOAD_MULTICASTES1C_vS1D_EENS_8epilogue10collective6detail29Sm90TmaWarpSpecializedAdapterINS1H_15DefaultEpilogueISK_SL_SL_NS1G_6thread17LinearCombinationISK_Li1EffLNS1L_9ScaleType4KindE0ELNS_15FloatRoundStyleE2ESK_EENS1_15EpilogueDefaultEEEEEvvEEEEvNT_6ParamsE --------------------------
	.section	.nv.shared._ZN7cutlass13device_kernelINS_4gemm6kernel13GemmUniversalIN4cute5tupleIJiiiiEEENS1_10collective13CollectiveMmaINS1_34MainloopSm90TmaGmmaWarpSpecializedILi5ENS5_IJNS4_1CILi2EEENSA_ILi1EEESC_EEENS1_35KernelTmaWarpSpecializedCooperativeEEENS5_IJNSA_ILi384EEENSA_ILi240EEENSA_ILi32EEEEEENS_6half_tENS5_IJlSC_lEEESK_SL_NS4_8TiledMMAINS4_8MMA_AtomIJNS4_4SM904GMMA25MMA_64x16x16_F32F16F16_SSILNSP_5MajorE0ELSR_0ELNSP_7ScaleInE1ELSS_1EEEEEENS4_6LayoutISD_NS5_IJSC_NSA_ILi0EEESW_EEEEENS5_IJNS4_10UnderscoreESZ_SZ_EEEEENS4_13SM90_TMA_LOADENS4_14ComposedLayoutINS4_7SwizzleILi2ELi4ELi3EEENS4_18smem_ptr_flag_bitsILi16EEENSV_INS5_IJNSA_ILi8EEESI_EEENS5_IJSI_SC_EEEEEEEvNS4_8identityENS4_23SM90_TMA_LOAD_MULTICASTES1C_vS1D_EENS_8epilogue10collective6detail29Sm90TmaWarpSpecializedAdapterINS1H_15DefaultEpilogueISK_SL_SL_NS1G_6thread17LinearCombinationISK_Li1EffLNS1L_9ScaleType4KindE0ELNS_15FloatRoundStyleE2ESK_EENS1_15EpilogueDefaultEEEEEvvEEEEvNT_6ParamsE,"aw",@nobits
	.sectionflags	@""
	.align	16
	.zero		1024


//--------------------- .nv.shared.reserved.0     --------------------------
	.section	.nv.shared.reserved.0,"aw",@nobits
	.weak		__nv_reservedSMEM_offset_0_alias
	.size		__nv_reservedSMEM_offset_0_alias, 0, 0
	.other		__nv_reservedSMEM_offset_0_alias,@"STO_CUDA_RESERVED_SHARED STV_DEFAULT"
__nv_reservedSMEM_offset_0_alias:
	.zero		0


//--------------------- .nv.global                --------------------------
	.section	.nv.global,"aw",@nobits
.nv.global:
	.type		_ZN39_INTERNAL_09f7679c_4_k_cu_a2dd96bb_44664cute1_E,@object
	.size		_ZN39_INTERNAL_09f7679c_4_k_cu_a2dd96bb_44664cute1_E,(_ZN39_INTERNAL_09f7679c_4_k_cu_a2dd96bb_44664cuda3std3__45__cpo6cbeginE - _ZN39_INTERNAL_09f7679c_4_k_cu_a2dd96bb_44664cute1_E)
_ZN39_INTERNAL_09f7679c_4_k_cu_a2dd96bb_44664cute1_E:
	.zero		1
	.type		_ZN39_INTERNAL_09f7679c_4_k_cu_a2dd96bb_44664cuda3std3__45__cpo6cbeginE,@object
	.size		_ZN39_INTERNAL_09f7679c_4_k_cu_a2dd96bb_44664cuda3std3__45__cpo6cbeginE,(_ZN39_INTERNAL_09f7679c_4_k_cu_a2dd96bb_44664cuda3std3__48in_placeE - _ZN39_INTERNAL_09f7679c_4_k_cu_a2dd96bb_44664cuda3std3__45__cpo6cbeginE)
_ZN39_INTERNAL_09f7679c_4_k_cu_a2dd96bb_44664cuda3std3__45__cpo6cbeginE:
	.zero		1
	.type		_ZN39_INTERNAL_09f7679c_4_k_cu_a2dd96bb_44664cuda3std3__48in_placeE,@object
	.size		_ZN39_INTERNAL_09f7679c_4_k_cu_a2dd96bb_44664cuda3std3__48in_placeE,(_ZN39_INTERNAL_09f7679c_4_k_cu_a2dd96bb_44664cuda3std6ranges3__45__cpo9iter_moveE - _ZN39_INTERNAL_09f7679c_4_k_cu_a2dd96bb_44664cuda3std3__48in_placeE)
_ZN39_INTERNAL_09f7679c_4_k_cu_a2dd96bb_44664cuda3std3__48in_placeE:
	.zero		1
	.type		_ZN39_INTERNAL_09f7679c_4_k_cu_a2dd96bb_44664cuda3std6ranges3__45__cpo9iter_moveE,@object
	.size		_ZN39_INTERNAL_09f7679c_4_k_cu_a2dd96bb_44664cuda3std6ranges3__45__cpo9iter_moveE,(_ZN39_INTERNAL_09f7679c_4_k_cu_a2dd96bb_44664cuda3std3__45__cpo5beginE - _ZN39_INTERNAL_09f7679c_4_k_cu_a2dd96bb_44664cuda3std6ranges3__45__cpo9iter_moveE)
_ZN39_INTERNAL_09f7679c_4_k_cu_a2dd96bb_44664cuda3std6ranges3__45__cpo9iter_moveE:
	.zero		1
	.type		_ZN39_INTERNAL_09f7679c_4_k_cu_a2dd96bb_44664cuda3std3__45__cpo5beginE,@object
	.size		_ZN39_INTERNAL_09f7679c_4_k_cu_a2dd96bb_44664cuda3std3__45__cpo5beginE,(_ZN39_INTERNAL_09f7679c_4_k_cu_a2dd96bb_44664cuda3std3__441_GLOBAL__N__09f7679c_4_k_cu_a2dd96bb_44666ignoreE - _ZN39_INTERNAL_09f7679c_4_k_cu_a2dd96bb_44664cuda3std3__45__cpo5beginE)
_ZN39_INTERNAL_09f7679c_4_k_cu_a2dd96bb_44664cuda3std3__45__cpo5beginE:
	.zero		1
	.type		_ZN39_INTERNAL_09f7679c_4_k_cu_a2dd96bb_44664cuda3std3__441_GLOBAL__N__09f7679c_4_k_cu_a2dd96bb_44666ignoreE,@object
	.size		_ZN39_INTERNAL_09f7679c_4_k_cu_a2dd96bb_44664cuda3std3__441_GLOBAL__N__09f7679c_4_k_cu_a2dd96bb_44666ignoreE,(_ZN39_INTERNAL_09f7679c_4_k_cu_a2dd96bb_44664cute7productE - _ZN39_INTERNAL_09f7679c_4_k_cu_a2dd96bb_44664cuda3std3__441_GLOBAL__N__09f7679c_4_k_cu_a2dd96bb_44666ignoreE)
_ZN39_INTERNAL_09f7679c_4_k_cu_a2dd96bb_44664cuda3std3__441_GLOBAL__N__09f7679c_4_k_cu_a2dd96bb_44666ignoreE:
	.zero		1
	.type		_ZN39_INTERNAL_09f7679c_4_k_cu_a2dd96bb_44664cute7productE,@object
	.size		_ZN39_INTERNAL_09f7679c_4_k_cu_a2dd96bb_44664cute7productE,(_ZN39_INTERNAL_09f7679c_4_k_cu_a2dd96bb_44664cuda3std3__45__cpo3endE - _ZN39_INTERNAL_09f7679c_4_k_cu_a2dd96bb_44664cute7productE)
_ZN39_INTERNAL_09f7679c_4_k_cu_a2dd96bb_44664cute7productE:
	.zero		1
	.type		_ZN39_INTERNAL_09f7679c_4_k_cu_a2dd96bb_44664cuda3std3__45__cpo3endE,@object
	.size		_ZN39_INTERNAL_09f7679c_4_k_cu_a2dd96bb_44664cuda3std3__45__cpo3endE,(_ZN39_INTERNAL_09f7679c_4_k_cu_a2dd96bb_44664cuda3std3__419piecewise_constructE - _ZN39_INTERNAL_09f7679c_4_k_cu_a2dd96bb_44664cuda3std3__45__cpo3endE)
_ZN39_INTERNAL_09f7679c_4_k_cu_a2dd96bb_44664cuda3std3__45__cpo3endE:
	.zero		1
	.type		_ZN39_INTERNAL_09f7679c_4_k_cu_a2dd96bb_44664cuda3std3__419piecewise_constructE,@object
	.size		_ZN39_INTERNAL_09f7679c_4_k_cu_a2dd96bb_44664cuda3std3__419piecewise_constructE,(_ZN39_INTERNAL_09f7679c_4_k_cu_a2dd96bb_44664cuda3std3__45__cpo4cendE - _ZN39_INTERNAL_09f7679c_4_k_cu_a2dd96bb_44664cuda3std3__419piecewise_constructE)
_ZN39_INTERNAL_09f7679c_4_k_cu_a2dd96bb_44664cuda3std3__419piecewise_constructE:
	.zero		1
	.type		_ZN39_INTERNAL_09f7679c_4_k_cu_a2dd96bb_44664cuda3std3__45__cpo4cendE,@object
	.size		_ZN39_INTERNAL_09f7679c_4_k_cu_a2dd96bb_44664cuda3std3__45__cpo4cendE,(_ZN39_INTERNAL_09f7679c_4_k_cu_a2dd96bb_44664cuda3std6ranges3__45__cpo4swapE - _ZN39_INTERNAL_09f7679c_4_k_cu_a2dd96bb_44664cuda3std3__45__cpo4cendE)
_ZN39_INTERNAL_09f7679c_4_k_cu_a2dd96bb_44664cuda3std3__45__cpo4cendE:
	.zero		1
	.type		_ZN39_INTERNAL_09f7679c_4_k_cu_a2dd96bb_44664cuda3std6ranges3__45__cpo4swapE,@object
	.size		_ZN39_INTERNAL_09f7679c_4_k_cu_a2dd96bb_44664cuda3std6ranges3__45__cpo4swapE,(.L_8 - _ZN39_INTERNAL_09f7679c_4_k_cu_a2dd96bb_44664cuda3std6ranges3__45__cpo4swapE)
_ZN39_INTERNAL_09f7679c_4_k_cu_a2dd96bb_44664cuda3std6ranges3__45__cpo4swapE:
	.zero		1
.L_8:


//--------------------- .nv.constant0._ZN7cutlass13device_kernelINS_4gemm6kernel13GemmUniversalIN4cute5tupleIJiiiiEEENS1_10collective13CollectiveMmaINS1_34MainloopSm90TmaGmmaWarpSpecializedILi5ENS5_IJNS4_1CILi2EEENSA_ILi1EEESC_EEENS1_35KernelTmaWarpSpecializedCooperativeEEENS5_IJNSA_ILi384EEENSA_ILi240EEENSA_ILi32EEEEEENS_6half_tENS5_IJlSC_lEEESK_SL_NS4_8TiledMMAINS4_8MMA_AtomIJNS4_4SM904GMMA25MMA_64x16x16_F32F16F16_SSILNSP_5MajorE0ELSR_0ELNSP_7ScaleInE1ELSS_1EEEEEENS4_6LayoutISD_NS5_IJSC_NSA_ILi0EEESW_EEEEENS5_IJNS4_10UnderscoreESZ_SZ_EEEEENS4_13SM90_TMA_LOADENS4_14ComposedLayoutINS4_7SwizzleILi2ELi4ELi3EEENS4_18smem_ptr_flag_bitsILi16EEENSV_INS5_IJNSA_ILi8EEESI_EEENS5_IJSI_SC_EEEEEEEvNS4_8identityENS4_23SM90_TMA_LOAD_MULTICASTES1C_vS1D_EENS_8epilogue10collective6detail29Sm90TmaWarpSpecializedAdapterINS1H_15DefaultEpilogueISK_SL_SL_NS1G_6thread17LinearCombinationISK_Li1EffLNS1L_9ScaleType4KindE0ELNS_15FloatRoundStyleE2ESK_EENS1_15EpilogueDefaultEEEEEvvEEEEvNT_6ParamsE --------------------------
	.section	.nv.constant0._ZN7cutlass13device_kernelINS_4gemm6kernel13GemmUniversalIN4cute5tupleIJiiiiEEENS1_10collective13CollectiveMmaINS1_34MainloopSm90TmaGmmaWarpSpecializedILi5ENS5_IJNS4_1CILi2EEENSA_ILi1EEESC_EEENS1_35KernelTmaWarpSpecializedCooperativeEEENS5_IJNSA_ILi384EEENSA_ILi240EEENSA_ILi32EEEEEENS_6half_tENS5_IJlSC_lEEESK_SL_NS4_8TiledMMAINS4_8MMA_AtomIJNS4_4SM904GMMA25MMA_64x16x16_F32F16F16_SSILNSP_5MajorE0ELSR_0ELNSP_7ScaleInE1ELSS_1EEEEEENS4_6LayoutISD_NS5_IJSC_NSA_ILi0EEESW_EEEEENS5_IJNS4_10UnderscoreESZ_SZ_EEEEENS4_13SM90_TMA_LOADENS4_14ComposedLayoutINS4_7SwizzleILi2ELi4ELi3EEENS4_18smem_ptr_flag_bitsILi16EEENSV_INS5_IJNSA_ILi8EEESI_EEENS5_IJSI_SC_EEEEEEEvNS4_8identityENS4_23SM90_TMA_LOAD_MULTICASTES1C_vS1D_EENS_8epilogue10collective6detail29Sm90TmaWarpSpecializedAdapterINS1H_15DefaultEpilogueISK_SL_SL_NS1G_6thread17LinearCombinationISK_Li1EffLNS1L_9ScaleType4KindE0ELNS_15FloatRoundStyleE2ESK_EENS1_15EpilogueDefaultEEEEEvvEEEEvNT_6ParamsE,"a",@progbits
	.sectionflags	@""
	.align	4
.nv.constant0._ZN7cutlass13device_kernelINS_4gemm6kernel13GemmUniversalIN4cute5tupleIJiiiiEEENS1_10collective13CollectiveMmaINS1_34MainloopSm90TmaGmmaWarpSpecializedILi5ENS5_IJNS4_1CILi2EEENSA_ILi1EEESC_EEENS1_35KernelTmaWarpSpecializedCooperativeEEENS5_IJNSA_ILi384EEENSA_ILi240EEENSA_ILi32EEEEEENS_6half_tENS5_IJlSC_lEEESK_SL_NS4_8TiledMMAINS4_8MMA_AtomIJNS4_4SM904GMMA25MMA_64x16x16_F32F16F16_SSILNSP_5MajorE0ELSR_0ELNSP_7ScaleInE1ELSS_1EEEEEENS4_6LayoutISD_NS5_IJSC_NSA_ILi0EEESW_EEEEENS5_IJNS4_10UnderscoreESZ_SZ_EEEEENS4_13SM90_TMA_LOADENS4_14ComposedLayoutINS4_7SwizzleILi2ELi4ELi3EEENS4_18smem_ptr_flag_bitsILi16EEENSV_INS5_IJNSA_ILi8EEESI_EEENS5_IJSI_SC_EEEEEEEvNS4_8identityENS4_23SM90_TMA_LOAD_MULTICASTES1C_vS1D_EENS_8epilogue10collective6detail29Sm90TmaWarpSpecializedAdapterINS1H_15DefaultEpilogueISK_SL_SL_NS1G_6thread17LinearCombinationISK_Li1EffLNS1L_9ScaleType4KindE0ELNS_15FloatRoundStyleE2ESK_EENS1_15EpilogueDefaultEEEEEvvEEEEvNT_6ParamsE:
	.zero		1664


//--------------------- SYMBOLS --------------------------

	.type		.nv.reservedSmem.offset0,@object
	.size		.nv.reservedSmem.offset0,0x4
	.type		__assertfail,@function
